def matmul_kernel(
    a_ptr,
    b_ptr,
    c_ptr,
    M,
    N,
    K,
    stride_am,
    stride_ak,
    stride_bk,
    stride_bn,
    stride_cm,
    stride_cn,
    BLOCK_M: tl.constexpr,
    BLOCK_N: tl.constexpr,
    BLOCK_K: tl.constexpr,
    GROUP_M: tl.constexpr,
):
    pid = tl.program_id(axis=0)
    num_pid_m = tl.cdiv(M, BLOCK_M)
    num_pid_n = tl.cdiv(N, BLOCK_N)
    num_pid_in_group = GROUP_M * num_pid_n
    group_id = pid // num_pid_in_group
    first_pid_m = group_id * GROUP_M
    group_size_m = min(num_pid_m - first_pid_m, GROUP_M)
    pid_m = first_pid_m + ((pid % num_pid_in_group) % group_size_m)
    pid_n = (pid % num_pid_in_group) // group_size_m

    offs_am = (pid_m * BLOCK_M + tl.arange(0, BLOCK_M)) % M
    offs_bn = (pid_n * BLOCK_N + tl.arange(0, BLOCK_N)) % N
    offs_k = tl.arange(0, BLOCK_K)
    a_ptrs = a_ptr + offs_am[:, None] * stride_am + offs_k[None, :] * stride_ak
    b_ptrs = b_ptr + offs_k[:, None] * stride_bk + offs_bn[None, :] * stride_bn

    acc = tl.zeros((BLOCK_M, BLOCK_N), dtype=tl.float32)
    for kk in range(0, tl.cdiv(K, BLOCK_K)):
        a = tl.load(a_ptrs, mask=offs_k[None, :] < K - kk * BLOCK_K, other=0.0)
        b = tl.load(b_ptrs, mask=offs_k[:, None] < K - kk * BLOCK_K, other=0.0)
        acc = tl.dot(a, b, acc)
        a_ptrs += BLOCK_K * stride_ak
        b_ptrs += BLOCK_K * stride_bk

    c = acc.to(c_ptr.dtype.element_ty)
    offs_cm = pid_m * BLOCK_M + tl.arange(0, BLOCK_M)
    offs_cn = pid_n * BLOCK_N + tl.arange(0, BLOCK_N)
    c_ptrs = c_ptr + offs_cm[:, None] * stride_cm + offs_cn[None, :] * stride_cn
    mask = (offs_cm[:, None] < M) & (offs_cn[None, :] < N)
    tl.store(c_ptrs, c, mask=mask)

# config = {"BLOCK_K": 128, "BLOCK_M": 16, "BLOCK_N": 128, "GROUP_M": 8, "arch": "sm_100", "dtype": "fp16", "num_ctas": 1, "num_stages": 2, "num_warps": 2}
# arch = sm_100


// ===== COMPILED SASS (sm_100a) =====

	.target	sm_100a

	.elftype	@"ET_EXEC"


//--------------------- .note.nv.tkinfo           --------------------------
	.section	.note.nv.tkinfo,"",@"SHT_NOTE"
	.sectionflags	@"SHF_NOTE_NV_TKINFO"
	.tkinfo
        /*0018*/ 	.word	0x00000081
        /*0030*/ 	.string	""
        /*0030*/ 	.string	"ptxas-blackwell"
        /*0030*/ 	.string	"Cuda compilation tools, release 12.9, V12.9.86"
        /*0030*/ 	.string	"Build cuda_12.9.r12.9/compiler.36037853_0"
        /*0030*/ 	.string	"-v  -suppress-debug-info  -lineinfo  -arch sm_100a "



//--------------------- .note.nv.cuver            --------------------------
	.section	.note.nv.cuver,"",@"SHT_NOTE"
	.sectionflags	@"SHF_NOTE_NV_CUVER"
        /*0018*/ 	.short	0x0001
        /*001a*/ 	.short	0x0064
        /*001c*/ 	.short	0x0001
        /*001e*/ 	.short	0x0000
        /*0020*/ 	.short	0x0001
        /*0022*/ 	.short	0x0000


//--------------------- .nv.info                  --------------------------
	.section	.nv.info,"",@"SHT_CUDA_INFO"
	.align	4


	//----- nvinfo : EIATTR_REGCOUNT
	.align		4
        /*0000*/ 	.byte	0x04, 0x2f
        /*0002*/ 	.short	(.L_1 - .L_0)
	.align		4
.L_0:
        /*0004*/ 	.word	index@(matmul_kernel)
        /*0008*/ 	.word	0x00000020


	//----- nvinfo : EIATTR_FRAME_SIZE
	.align		4
.L_1:
        /*000c*/ 	.byte	0x04, 0x11
        /*000e*/ 	.short	(.L_3 - .L_2)
	.align		4
.L_2:
        /*0010*/ 	.word	index@(matmul_kernel)
        /*0014*/ 	.word	0x00001498


	//----- nvinfo : EIATTR_MIN_STACK_SIZE
	.align		4
.L_3:
        /*0018*/ 	.byte	0x04, 0x12
        /*001a*/ 	.short	(.L_5 - .L_4)
	.align		4
.L_4:
        /*001c*/ 	.word	index@(matmul_kernel)
        /*0020*/ 	.word	0x00001498
.L_5:


//--------------------- .nv.info.matmul_kernel    --------------------------
	.section	.nv.info.matmul_kernel,"",@"SHT_CUDA_INFO"
	.sectionflags	@""
	.align	4


	//----- nvinfo : EIATTR_CUDA_API_VERSION
	.align		4
        /*0000*/ 	.byte	0x04, 0x37
        /*0002*/ 	.short	(.L_7 - .L_6)
.L_6:
        /*0004*/ 	.word	0x00000081


	//----- nvinfo : EIATTR_KPARAM_INFO
	.align		4
.L_7:
        /*0008*/ 	.byte	0x04, 0x17
        /*000a*/ 	.short	(.L_9 - .L_8)
.L_8:
        /*000c*/ 	.word	0x00000000
        /*0010*/ 	.short	0x000d
        /*0012*/ 	.short	0x0048
        /*0014*/ 	.byte	0x00, 0xf4, 0x21, 0x00


	//----- nvinfo : EIATTR_KPARAM_INFO
	.align		4
.L_9:
        /*0018*/ 	.byte	0x04, 0x17
        /*001a*/ 	.short	(.L_11 - .L_10)
.L_10:
        /*001c*/ 	.word	0x00000000
        /*0020*/ 	.short	0x000c
        /*0022*/ 	.short	0x0040
        /*0024*/ 	.byte	0x00, 0xf4, 0x21, 0x00


	//----- nvinfo : EIATTR_KPARAM_INFO
	.align		4
.L_11:
        /*0028*/ 	.byte	0x04, 0x17
        /*002a*/ 	.short	(.L_13 - .L_12)
.L_12:
        /*002c*/ 	.word	0x00000000
        /*0030*/ 	.short	0x000b
        /*0032*/ 	.short	0x0038
        /*0034*/ 	.byte	0x00, 0xf0, 0x11, 0x00


	//----- nvinfo : EIATTR_KPARAM_INFO
	.align		4
.L_13:
        /*0038*/ 	.byte	0x04, 0x17
        /*003a*/ 	.short	(.L_15 - .L_14)
.L_14:
        /*003c*/ 	.word	0x00000000
        /*0040*/ 	.short	0x000a
        /*0042*/ 	.short	0x0034
        /*0044*/ 	.byte	0x00, 0xf0, 0x11, 0x00


	//----- nvinfo : EIATTR_KPARAM_INFO
	.align		4
.L_15:
        /*0048*/ 	.byte	0x04, 0x17
        /*004a*/ 	.short	(.L_17 - .L_16)
.L_16:
        /*004c*/ 	.word	0x00000000
        /*0050*/ 	.short	0x0009
        /*0052*/ 	.short	0x0030
        /*0054*/ 	.byte	0x00, 0xf0, 0x11, 0x00


	//----- nvinfo : EIATTR_KPARAM_INFO
	.align		4
.L_17:
        /*0058*/ 	.byte	0x04, 0x17
        /*005a*/ 	.short	(.L_19 - .L_18)
.L_18:
        /*005c*/ 	.word	0x00000000
        /*0060*/ 	.short	0x0008
        /*0062*/ 	.short	0x002c
        /*0064*/ 	.byte	0x00, 0xf0, 0x11, 0x00


	//----- nvinfo : EIATTR_KPARAM_INFO
	.align		4
.L_19:
        /*0068*/ 	.byte	0x04, 0x17
        /*006a*/ 	.short	(.L_21 - .L_20)
.L_20:
        /*006c*/ 	.word	0x00000000
        /*0070*/ 	.short	0x0007
        /*0072*/ 	.short	0x0028
        /*0074*/ 	.byte	0x00, 0xf0, 0x11, 0x00


	//----- nvinfo : EIATTR_KPARAM_INFO
	.align		4
.L_21:
        /*0078*/ 	.byte	0x04, 0x17
        /*007a*/ 	.short	(.L_23 - .L_22)
.L_22:
        /*007c*/ 	.word	0x00000000
        /*0080*/ 	.short	0x0006
        /*0082*/ 	.short	0x0024
        /*0084*/ 	.byte	0x00, 0xf0, 0x11, 0x00


	//----- nvinfo : EIATTR_KPARAM_INFO
	.align		4
.L_23:
        /*0088*/ 	.byte	0x04, 0x17
        /*008a*/ 	.short	(.L_25 - .L_24)
.L_24:
        /*008c*/ 	.word	0x00000000
        /*0090*/ 	.short	0x0005
        /*0092*/ 	.short	0x0020
        /*0094*/ 	.byte	0x00, 0xf0, 0x11, 0x00


	//----- nvinfo : EIATTR_KPARAM_INFO
	.align		4
.L_25:
        /*0098*/ 	.byte	0x04, 0x17
        /*009a*/ 	.short	(.L_27 - .L_26)
.L_26:
        /*009c*/ 	.word	0x00000000
        /*00a0*/ 	.short	0x0004
        /*00a2*/ 	.short	0x001c
        /*00a4*/ 	.byte	0x00, 0xf0, 0x11, 0x00


	//----- nvinfo : EIATTR_KPARAM_INFO
	.align		4
.L_27:
        /*00a8*/ 	.byte	0x04, 0x17
        /*00aa*/ 	.short	(.L_29 - .L_28)
.L_28:
        /*00ac*/ 	.word	0x00000000
        /*00b0*/ 	.short	0x0003
        /*00b2*/ 	.short	0x0018
        /*00b4*/ 	.byte	0x00, 0xf0, 0x11, 0x00


	//----- nvinfo : EIATTR_KPARAM_INFO
	.align		4
.L_29:
        /*00b8*/ 	.byte	0x04, 0x17
        /*00ba*/ 	.short	(.L_31 - .L_30)
.L_30:
        /*00bc*/ 	.word	0x00000000
        /*00c0*/ 	.short	0x0002
        /*00c2*/ 	.short	0x0010
        /*00c4*/ 	.byte	0x00, 0xf4, 0x21, 0x00


	//----- nvinfo : EIATTR_KPARAM_INFO
	.align		4
.L_31:
        /*00c8*/ 	.byte	0x04, 0x17
        /*00ca*/ 	.short	(.L_33 - .L_32)
.L_32:
        /*00cc*/ 	.word	0x00000000
        /*00d0*/ 	.short	0x0001
        /*00d2*/ 	.short	0x0008
        /*00d4*/ 	.byte	0x00, 0xf4, 0x21, 0x00


	//----- nvinfo : EIATTR_KPARAM_INFO
	.align		4
.L_33:
        /*00d8*/ 	.byte	0x04, 0x17
        /*00da*/ 	.short	(.L_35 - .L_34)
.L_34:
        /*00dc*/ 	.word	0x00000000
        /*00e0*/ 	.short	0x0000
        /*00e2*/ 	.short	0x0000
        /*00e4*/ 	.byte	0x00, 0xf4, 0x21, 0x00


	//----- nvinfo : EIATTR_SPARSE_MMA_MASK
	.align		4
.L_35:
        /*00e8*/ 	.byte	0x03, 0x50
        /*00ea*/ 	.short	0x0000


	//----- nvinfo : EIATTR_MAXREG_COUNT
	.align		4
        /*00ec*/ 	.byte	0x03, 0x1b
        /*00ee*/ 	.short	0x00ff


	//----- nvinfo : EIATTR_NUM_BARRIERS
	.align		4
        /*00f0*/ 	.byte	0x02, 0x4c
        /*00f2*/ 	.byte	0x01
	.zero		1


	//----- nvinfo : EIATTR_ANNOTATIONS
	.align		4
        /*00f4*/ 	.byte	0x04, 0x55
        /*00f6*/ 	.short	(.L_37 - .L_36)


	//   ....[0]....
.L_36:
        /*00f8*/ 	.word	0x00000001
        /*00fc*/ 	.byte	0x00, 0x06, 0x00, 0x00, 0x01, 0x00, 0x00, 0x00, 0x30, 0x06, 0x00, 0x00, 0x01, 0x00, 0x00, 0x00
        /* <DEDUP_REMOVED lines=2741> */
        /*ac5c*/ 	.byte	0xe0, 0xb1, 0x02, 0x00


	//----- nvinfo : EIATTR_VRC_CTA_INIT_COUNT
	.align		4
.L_37:
        /*ac60*/ 	.byte	0x02, 0x4a
	.zero		1
	.zero		1


	//----- nvinfo : EIATTR_EXIT_INSTR_OFFSETS
	.align		4
        /*ac64*/ 	.byte	0x04, 0x1c
        /*ac66*/ 	.short	(.L_39 - .L_38)


	//   ....[0]....
.L_38:
        /*ac68*/ 	.word	0x0002b510


	//   ....[1]....
        /*ac6c*/ 	.word	0x0002b540


	//----- nvinfo : EIATTR_REQNTID
	.align		4
.L_39:
        /*ac70*/ 	.byte	0x04, 0x10
        /*ac72*/ 	.short	(.L_41 - .L_40)
.L_40:
        /*ac74*/ 	.word	0x00000040
        /*ac78*/ 	.word	0x00000001
        /*ac7c*/ 	.word	0x00000001


	//----- nvinfo : EIATTR_CBANK_PARAM_SIZE
	.align		4
.L_41:
        /*ac80*/ 	.byte	0x03, 0x19
        /*ac82*/ 	.short	0x0050


	//----- nvinfo : EIATTR_PARAM_CBANK
	.align		4
        /*ac84*/ 	.byte	0x04, 0x0a
        /*ac86*/ 	.short	(.L_43 - .L_42)
	.align		4
.L_42:
        /*ac88*/ 	.word	index@(.nv.constant0.matmul_kernel)
        /*ac8c*/ 	.short	0x0380
        /*ac8e*/ 	.short	0x0050


	//----- nvinfo : EIATTR_SW_WAR
	.align		4
.L_43:
        /*ac90*/ 	.byte	0x04, 0x36
        /*ac92*/ 	.short	(.L_45 - .L_44)
.L_44:
        /*ac94*/ 	.word	0x00000008
.L_45:


//--------------------- .nv.compat                --------------------------
	.section	.nv.compat,"",@"SHT_CUDA_COMPAT_INFO"
	.align	4
        /*0000*/ 	.byte	0x02, 0x02, 0x01, 0x00, 0x02, 0x05, 0x05, 0x00, 0x02, 0x03, 0x00, 0x00, 0x02, 0x06, 0x01, 0x00


//--------------------- .nv.callgraph             --------------------------
	.section	.nv.callgraph,"",@"SHT_CUDA_CALLGRAPH"
	.align	4
	.sectionentsize	8
	.align		4
        /*0000*/ 	.word	0x00000000
	.align		4
        /*0004*/ 	.word	0xffffffff
	.align		4
        /*0008*/ 	.word	0x00000000
	.align		4
        /*000c*/ 	.word	0xfffffffe
	.align		4
        /*0010*/ 	.word	0x00000000
	.align		4
        /*0014*/ 	.word	0xfffffffd
	.align		4
        /*0018*/ 	.word	0x00000000
	.align		4
        /*001c*/ 	.word	0xfffffffc


//--------------------- .text.matmul_kernel       --------------------------
	.section	.text.matmul_kernel,"ax",@progbits
	.align	128
        .global         matmul_kernel
        .type           matmul_kernel,@function
        .size           matmul_kernel,(.L_x_4 - matmul_kernel)
        .other          matmul_kernel,@"STO_CUDA_ENTRY STV_DEFAULT"
matmul_kernel:
.text.matmul_kernel:
[----:B------:R-:W0:Y:S08]  /*0000*/  LDC R1, c[0x0][0x37c] ;  /* 0x0000df00ff017b82 */ /* 0x000e300000000800 */
[----:B------:R-:W1:Y:S01]  /*0010*/  LDC.64 R2, c[0x0][0x398] ;  /* 0x0000e600ff027b82 */ /* 0x000e620000000a00 */
[----:B------:R-:W2:Y:S01]  /*0020*/  S2R R14, SR_TID.X ;  /* 0x00000000000e7919 */ /* 0x000ea20000002100 */
[----:B------:R-:W3:Y:S01]  /*0030*/  LDCU UR4, c[0x0][0x3a0] ;  /* 0x00007400ff0477ac */ /* 0x000ee20008000800 */
[----:B0-----:R-:W-:Y:S01]  /*0040*/  VIADD R1, R1, 0xffffeb68 ;  /* 0xffffeb6801017836 */ /* 0x001fe20000000000 */
[----:B------:R-:W-:Y:S01]  /*0050*/  UMOV UR5, 0x400 ;  /* 0x0000040000057882 */ /* 0x000fe20000000000 */
[----:B------:R-:W0:Y:S03]  /*0060*/  LDCU.64 UR8, c[0x0][0x358] ;  /* 0x00006b00ff0877ac */ /* 0x000e260008000a00 */
[----:B------:R-:W4:Y:S01]  /*0070*/  S2UR UR6, SR_CgaCtaId ;  /* 0x00000000000679c3 */ /* 0x000f220000008800 */
[----:B---3--:R-:W-:Y:S01]  /*0080*/  UIADD3 UR4, UPT, UPT, UR4, 0x7f, URZ ;  /* 0x0000007f04047890 */ /* 0x008fe2000fffe0ff */
[----:B-1----:R-:W-:-:S03]  /*0090*/  VIADD R0, R3, 0x7f ;  /* 0x0000007f03007836 */ /* 0x002fc60000000000 */
[----:B------:R-:W-:Y:S02]  /*00a0*/  UISETP.GT.AND UP0, UPT, UR4, 0x7f, UPT ;  /* 0x0000007f0400788c */ /* 0x000fe4000bf04270 */
[----:B------:R-:W-:Y:S01]  /*00b0*/  SHF.R.S32.HI R5, RZ, 0x1f, R0 ;  /* 0x0000001fff057819 */ /* 0x000fe20000011400 */
[----:B----4-:R-:W-:-:S03]  /*00c0*/  ULEA UR5, UR6, UR5, 0x18 ;  /* 0x0000000506057291 */ /* 0x010fc6000f8ec0ff */
[----:B------:R-:W-:-:S04]  /*00d0*/  LEA.HI R5, R5, R0, RZ, 0x7 ;  /* 0x0000000005057211 */ /* 0x000fc800078f38ff */
[----:B------:R-:W-:Y:S02]  /*00e0*/  SHF.R.S32.HI R0, RZ, 0x7, R5 ;  /* 0x00000007ff007819 */ /* 0x000fe40000011405 */
[----:B------:R-:W1:Y:S03]  /*00f0*/  S2R R5, SR_CTAID.X ;  /* 0x0000000000057919 */ /* 0x000e660000002500 */
[----:B------:R-:W-:-:S05]  /*0100*/  IMAD.SHL.U32 R0, R0, 0x8, RZ ;  /* 0x0000000800007824 */ /* 0x000fca00078e00ff */
[-C--:B------:R-:W-:Y:S02]  /*0110*/  IABS R9, R0.reuse ;  /* 0x0000000000097213 */ /* 0x080fe40000000000 */
[----:B------:R-:W-:Y:S02]  /*0120*/  IABS R12, R0 ;  /* 0x00000000000c7213 */ /* 0x000fe40000000000 */
[----:B------:R-:W3:Y:S08]  /*0130*/  I2F.RP R4, R9 ;  /* 0x0000000900047306 */ /* 0x000ef00000209400 */
[----:B---3--:R-:W3:Y:S01]  /*0140*/  MUFU.RCP R4, R4 ;  /* 0x0000000400047308 */ /* 0x008ee20000001000 */
[----:B-1----:R-:W-:Y:S01]  /*0150*/  IABS R10, R5 ;  /* 0x00000005000a7213 */ /* 0x002fe20000000000 */
[----:B---3--:R-:W-:-:S02]  /*0160*/  VIADD R6, R4, 0xffffffe ;  /* 0x0ffffffe04067836 */ /* 0x008fc40000000000 */
[----:B------:R-:W-:-:S04]  /*0170*/  IMAD.MOV R4, RZ, RZ, -R12 ;  /* 0x000000ffff047224 */ /* 0x000fc800078e0a0c */
[----:B------:R1:W3:Y:S02]  /*0180*/  F2I.FTZ.U32.TRUNC.NTZ R7, R6 ;  /* 0x0000000600077305 */ /* 0x0002e4000021f000 */
[----:B-1----:R-:W-:Y:S02]  /*0190*/  IMAD.MOV.U32 R6, RZ, RZ, RZ ;  /* 0x000000ffff067224 */ /* 0x002fe400078e00ff */
[----:B---3--:R-:W-:-:S04]  /*01a0*/  IMAD.MOV R8, RZ, RZ, -R7 ;  /* 0x000000ffff087224 */ /* 0x008fc800078e0a07 */
[----:B------:R-:W-:Y:S02]  /*01b0*/  IMAD R11, R8, R9, RZ ;  /* 0x00000009080b7224 */ /* 0x000fe400078e02ff */
[----:B------:R-:W-:Y:S02]  /*01c0*/  IMAD.MOV.U32 R8, RZ, RZ, R10 ;  /* 0x000000ffff087224 */ /* 0x000fe400078e000a */
[----:B------:R-:W-:-:S06]  /*01d0*/  IMAD.HI.U32 R7, R7, R11, R6 ;  /* 0x0000000b07077227 */ /* 0x000fcc00078e0006 */
[----:B------:R-:W-:-:S04]  /*01e0*/  IMAD.HI.U32 R7, R7, R8, RZ ;  /* 0x0000000807077227 */ /* 0x000fc800078e00ff */
[----:B------:R-:W-:-:S05]  /*01f0*/  IMAD R4, R7, R4, R8 ;  /* 0x0000000407047224 */ /* 0x000fca00078e0208 */
[----:B------:R-:W-:-:S13]  /*0200*/  ISETP.GT.U32.AND P1, PT, R9, R4, PT ;  /* 0x000000040900720c */ /* 0x000fda0003f24070 */
[----:B------:R-:W-:Y:S02]  /*0210*/  @!P1 IMAD.IADD R4, R4, 0x1, -R9 ;  /* 0x0000000104049824 */ /* 0x000fe400078e0a09 */
[----:B------:R-:W-:Y:S01]  /*0220*/  @!P1 VIADD R7, R7, 0x1 ;  /* 0x0000000107079836 */ /* 0x000fe20000000000 */
[----:B------:R-:W-:Y:S02]  /*0230*/  ISETP.NE.AND P1, PT, R0, RZ, PT ;  /* 0x000000ff0000720c */ /* 0x000fe40003f25270 */
[----:B------:R-:W-:Y:S02]  /*0240*/  ISETP.GE.U32.AND P0, PT, R4, R9, PT ;  /* 0x000000090400720c */ /* 0x000fe40003f06070 */
[----:B------:R-:W-:-:S04]  /*0250*/  LOP3.LUT R4, R5, R0, RZ, 0x3c, !PT ;  /* 0x0000000005047212 */ /* 0x000fc800078e3cff */
[----:B------:R-:W-:Y:S01]  /*0260*/  ISETP.GE.AND P2, PT, R4, RZ, PT ;  /* 0x000000ff0400720c */ /* 0x000fe20003f46270 */
[----:B------:R-:W-:-:S06]  /*0270*/  VIADD R4, R2, 0xf ;  /* 0x0000000f02047836 */ /* 0x000fcc0000000000 */
[----:B------:R-:W-:-:S04]  /*0280*/  @P0 VIADD R7, R7, 0x1 ;  /* 0x0000000107070836 */ /* 0x000fc80000000000 */
[----:B------:R-:W-:Y:S01]  /*0290*/  IMAD.MOV.U32 R6, RZ, RZ, R7 ;  /* 0x000000ffff067224 */ /* 0x000fe200078e0007 */
[----:B------:R-:W-:-:S03]  /*02a0*/  SHF.R.S32.HI R7, RZ, 0x1f, R4 ;  /* 0x0000001fff077819 */ /* 0x000fc60000011404 */
[----:B------:R-:W-:Y:S01]  /*02b0*/  @!P2 IMAD.MOV R6, RZ, RZ, -R6 ;  /* 0x000000ffff06a224 */ /* 0x000fe200078e0a06 */
[----:B------:R-:W-:Y:S02]  /*02c0*/  @!P1 LOP3.LUT R6, RZ, R0, RZ, 0x33, !PT ;  /* 0x00000000ff069212 */ /* 0x000fe400078e33ff */
[----:B------:R-:W-:-:S03]  /*02d0*/  LEA.HI R7, R7, R4, RZ, 0x4 ;  /* 0x0000000407077211 */ /* 0x000fc600078f20ff */
[----:B------:R-:W-:Y:S02]  /*02e0*/  IMAD.SHL.U32 R4, R6, 0x8, RZ ;  /* 0x0000000806047824 */ /* 0x000fe400078e00ff */
[----:B------:R-:W-:-:S03]  /*02f0*/  IMAD.MOV R6, RZ, RZ, -R6 ;  /* 0x000000ffff067224 */ /* 0x000fc600078e0a06 */
[----:B------:R-:W-:Y:S01]  /*0300*/  LEA.HI.SX32 R7, R7, -R4, 0x1c ;  /* 0x8000000407077211 */ /* 0x000fe200078fe2ff */
[----:B------:R-:W-:Y:S02]  /*0310*/  IMAD R13, R0, R6, R5 ;  /* 0x00000006000d7224 */ /* 0x000fe400078e0205 */
[----:B------:R-:W-:Y:S01]  /*0320*/  IMAD.MOV.U32 R6, RZ, RZ, RZ ;  /* 0x000000ffff067224 */ /* 0x000fe200078e00ff */
[----:B------:R-:W-:-:S04]  /*0330*/  VIMNMX R8, PT, PT, R7, 0x8, PT ;  /* 0x0000000807087848 */ /* 0x000fc80003fe0100 */
[-C--:B------:R-:W-:Y:S02]  /*0340*/  IABS R10, R8.reuse ;  /* 0x00000008000a7213 */ /* 0x080fe40000000000 */
[----:B------:R-:W-:Y:S02]  /*0350*/  IABS R0, R8 ;  /* 0x0000000800007213 */ /* 0x000fe40000000000 */
[----:B------:R-:W1:Y:S08]  /*0360*/  I2F.RP R9, R10 ;  /* 0x0000000a00097306 */ /* 0x000e700000209400 */
[----:B-1----:R-:W1:Y:S02]  /*0370*/  MUFU.RCP R9, R9 ;  /* 0x0000000900097308 */ /* 0x002e640000001000 */
[----:B-1----:R-:W-:-:S06]  /*0380*/  VIADD R7, R9, 0xffffffe ;  /* 0x0ffffffe09077836 */ /* 0x002fcc0000000000 */
[----:B------:R-:W1:Y:S02]  /*0390*/  F2I.FTZ.U32.TRUNC.NTZ R7, R7 ;  /* 0x0000000700077305 */ /* 0x000e64000021f000 */
[----:B-1----:R-:W-:-:S04]  /*03a0*/  IMAD.MOV R11, RZ, RZ, -R7 ;  /* 0x000000ffff0b7224 */ /* 0x002fc800078e0a07 */
[----:B------:R-:W-:Y:S01]  /*03b0*/  IMAD.MOV.U32 R5, RZ, RZ, R11 ;  /* 0x000000ffff057224 */ /* 0x000fe200078e000b */
[----:B------:R-:W-:-:S03]  /*03c0*/  IABS R11, R13 ;  /* 0x0000000d000b7213 */ /* 0x000fc60000000000 */
[----:B------:R-:W-:-:S04]  /*03d0*/  IMAD R5, R5, R10, RZ ;  /* 0x0000000a05057224 */ /* 0x000fc800078e02ff */
[----:B------:R-:W-:-:S04]  /*03e0*/  IMAD.HI.U32 R6, R7, R5, R6 ;  /* 0x0000000507067227 */ /* 0x000fc800078e0006 */
[----:B------:R-:W-:Y:S02]  /*03f0*/  IMAD.MOV R5, RZ, RZ, -R0 ;  /* 0x000000ffff057224 */ /* 0x000fe400078e0a00 */
[----:B------:R-:W-:Y:S01]  /*0400*/  IMAD.HI.U32 R0, R6, R11, RZ ;  /* 0x0000000b06007227 */ /* 0x000fe200078e00ff */
[----:B--2---:R-:W-:-:S03]  /*0410*/  SHF.R.U32.HI R6, RZ, 0x4, R14 ;  /* 0x00000004ff067819 */ /* 0x004fc6000001160e */
[----:B------:R-:W-:Y:S01]  /*0420*/  IMAD R5, R0, R5, R11 ;  /* 0x0000000500057224 */ /* 0x000fe200078e020b */
[----:B------:R-:W-:-:S04]  /*0430*/  SGXT.U32 R15, R6, 0x2 ;  /* 0x00000002060f781a */ /* 0x000fc80000000000 */
[----:B------:R-:W-:Y:S02]  /*0440*/  ISETP.GT.U32.AND P1, PT, R10, R5, PT ;  /* 0x000000050a00720c */ /* 0x000fe40003f24070 */
[C---:B------:R-:W-:Y:S02]  /*0450*/  LOP3.LUT R6, R15.reuse, 0x8, RZ, 0xfc, !PT ;  /* 0x000000080f067812 */ /* 0x040fe400078efcff */
[C---:B------:R-:W-:Y:S02]  /*0460*/  LOP3.LUT R6, R15.reuse, 0x14, RZ, 0xfc, !PT ;  /* 0x000000140f067812 */ /* 0x040fe400078efcff */
[C---:B------:R-:W-:Y:S02]  /*0470*/  LOP3.LUT R6, R15.reuse, 0x20, RZ, 0xfc, !PT ;  /* 0x000000200f067812 */ /* 0x040fe400078efcff */
[C---:B------:R-:W-:Y:S02]  /*0480*/  LOP3.LUT R6, R15.reuse, 0x2c, RZ, 0xfc, !PT ;  /* 0x0000002c0f067812 */ /* 0x040fe400078efcff */
[----:B------:R-:W-:-:S02]  /*0490*/  LOP3.LUT R6, R15, 0x38, RZ, 0xfc, !PT ;  /* 0x000000380f067812 */ /* 0x000fc400078efcff */
[----:B------:R-:W-:Y:S01]  /*04a0*/  LOP3.LUT R6, R15, 0x48, RZ, 0xfc, !PT ;  /* 0x000000480f067812 */ /* 0x000fe200078efcff */
[----:B------:R-:W-:Y:S01]  /*04b0*/  @!P1 IMAD.IADD R5, R5, 0x1, -R10 ;  /* 0x0000000105059824 */ /* 0x000fe200078e0a0a */
[----:B------:R-:W-:Y:S01]  /*04c0*/  LOP3.LUT R6, R15, 0x54, RZ, 0xfc, !PT ;  /* 0x000000540f067812 */ /* 0x000fe200078efcff */
[----:B------:R-:W-:Y:S01]  /*04d0*/  @!P1 VIADD R0, R0, 0x1 ;  /* 0x0000000100009836 */ /* 0x000fe20000000000 */
[----:B------:R-:W-:Y:S02]  /*04e0*/  ISETP.NE.AND P1, PT, R8, RZ, PT ;  /* 0x000000ff0800720c */ /* 0x000fe40003f25270 */
[----:B------:R-:W-:Y:S02]  /*04f0*/  ISETP.GE.U32.AND P0, PT, R5, R10, PT ;  /* 0x0000000a0500720c */ /* 0x000fe40003f06070 */
[----:B------:R-:W-:Y:S02]  /*0500*/  LOP3.LUT R5, R13, R8, RZ, 0x3c, !PT ;  /* 0x000000080d057212 */ /* 0x000fe400078e3cff */
[----:B------:R-:W-:-:S02]  /*0510*/  LOP3.LUT R6, R15, 0x60, RZ, 0xfc, !PT ;  /* 0x000000600f067812 */ /* 0x000fc400078efcff */
[----:B------:R-:W-:Y:S02]  /*0520*/  ISETP.GE.AND P2, PT, R5, RZ, PT ;  /* 0x000000ff0500720c */ /* 0x000fe40003f46270 */
[C---:B------:R-:W-:Y:S02]  /*0530*/  LOP3.LUT R6, R15.reuse, 0x6c, RZ, 0xfc, !PT ;  /* 0x0000006c0f067812 */ /* 0x040fe400078efcff */
[----:B------:R-:W-:-:S03]  /*0540*/  LOP3.LUT R27, R15, 0x78, RZ, 0xfc, !PT ;  /* 0x000000780f1b7812 */ /* 0x000fc600078efcff */
[----:B------:R-:W-:-:S06]  /*0550*/  @P0 VIADD R0, R0, 0x1 ;  /* 0x0000000100000836 */ /* 0x000fcc0000000000 */
[----:B------:R-:W-:Y:S01]  /*0560*/  @!P2 IMAD.MOV R0, RZ, RZ, -R0 ;  /* 0x000000ffff00a224 */ /* 0x000fe200078e0a00 */
[----:B------:R-:W-:-:S05]  /*0570*/  @!P1 LOP3.LUT R0, RZ, R8, RZ, 0x33, !PT ;  /* 0x00000008ff009212 */ /* 0x000fca00078e33ff */
[----:B------:R-:W-:Y:S02]  /*0580*/  IMAD.MOV R5, RZ, RZ, -R0 ;  /* 0x000000ffff057224 */ /* 0x000fe400078e0a00 */
[----:B------:R-:W-:Y:S02]  /*0590*/  IMAD.SHL.U32 R22, R0, 0x80, RZ ;  /* 0x0000008000167824 */ /* 0x000fe400078e00ff */
[----:B------:R-:W-:-:S04]  /*05a0*/  IMAD R5, R8, R5, R13 ;  /* 0x0000000508057224 */ /* 0x000fc800078e020d */
[----:B------:R-:W-:Y:S01]  /*05b0*/  IMAD.IADD R5, R4, 0x1, R5 ;  /* 0x0000000104057824 */ /* 0x000fe200078e0205 */
[----:B------:R-:W-:-:S04]  /*05c0*/  LOP3.LUT R4, R14, 0xf, RZ, 0xc0, !PT ;  /* 0x0000000f0e047812 */ /* 0x000fc800078ec0ff */
[----:B------:R-:W-:Y:S02]  /*05d0*/  LEA R20, R5, R4, 0x4 ;  /* 0x0000000405147211 */ /* 0x000fe400078e20ff */
[C---:B------:R-:W-:Y:S02]  /*05e0*/  LOP3.LUT R4, R15.reuse, 0x4, RZ, 0xfc, !PT ;  /* 0x000000040f047812 */ /* 0x040fe400078efcff */
[C---:B------:R-:W-:Y:S01]  /*05f0*/  LOP3.LUT R5, R15.reuse, 0xc, RZ, 0xfc, !PT ;  /* 0x0000000c0f057812 */ /* 0x040fe200078efcff */
[----:B------:R1:W-:Y:S01]  /*0600*/  STL [R1+0xc14], R20 ;  /* 0x000c141401007387 */ /* 0x0003e20000100800 */
[C---:B------:R-:W-:Y:S02]  /*0610*/  LOP3.LUT R4, R15.reuse, 0x10, RZ, 0xfc, !PT ;  /* 0x000000100f047812 */ /* 0x040fe400078efcff */
[C---:B------:R-:W-:Y:S01]  /*0620*/  LOP3.LUT R5, R15.reuse, 0x18, RZ, 0xfc, !PT ;  /* 0x000000180f057812 */ /* 0x040fe200078efcff */
[----:B------:R1:W-:Y:S01]  /*0630*/  STL [R1+0x188], R22 ;  /* 0x0001881601007387 */ /* 0x0003e20000100800 */
[----:B------:R-:W-:-:S02]  /*0640*/  LOP3.LUT R4, R15, 0x1c, RZ, 0xfc, !PT ;  /* 0x0000001c0f047812 */ /* 0x000fc400078efcff */
[C---:B------:R-:W-:Y:S02]  /*0650*/  LOP3.LUT R5, R15.reuse, 0x24, RZ, 0xfc, !PT ;  /* 0x000000240f057812 */ /* 0x040fe400078efcff */
[C---:B------:R-:W-:Y:S02]  /*0660*/  LOP3.LUT R4, R15.reuse, 0x28, RZ, 0xfc, !PT ;  /* 0x000000280f047812 */ /* 0x040fe400078efcff */
[C---:B------:R-:W-:Y:S02]  /*0670*/  LOP3.LUT R5, R15.reuse, 0x30, RZ, 0xfc, !PT ;  /* 0x000000300f057812 */ /* 0x040fe400078efcff */
[C---:B------:R-:W-:Y:S02]  /*0680*/  LOP3.LUT R4, R15.reuse, 0x34, RZ, 0xfc, !PT ;  /* 0x000000340f047812 */ /* 0x040fe400078efcff */
[C---:B------:R-:W-:Y:S02]  /*0690*/  LOP3.LUT R5, R15.reuse, 0x40, RZ, 0xfc, !PT ;  /* 0x000000400f057812 */ /* 0x040fe400078efcff */
        /* <DEDUP_REMOVED lines=8> */
[----:B------:R-:W-:Y:S01]  /*0720*/  LOP3.LUT R4, R15, 0x74, RZ, 0xfc, !PT ;  /* 0x000000740f047812 */ /* 0x000fe200078efcff */
[----:B01----:R-:W-:Y:S06]  /*0730*/  BRA.U UP0, `(.L_x_0) ;  /* 0x0000000100387547 */ /* 0x003fec000b800000 */
[C---:B------:R-:W-:Y:S01]  /*0740*/  IMAD.SHL.U32 R0, R14.reuse, 0x20, RZ ;  /* 0x000000200e007824 */ /* 0x040fe200078e00ff */
[----:B------:R-:W-:Y:S01]  /*0750*/  CS2R R16, SRZ ;  /* 0x0000000000107805 */ /* 0x000fe2000001ff00 */
[----:B------:R-:W-:Y:S01]  /*0760*/  IMAD.SHL.U32 R2, R14, 0x10, RZ ;  /* 0x000000100e027824 */ /* 0x000fe200078e00ff */
[----:B------:R-:W-:Y:S02]  /*0770*/  CS2R R18, SRZ ;  /* 0x0000000000127805 */ /* 0x000fe4000001ff00 */
[----:B------:R-:W-:Y:S02]  /*0780*/  CS2R R12, SRZ ;  /* 0x00000000000c7805 */ /* 0x000fe4000001ff00 */
[----:B------:R-:W-:Y:S02]  /*0790*/  LOP3.LUT R0, R0, 0x60, RZ, 0xc0, !PT ;  /* 0x0000006000007812 */ /* 0x000fe400078ec0ff */
[----:B------:R-:W-:Y:S01]  /*07a0*/  CS2R R14, SRZ ;  /* 0x00000000000e7805 */ /* 0x000fe2000001ff00 */
[----:B------:R0:W-:Y:S01]  /*07b0*/  STL [R1+0xc10], R2 ;  /* 0x000c100201007387 */ /* 0x0001e20000100800 */
[----:B------:R-:W-:-:S02]  /*07c0*/  CS2R R8, SRZ ;  /* 0x0000000000087805 */ /* 0x000fc4000001ff00 */
[----:B------:R-:W-:Y:S02]  /*07d0*/  CS2R R10, SRZ ;  /* 0x00000000000a7805 */ /* 0x000fe4000001ff00 */
[----:B------:R-:W-:Y:S01]  /*07e0*/  CS2R R4, SRZ ;  /* 0x0000000000047805 */ /* 0x000fe2000001ff00 */
[----:B------:R0:W-:Y:S01]  /*07f0*/  STL [R1+0xc18], R0 ;  /* 0x000c180001007387 */ /* 0x0001e20000100800 */
[----:B------:R-:W-:Y:S01]  /*0800*/  CS2R R6, SRZ ;  /* 0x0000000000067805 */ /* 0x000fe2000001ff00 */
[----:B------:R-:W-:Y:S06]  /*0810*/  BRA `(.L_x_1) ;  /* 0x00000298009c7947 */ /* 0x000fec0003800000 */
.L_x_0:
[----:B------:R-:W-:Y:S01]  /*0820*/  IABS R0, R2 ;  /* 0x0000000200007213 */ /* 0x000fe20000000000 */
[----:B------:R-:W-:Y:S01]  /*0830*/  VIADD R10, R22, 0x7f ;  /* 0x0000007f160a7836 */ /* 0x000fe20000000000 */
[----:B------:R-:W-:Y:S01]  /*0840*/  IABS R7, R3 ;  /* 0x0000000300077213 */ /* 0x000fe20000000000 */
[----:B------:R-:W0:Y:S01]  /*0850*/  LDCU UR6, c[0x0][0x3a8] ;  /* 0x00007500ff0677ac */ /* 0x000e220008000800 */
[----:B------:R-:W1:Y:S01]  /*0860*/  I2F.RP R5, R0 ;  /* 0x0000000000057306 */ /* 0x000e620000209400 */
[----:B------:R-:W-:Y:S02]  /*0870*/  IABS R12, R20 ;  /* 0x00000014000c7213 */ /* 0x000fe40000000000 */
[----:B------:R-:W-:Y:S01]  /*0880*/  ISETP.GE.AND P2, PT, R10, RZ, PT ;  /* 0x000000ff0a00720c */ /* 0x000fe20003f46270 */
[----:B------:R-:W2:Y:S01]  /*0890*/  LDCU UR7, c[0x0][0x3a4] ;  /* 0x00007480ff0777ac */ /* 0x000ea20008000800 */
[----:B------:R-:W-:-:S03]  /*08a0*/  ISETP.GE.AND P4, PT, R20, RZ, PT ;  /* 0x000000ff1400720c */ /* 0x000fc60003f86270 */
[----:B------:R-:W3:Y:S01]  /*08b0*/  I2F.RP R4, R7 ;  /* 0x0000000700047306 */ /* 0x000ee20000209400 */
[----:B------:R-:W4:Y:S01]  /*08c0*/  LDCU.64 UR10, c[0x0][0x388] ;  /* 0x00007100ff0a77ac */ /* 0x000f220008000a00 */
[----:B------:R-:W5:Y:S06]  /*08d0*/  LDCU.64 UR12, c[0x0][0x380] ;  /* 0x00007000ff0c77ac */ /* 0x000f6c0008000a00 */
[----:B-1----:R-:W1:Y:S08]  /*08e0*/  MUFU.RCP R5, R5 ;  /* 0x0000000500057308 */ /* 0x002e700000001000 */
[----:B---3--:R-:W3:Y:S01]  /*08f0*/  MUFU.RCP R4, R4 ;  /* 0x0000000400047308 */ /* 0x008ee20000001000 */
[----:B-1----:R-:W-:-:S07]  /*0900*/  VIADD R5, R5, 0xffffffe ;  /* 0x0ffffffe05057836 */ /* 0x002fce0000000000 */
[----:B------:R-:W1:Y:S01]  /*0910*/  F2I.FTZ.U32.TRUNC.NTZ R5, R5 ;  /* 0x0000000500057305 */ /* 0x000e62000021f000 */
[----:B---3--:R-:W-:-:S07]  /*0920*/  VIADD R4, R4, 0xffffffe ;  /* 0x0ffffffe04047836 */ /* 0x008fce0000000000 */
[----:B------:R1:W3:Y:S02]  /*0930*/  F2I.FTZ.U32.TRUNC.NTZ R9, R4 ;  /* 0x0000000400097305 */ /* 0x0002e4000021f000 */
[----:B-1----:R-:W-:-:S04]  /*0940*/  IMAD.MOV R4, RZ, RZ, -R5 ;  /* 0x000000ffff047224 */ /* 0x002fc800078e0a05 */
[----:B------:R-:W-:Y:S02]  /*0950*/  IMAD R8, R4, R0, RZ ;  /* 0x0000000004087224 */ /* 0x000fe400078e02ff */
[----:B------:R-:W-:Y:S02]  /*0960*/  IMAD.MOV.U32 R4, RZ, RZ, RZ ;  /* 0x000000ffff047224 */ /* 0x000fe400078e00ff */
[----:B---3--:R-:W-:Y:S02]  /*0970*/  IMAD.MOV R6, RZ, RZ, -R9 ;  /* 0x000000ffff067224 */ /* 0x008fe400078e0a09 */
[----:B------:R-:W-:Y:S01]  /*0980*/  IMAD.HI.U32 R4, R5, R8, R4 ;  /* 0x0000000805047227 */ /* 0x000fe200078e0004 */
[----:B------:R-:W-:-:S03]  /*0990*/  IABS R5, R22 ;  /* 0x0000001600057213 */ /* 0x000fc60000000000 */
[----:B------:R-:W-:Y:S02]  /*09a0*/  IMAD R6, R6, R7, RZ ;  /* 0x0000000706067224 */ /* 0x000fe400078e02ff */
[----:B------:R-:W-:-:S04]  /*09b0*/  IMAD.HI.U32 R4, R4, R12, RZ ;  /* 0x0000000c04047227 */ /* 0x000fc800078e00ff */
[----:B------:R-:W-:Y:S02]  /*09c0*/  IMAD.MOV R4, RZ, RZ, -R4 ;  /* 0x000000ffff047224 */ /* 0x000fe400078e0a04 */
[----:B------:R-:W-:Y:S02]  /*09d0*/  IMAD.MOV.U32 R8, RZ, RZ, RZ ;  /* 0x000000ffff087224 */ /* 0x000fe400078e00ff */
[C---:B------:R-:W-:Y:S02]  /*09e0*/  IMAD R12, R0.reuse, R4, R12 ;  /* 0x00000004000c7224 */ /* 0x040fe400078e020c */
[----:B------:R-:W-:Y:S01]  /*09f0*/  IMAD.HI.U32 R6, R9, R6, R8 ;  /* 0x0000000609067227 */ /* 0x000fe200078e0008 */
[----:B------:R-:W-:Y:S02]  /*0a00*/  IABS R8, R10 ;  /* 0x0000000a00087213 */ /* 0x000fe40000000000 */
[----:B------:R-:W-:Y:S01]  /*0a10*/  ISETP.GT.U32.AND P0, PT, R0, R12, PT ;  /* 0x0000000c0000720c */ /* 0x000fe20003f04070 */
[----:B------:R-:W-:-:S02]  /*0a20*/  IMAD.MOV.U32 R9, RZ, RZ, R5 ;  /* 0x000000ffff097224 */ /* 0x000fc400078e0005 */
[----:B------:R-:W-:Y:S02]  /*0a30*/  VIADD R5, R22, 0x7e ;  /* 0x0000007e16057836 */ /* 0x000fe40000000000 */
[----:B------:R-:W-:-:S03]  /*0a40*/  IMAD.HI.U32 R13, R6, R9, RZ ;  /* 0x00000009060d7227 */ /* 0x000fc600078e00ff */
[----:B------:R-:W-:Y:S01]  /*0a50*/  IABS R4, R5 ;  /* 0x0000000500047213 */ /* 0x000fe20000000000 */
[----:B------:R-:W-:Y:S01]  /*0a60*/  IMAD.HI.U32 R11, R6, R8, RZ ;  /* 0x00000008060b7227 */ /* 0x000fe200078e00ff */
[----:B------:R-:W-:-:S03]  /*0a70*/  ISETP.GE.AND P5, PT, R5, RZ, PT ;  /* 0x000000ff0500720c */ /* 0x000fc60003fa6270 */
[----:B------:R-:W-:Y:S02]  /*0a80*/  IMAD.MOV R13, RZ, RZ, -R13 ;  /* 0x000000ffff0d7224 */ /* 0x000fe400078e0a0d */
[----:B------:R-:W-:Y:S02]  /*0a90*/  IMAD.MOV R11, RZ, RZ, -R11 ;  /* 0x000000ffff0b7224 */ /* 0x000fe400078e0a0b */
[----:B------:R-:W-:Y:S02]  /*0aa0*/  IMAD R9, R7, R13, R9 ;  /* 0x0000000d07097224 */ /* 0x000fe400078e0209 */
[----:B------:R-:W-:-:S03]  /*0ab0*/  IMAD.HI.U32 R15, R6, R4, RZ ;  /* 0x00000004060f7227 */ /* 0x000fc600078e00ff */
[C---:B------:R-:W-:Y:S01]  /*0ac0*/  ISETP.GT.U32.AND P1, PT, R7.reuse, R9, PT ;  /* 0x000000090700720c */ /* 0x040fe20003f24070 */
[C---:B------:R-:W-:Y:S02]  /*0ad0*/  IMAD R8, R7.reuse, R11, R8 ;  /* 0x0000000b07087224 */ /* 0x040fe400078e0208 */
[----:B------:R-:W-:Y:S02]  /*0ae0*/  @!P0 IMAD.IADD R12, R12, 0x1, -R0 ;  /* 0x000000010c0c8824 */ /* 0x000fe400078e0a00 */
[----:B------:R-:W-:Y:S01]  /*0af0*/  IMAD.MOV R15, RZ, RZ, -R15 ;  /* 0x000000ffff0f7224 */ /* 0x000fe200078e0a0f */
[C---:B------:R-:W-:Y:S01]  /*0b00*/  ISETP.GT.U32.AND P0, PT, R7.reuse, R8, PT ;  /* 0x000000080700720c */ /* 0x040fe20003f04070 */
[----:B------:R-:W-:Y:S01]  /*0b10*/  VIADD R11, R22, 0x7d ;  /* 0x0000007d160b7836 */ /* 0x000fe20000000000 */
[----:B------:R-:W-:Y:S01]  /*0b20*/  ISETP.GT.U32.AND P6, PT, R0, R12, PT ;  /* 0x0000000c0000720c */ /* 0x000fe20003fc4070 */
[----:B------:R-:W-:Y:S02]  /*0b30*/  IMAD R4, R7, R15, R4 ;  /* 0x0000000f07047224 */ /* 0x000fe400078e0204 */
[----:B------:R-:W-:Y:S01]  /*0b40*/  VIADD R10, R22, 0x7c ;  /* 0x0000007c160a7836 */ /* 0x000fe20000000000 */
[----:B------:R-:W-:Y:S01]  /*0b50*/  IABS R13, R11 ;  /* 0x0000000b000d7213 */ /* 0x000fe20000000000 */
[----:B------:R-:W-:Y:S01]  /*0b60*/  @!P1 IMAD.IADD R9, R9, 0x1, -R7 ;  /* 0x0000000109099824 */ /* 0x000fe200078e0a07 */
[----:B------:R-:W-:-:S02]  /*0b70*/  ISETP.GT.U32.AND P3, PT, R7, R4, PT ;  /* 0x000000040700720c */ /* 0x000fc40003f64070 */
[----:B------:R-:W-:Y:S01]  /*0b80*/  IABS R14, R10 ;  /* 0x0000000a000e7213 */ /* 0x000fe20000000000 */
[----:B------:R-:W-:Y:S01]  /*0b90*/  IMAD.HI.U32 R5, R6, R13, RZ ;  /* 0x0000000d06057227 */ /* 0x000fe200078e00ff */
[----:B------:R-:W-:-:S03]  /*0ba0*/  ISETP.NE.AND P1, PT, R2, RZ, PT ;  /* 0x000000ff0200720c */ /* 0x000fc60003f25270 */
[----:B------:R-:W-:-:S04]  /*0bb0*/  IMAD.HI.U32 R15, R6, R14, RZ ;  /* 0x0000000e060f7227 */ /* 0x000fc800078e00ff */
[----:B------:R-:W-:Y:S02]  /*0bc0*/  @!P6 IMAD.IADD R12, R12, 0x1, -R0 ;  /* 0x000000010c0ce824 */ /* 0x000fe400078e0a00 */
[----:B------:R-:W-:Y:S01]  /*0bd0*/  @!P0 IMAD.IADD R8, R8, 0x1, -R7 ;  /* 0x0000000108088824 */ /* 0x000fe200078e0a07 */
[C---:B------:R-:W-:Y:S01]  /*0be0*/  ISETP.GT.U32.AND P0, PT, R7.reuse, R9, PT ;  /* 0x000000090700720c */ /* 0x040fe20003f04070 */
[----:B------:R-:W-:Y:S02]  /*0bf0*/  IMAD.MOV R5, RZ, RZ, -R5 ;  /* 0x000000ffff057224 */ /* 0x000fe400078e0a05 */
[----:B------:R-:W-:Y:S02]  /*0c00*/  IMAD.MOV R15, RZ, RZ, -R15 ;  /* 0x000000ffff0f7224 */ /* 0x000fe400078e0a0f */
[----:B------:R-:W-:Y:S02]  /*0c10*/  IMAD.MOV.U32 R16, RZ, RZ, R12 ;  /* 0x000000ffff107224 */ /* 0x000fe400078e000c */
[----:B------:R-:W-:Y:S01]  /*0c20*/  @!P3 IMAD.IADD R4, R4, 0x1, -R7 ;  /* 0x000000010404b824 */ /* 0x000fe200078e0a07 */
[C---:B------:R-:W-:Y:S01]  /*0c30*/  ISETP.GT.U32.AND P3, PT, R7.reuse, R8, PT ;  /* 0x000000080700720c */ /* 0x040fe20003f64070 */
[C---:B------:R-:W-:Y:S01]  /*0c40*/  IMAD R5, R7.reuse, R5, R13 ;  /* 0x0000000507057224 */ /* 0x040fe200078e020d */
[----:B------:R-:W-:Y:S01]  /*0c50*/  @!P4 IADD3 R16, PT, PT, -R16, RZ, RZ ;  /* 0x000000ff1010c210 */ /* 0x000fe20007ffe1ff */
[C---:B------:R-:W-:Y:S01]  /*0c60*/  IMAD R14, R7.reuse, R15, R14 ;  /* 0x0000000f070e7224 */ /* 0x040fe200078e020e */
[----:B------:R-:W-:Y:S01]  /*0c70*/  ISETP.GT.U32.AND P6, PT, R7, R4, PT ;  /* 0x000000040700720c */ /* 0x000fe20003fc4070 */
[C---:B------:R-:W-:Y:S01]  /*0c80*/  VIADD R0, R22.reuse, 0x7b ;  /* 0x0000007b16007836 */ /* 0x040fe20000000000 */
[----:B------:R-:W-:Y:S01]  /*0c90*/  @!P1 LOP3.LUT R16, RZ, R2, RZ, 0x33, !PT ;  /* 0x00000002ff109212 */ /* 0x000fe200078e33ff */
[--C-:B------:R-:W-:Y:S01]  /*0ca0*/  @!P0 IMAD.IADD R9, R9, 0x1, -R7.reuse ;  /* 0x0000000109098824 */ /* 0x100fe200078e0a07 */
[C---:B------:R-:W-:Y:S01]  /*0cb0*/  ISETP.GT.U32.AND P1, PT, R7.reuse, R5, PT ;  /* 0x000000050700720c */ /* 0x040fe20003f24070 */
[C---:B------:R-:W-:Y:S01]  /*0cc0*/  VIADD R2, R22.reuse, 0x7a ;  /* 0x0000007a16027836 */ /* 0x040fe20000000000 */
[----:B------:R-:W-:Y:S01]  /*0cd0*/  ISETP.GT.U32.AND P4, PT, R7, R14, PT ;  /* 0x0000000e0700720c */ /* 0x000fe20003f84070 */
[----:B------:R1:W-:Y:S01]  /*0ce0*/  STL [R1+0x220], R16 ;  /* 0x0002201001007387 */ /* 0x0003e20000100800 */
[----:B------:R-:W-:Y:S01]  /*0cf0*/  ISETP.GE.AND P0, PT, R22, RZ, PT ;  /* 0x000000ff1600720c */ /* 0x000fe20003f06270 */
[----:B------:R-:W-:Y:S01]  /*0d00*/  @!P3 IMAD.IADD R8, R8, 0x1, -R7 ;  /* 0x000000010808b824 */ /* 0x000fe200078e0a07 */
[----:B------:R-:W-:-:S02]  /*0d10*/  IABS R15, R0 ;  /* 0x00000000000f7213 */ /* 0x000fc40000000000 */
[----:B------:R-:W-:Y:S01]  /*0d20*/  IABS R12, R2 ;  /* 0x00000002000c7213 */ /* 0x000fe20000000000 */
[----:B------:R-:W-:Y:S01]  /*0d30*/  @!P6 IMAD.IADD R4, R4, 0x1, -R7 ;  /* 0x000000010404e824 */ /* 0x000fe200078e0a07 */
[----:B------:R-:W-:Y:S01]  /*0d40*/  ISETP.GE.AND P6, PT, R10, RZ, PT ;  /* 0x000000ff0a00720c */ /* 0x000fe20003fc6270 */
[----:B------:R-:W-:Y:S01]  /*0d50*/  IMAD.HI.U32 R10, R6, R15, RZ ;  /* 0x0000000f060a7227 */ /* 0x000fe200078e00ff */
[----:B------:R-:W-:-:S03]  /*0d60*/  ISETP.GE.AND P3, PT, R11, RZ, PT ;  /* 0x000000ff0b00720c */ /* 0x000fc60003f66270 */
[----:B------:R-:W-:Y:S01]  /*0d70*/  @!P1 IMAD.IADD R5, R5, 0x1, -R7 ;  /* 0x0000000105059824 */ /* 0x000fe200078e0a07 */
[----:B------:R-:W-:Y:S01]  /*0d80*/  ISETP.GE.AND P1, PT, R0, RZ, PT ;  /* 0x000000ff0000720c */ /* 0x000fe20003f26270 */
[----:B-1----:R-:W-:Y:S02]  /*0d90*/  IMAD.MOV.U32 R16, RZ, RZ, R9 ;  /* 0x000000ffff107224 */ /* 0x002fe400078e0009 */
[----:B------:R-:W-:Y:S02]  /*0da0*/  @!P4 IMAD.IADD R14, R14, 0x1, -R7 ;  /* 0x000000010e0ec824 */ /* 0x000fe400078e0a07 */
[----:B------:R-:W-:Y:S02]  /*0db0*/  IMAD.MOV R10, RZ, RZ, -R10 ;  /* 0x000000ffff0a7224 */ /* 0x000fe400078e0a0a */
[----:B------:R-:W-:Y:S01]  /*0dc0*/  @!P0 IMAD.MOV R16, RZ, RZ, -R16 ;  /* 0x000000ffff108224 */ /* 0x000fe200078e0a10 */
[C---:B------:R-:W-:Y:S01]  /*0dd0*/  ISETP.GT.U32.AND P0, PT, R7.reuse, R5, PT ;  /* 0x000000050700720c */ /* 0x040fe20003f04070 */
[----:B------:R-:W-:Y:S01]  /*0de0*/  IMAD.HI.U32 R0, R6, R12, RZ ;  /* 0x0000000c06007227 */ /* 0x000fe200078e00ff */
[----:B------:R-:W-:-:S02]  /*0df0*/  ISETP.GT.U32.AND P4, PT, R7, R14, PT ;  /* 0x0000000e0700720c */ /* 0x000fc40003f84070 */
[----:B------:R-:W-:Y:S01]  /*0e00*/  STL [R1+0x18c], R16 ;  /* 0x00018c1001007387 */ /* 0x000fe20000100800 */
[C---:B------:R-:W-:Y:S02]  /*0e10*/  IMAD R15, R7.reuse, R10, R15 ;  /* 0x0000000a070f7224 */ /* 0x040fe400078e020f */
[----:B------:R-:W-:Y:S02]  /*0e20*/  IMAD.MOV R0, RZ, RZ, -R0 ;  /* 0x000000ffff007224 */ /* 0x000fe400078e0a00 */
[----:B------:R-:W-:Y:S01]  /*0e30*/  @!P5 IMAD.MOV R4, RZ, RZ, -R4 ;  /* 0x000000ffff04d224 */ /* 0x000fe200078e0a04 */
[C---:B------:R-:W-:Y:S01]  /*0e40*/  ISETP.GT.U32.AND P5, PT, R7.reuse, R15, PT ;  /* 0x0000000f0700720c */ /* 0x040fe20003fa4070 */
[----:B------:R-:W-:Y:S02]  /*0e50*/  IMAD.MOV.U32 R13, RZ, RZ, R8 ;  /* 0x000000ffff0d7224 */ /* 0x000fe400078e0008 */
[----:B------:R-:W-:Y:S02]  /*0e60*/  IMAD R8, R7, R0, R12 ;  /* 0x0000000007087224 */ /* 0x000fe400078e020c */
[----:B------:R-:W-:-:S02]  /*0e70*/  @!P0 IMAD.IADD R5, R5, 0x1, -R7 ;  /* 0x0000000105058824 */ /* 0x000fc400078e0a07 */
[----:B------:R-:W-:Y:S01]  /*0e80*/  @!P4 IMAD.IADD R14, R14, 0x1, -R7 ;  /* 0x000000010e0ec824 */ /* 0x000fe200078e0a07 */
[----:B------:R-:W-:Y:S01]  /*0e90*/  ISETP.GT.U32.AND P4, PT, R7, R8, PT ;  /* 0x000000080700720c */ /* 0x000fe20003f84070 */
[C---:B------:R-:W-:Y:S02]  /*0ea0*/  VIADD R9, R22.reuse, 0x79 ;  /* 0x0000007916097836 */ /* 0x040fe40000000000 */
[----:B------:R-:W-:Y:S02]  /*0eb0*/  IMAD.MOV.U32 R11, RZ, RZ, R5 ;  /* 0x000000ffff0b7224 */ /* 0x000fe400078e0005 */
[----:B------:R-:W-:Y:S01]  /*0ec0*/  @!P2 IMAD.MOV R13, RZ, RZ, -R13 ;  /* 0x000000ffff0da224 */ /* 0x000fe200078e0a0d */
[----:B------:R-:W-:Y:S01]  /*0ed0*/  ISETP.GE.AND P0, PT, R9, RZ, PT ;  /* 0x000000ff0900720c */ /* 0x000fe20003f06270 */
[----:B------:R-:W-:Y:S01]  /*0ee0*/  VIADD R10, R22, 0x78 ;  /* 0x00000078160a7836 */ /* 0x000fe20000000000 */
[----:B------:R-:W-:Y:S01]  /*0ef0*/  IABS R9, R9 ;  /* 0x0000000900097213 */ /* 0x000fe20000000000 */
[----:B------:R-:W-:Y:S01]  /*0f00*/  @!P5 IMAD.IADD R15, R15, 0x1, -R7 ;  /* 0x000000010f0fd824 */ /* 0x000fe200078e0a07 */
[----:B------:R-:W-:Y:S01]  /*0f10*/  STL [R1+0x1d8], R13 ;  /* 0x0001d80d01007387 */ /* 0x000fe20000100800 */
[----:B------:R-:W-:Y:S01]  /*0f20*/  @!P3 IMAD.MOV R11, RZ, RZ, -R11 ;  /* 0x000000ffff0bb224 */ /* 0x000fe200078e0a0b */
[----:B------:R-:W-:Y:S01]  /*0f30*/  IABS R0, R10 ;  /* 0x0000000a00007213 */ /* 0x000fe20000000000 */
[----:B------:R-:W-:Y:S01]  /*0f40*/  @!P4 IMAD.IADD R8, R8, 0x1, -R7 ;  /* 0x000000010808c824 */ /* 0x000fe200078e0a07 */
[----:B------:R1:W-:Y:S01]  /*0f50*/  STL [R1+0x1d4], R4 ;  /* 0x0001d40401007387 */ /* 0x0003e20000100800 */
[----:B------:R-:W-:-:S02]  /*0f60*/  ISETP.GT.U32.AND P3, PT, R7, R15, PT ;  /* 0x0000000f0700720c */ /* 0x000fc40003f64070 */
[----:B------:R-:W-:Y:S01]  /*0f70*/  ISETP.GE.AND P2, PT, R2, RZ, PT ;  /* 0x000000ff0200720c */ /* 0x000fe20003f46270 */
[----:B------:R3:W-:Y:S01]  /*0f80*/  STL [R1+0x1d0], R11 ;  /* 0x0001d00b01007387 */ /* 0x0007e20000100800 */
[----:B------:R-:W-:Y:S01]  /*0f90*/  IMAD.HI.U32 R5, R6, R0, RZ ;  /* 0x0000000006057227 */ /* 0x000fe200078e00ff */
[----:B------:R-:W-:Y:S02]  /*0fa0*/  ISETP.GT.U32.AND P4, PT, R7, R8, PT ;  /* 0x000000080700720c */ /* 0x000fe40003f84070 */
[----:B------:R-:W-:Y:S01]  /*0fb0*/  ISETP.GE.AND P5, PT, R10, RZ, PT ;  /* 0x000000ff0a00720c */ /* 0x000fe20003fa6270 */
[----:B------:R-:W-:Y:S02]  /*0fc0*/  IMAD.MOV R12, RZ, RZ, -R5 ;  /* 0x000000ffff0c7224 */ /* 0x000fe400078e0a05 */
[----:B-1----:R-:W-:Y:S02]  /*0fd0*/  VIADD R4, R22, 0x77 ;  /* 0x0000007716047836 */ /* 0x002fe40000000000 */
[----:B------:R-:W-:-:S02]  /*0fe0*/  IMAD.MOV.U32 R13, RZ, RZ, R14 ;  /* 0x000000ffff0d7224 */ /* 0x000fc400078e000e */
[----:B---3--:R-:W-:Y:S01]  /*0ff0*/  IMAD.HI.U32 R11, R6, R9, RZ ;  /* 0x00000009060b7227 */ /* 0x008fe200078e00ff */
[----:B------:R-:W-:Y:S02]  /*1000*/  IABS R2, R4 ;  /* 0x0000000400027213 */ /* 0x000fe40000000000 */
[----:B------:R-:W-:Y:S01]  /*1010*/  @!P6 IADD3 R13, PT, PT, -R13, RZ, RZ ;  /* 0x000000ff0d0de210 */ /* 0x000fe20007ffe1ff */
[----:B------:R-:W-:Y:S01]  /*1020*/  IMAD.MOV R11, RZ, RZ, -R11 ;  /* 0x000000ffff0b7224 */ /* 0x000fe200078e0a0b */
[----:B------:R-:W-:Y:S01]  /*1030*/  ISETP.GE.AND P6, PT, R4, RZ, PT ;  /* 0x000000ff0400720c */ /* 0x000fe20003fc6270 */
[----:B------:R-:W-:Y:S02]  /*1040*/  IMAD.HI.U32 R10, R6, R2, RZ ;  /* 0x00000002060a7227 */ /* 0x000fe400078e00ff */
[----:B------:R1:W-:Y:S02]  /*1050*/  STL [R1+0x1cc], R13 ;  /* 0x0001cc0d01007387 */ /* 0x0003e40000100800 */
[----:B------:R-:W-:-:S02]  /*1060*/  IMAD R5, R7, R11, R9 ;  /* 0x0000000b07057224 */ /* 0x000fc400078e0209 */
[----:B------:R-:W-:Y:S02]  /*1070*/  IMAD.MOV R10, RZ, RZ, -R10 ;  /* 0x000000ffff0a7224 */ /* 0x000fe400078e0a0a */
[----:B------:R-:W-:Y:S01]  /*1080*/  @!P3 IMAD.IADD R15, R15, 0x1, -R7 ;  /* 0x000000010f0fb824 */ /* 0x000fe200078e0a07 */
[C---:B------:R-:W-:Y:S01]  /*1090*/  ISETP.GT.U32.AND P3, PT, R7.reuse, R5, PT ;  /* 0x000000050700720c */ /* 0x040fe20003f64070 */
[C---:B------:R-:W-:Y:S02]  /*10a0*/  IMAD R0, R7.reuse, R12, R0 ;  /* 0x0000000c07007224 */ /* 0x040fe400078e0200 */
[C---:B------:R-:W-:Y:S02]  /*10b0*/  IMAD R2, R7.reuse, R10, R2 ;  /* 0x0000000a07027224 */ /* 0x040fe400078e0202 */
[----:B------:R-:W-:Y:S02]  /*10c0*/  IMAD.MOV.U32 R17, RZ, RZ, R15 ;  /* 0x000000ffff117224 */ /* 0x000fe400078e000f */
[----:B------:R-:W-:Y:S01]  /*10d0*/  @!P4 IMAD.IADD R8, R8, 0x1, -R7 ;  /* 0x000000010808c824 */ /* 0x000fe200078e0a07 */
[C---:B------:R-:W-:Y:S01]  /*10e0*/  ISETP.GT.U32.AND P4, PT, R7.reuse, R0, PT ;  /* 0x000000000700720c */ /* 0x040fe20003f84070 */
[----:B------:R-:W-:Y:S01]  /*10f0*/  @!P1 IMAD.MOV R17, RZ, RZ, -R17 ;  /* 0x000000ffff119224 */ /* 0x000fe200078e0a11 */
[----:B------:R-:W-:Y:S01]  /*1100*/  ISETP.GT.U32.AND P1, PT, R7, R2, PT ;  /* 0x000000020700720c */ /* 0x000fe20003f24070 */
[----:B------:R-:W-:-:S02]  /*1110*/  VIADD R12, R22, 0x75 ;  /* 0x00000075160c7836 */ /* 0x000fc40000000000 */
[C---:B------:R-:W-:Y:S01]  /*1120*/  VIADD R4, R22.reuse, 0x76 ;  /* 0x0000007616047836 */ /* 0x040fe20000000000 */
[----:B------:R3:W-:Y:S01]  /*1130*/  STL [R1+0x1c8], R17 ;  /* 0x0001c81101007387 */ /* 0x0007e20000100800 */
[----:B------:R-:W-:Y:S01]  /*1140*/  @!P3 IMAD.IADD R5, R5, 0x1, -R7 ;  /* 0x000000010505b824 */ /* 0x000fe200078e0a07 */
[----:B------:R-:W-:Y:S01]  /*1150*/  IABS R16, R12 ;  /* 0x0000000c00107213 */ /* 0x000fe20000000000 */
[C---:B------:R-:W-:Y:S01]  /*1160*/  VIADD R9, R22.reuse, 0x74 ;  /* 0x0000007416097836 */ /* 0x040fe20000000000 */
[----:B-1----:R-:W-:Y:S01]  /*1170*/  IABS R13, R4 ;  /* 0x00000004000d7213 */ /* 0x002fe20000000000 */
[----:B------:R-:W-:Y:S01]  /*1180*/  VIADD R10, R22, 0x73 ;  /* 0x00000073160a7836 */ /* 0x000fe20000000000 */
[----:B------:R-:W-:Y:S01]  /*1190*/  ISETP.GT.U32.AND P3, PT, R7, R5, PT ;  /* 0x000000050700720c */ /* 0x000fe20003f64070 */
[----:B------:R-:W-:Y:S01]  /*11a0*/  IMAD.MOV.U32 R15, RZ, RZ, R16 ;  /* 0x000000ffff0f7224 */ /* 0x000fe200078e0010 */
[----:B------:R-:W-:Y:S01]  /*11b0*/  IABS R14, R9 ;  /* 0x00000009000e7213 */ /* 0x000fe20000000000 */
[----:B------:R-:W-:Y:S01]  /*11c0*/  IMAD.HI.U32 R16, R6, R13, RZ ;  /* 0x0000000d06107227 */ /* 0x000fe200078e00ff */
[----:B------:R-:W-:-:S03]  /*11d0*/  IABS R11, R10 ;  /* 0x0000000a000b7213 */ /* 0x000fc60000000000 */
[--C-:B------:R-:W-:Y:S02]  /*11e0*/  @!P4 IMAD.IADD R0, R0, 0x1, -R7.reuse ;  /* 0x000000010000c824 */ /* 0x100fe400078e0a07 */
[----:B---3--:R-:W-:Y:S02]  /*11f0*/  IMAD.MOV.U32 R17, RZ, RZ, R8 ;  /* 0x000000ffff117224 */ /* 0x008fe400078e0008 */
[----:B------:R-:W-:Y:S01]  /*1200*/  @!P1 IMAD.IADD R2, R2, 0x1, -R7 ;  /* 0x0000000102029824 */ /* 0x000fe200078e0a07 */
[C---:B------:R-:W-:Y:S01]  /*1210*/  ISETP.GT.U32.AND P4, PT, R7.reuse, R0, PT ;  /* 0x000000000700720c */ /* 0x040fe20003f84070 */
[----:B------:R-:W-:Y:S02]  /*1220*/  IMAD.MOV R16, RZ, RZ, -R16 ;  /* 0x000000ffff107224 */ /* 0x000fe400078e0a10 */
[----:B------:R-:W-:Y:S01]  /*1230*/  @!P2 IMAD.MOV R17, RZ, RZ, -R17 ;  /* 0x000000ffff11a224 */ /* 0x000fe200078e0a11 */
[----:B------:R-:W-:Y:S01]  /*1240*/  ISETP.GE.AND P2, PT, R4, RZ, PT ;  /* 0x000000ff0400720c */ /* 0x000fe20003f46270 */
[C---:B------:R-:W-:Y:S01]  /*1250*/  IMAD R4, R7.reuse, R16, R13 ;  /* 0x0000001007047224 */ /* 0x040fe200078e020d */
[----:B------:R-:W-:Y:S01]  /*1260*/  ISETP.GT.U32.AND P1, PT, R7, R2, PT ;  /* 0x000000020700720c */ /* 0x000fe20003f24070 */
[----:B------:R-:W-:Y:S01]  /*1270*/  IMAD.MOV.U32 R8, RZ, RZ, R14 ;  /* 0x000000ffff087224 */ /* 0x000fe200078e000e */
[----:B------:R1:W-:Y:S01]  /*1280*/  STL [R1+0x1c4], R17 ;  /* 0x0001c41101007387 */ /* 0x0003e20000100800 */
[----:B------:R-:W-:Y:S01]  /*1290*/  @!P3 IMAD.IADD R5, R5, 0x1, -R7 ;  /* 0x000000010505b824 */ /* 0x000fe200078e0a07 */
[----:B------:R-:W-:Y:S01]  /*12a0*/  ISETP.GT.U32.AND P3, PT, R7, R4, PT ;  /* 0x000000040700720c */ /* 0x000fe20003f64070 */
[----:B------:R-:W-:-:S04]  /*12b0*/  IMAD.HI.U32 R16, R6, R15, RZ ;  /* 0x0000000f06107227 */ /* 0x000fc800078e00ff */
[----:B------:R-:W-:-:S04]  /*12c0*/  IMAD.HI.U32 R14, R6, R8, RZ ;  /* 0x00000008060e7227 */ /* 0x000fc800078e00ff */
[----:B------:R-:W-:Y:S01]  /*12d0*/  IMAD.HI.U32 R13, R6, R11, RZ ;  /* 0x0000000b060d7227 */ /* 0x000fe200078e00ff */
[----:B------:R-:W-:-:S03]  /*12e0*/  @!P1 IADD3 R2, PT, PT, R2, -R7, RZ ;  /* 0x8000000702029210 */ /* 0x000fc60007ffe0ff */
[----:B------:R-:W-:Y:S02]  /*12f0*/  IMAD.MOV R16, RZ, RZ, -R16 ;  /* 0x000000ffff107224 */ /* 0x000fe400078e0a10 */
[----:B------:R-:W-:Y:S02]  /*1300*/  IMAD.MOV R14, RZ, RZ, -R14 ;  /* 0x000000ffff0e7224 */ /* 0x000fe400078e0a0e */
[----:B------:R-:W-:Y:S01]  /*1310*/  @!P4 IMAD.IADD R0, R0, 0x1, -R7 ;  /* 0x000000010000c824 */ /* 0x000fe200078e0a07 */
[----:B------:R-:W-:Y:S01]  /*1320*/  ISETP.GE.AND P4, PT, R12, RZ, PT ;  /* 0x000000ff0c00720c */ /* 0x000fe20003f86270 */
[----:B------:R-:W-:Y:S02]  /*1330*/  IMAD.MOV R13, RZ, RZ, -R13 ;  /* 0x000000ffff0d7224 */ /* 0x000fe400078e0a0d */
[C---:B------:R-:W-:Y:S02]  /*1340*/  IMAD R12, R7.reuse, R16, R15 ;  /* 0x00000010070c7224 */ /* 0x040fe400078e020f */
[----:B------:R-:W-:-:S02]  /*1350*/  IMAD R8, R7, R14, R8 ;  /* 0x0000000e07087224 */ /* 0x000fc400078e0208 */
[----:B-1----:R-:W-:Y:S02]  /*1360*/  IMAD.MOV.U32 R17, RZ, RZ, R5 ;  /* 0x000000ffff117224 */ /* 0x002fe400078e0005 */
[----:B------:R-:W-:Y:S01]  /*1370*/  VIADD R14, R22, 0x72 ;  /* 0x00000072160e7836 */ /* 0x000fe20000000000 */
[C---:B------:R-:W-:Y:S01]  /*1380*/  ISETP.GT.U32.AND P1, PT, R7.reuse, R8, PT ;  /* 0x000000080700720c */ /* 0x040fe20003f24070 */
[C---:B------:R-:W-:Y:S02]  /*1390*/  IMAD R5, R7.reuse, R13, R11 ;  /* 0x0000000d07057224 */ /* 0x040fe400078e020b */
[----:B------:R-:W-:Y:S01]  /*13a0*/  @!P0 IMAD.MOV R17, RZ, RZ, -R17 ;  /* 0x000000ffff118224 */ /* 0x000fe200078e0a11 */
[----:B------:R-:W-:Y:S01]  /*13b0*/  ISETP.GT.U32.AND P0, PT, R7, R12, PT ;  /* 0x0000000c0700720c */ /* 0x000fe20003f04070 */
[----:B------:R-:W-:Y:S01]  /*13c0*/  IMAD.MOV.U32 R13, RZ, RZ, R2 ;  /* 0x000000ffff0d7224 */ /* 0x000fe200078e0002 */
[----:B------:R-:W-:Y:S01]  /*13d0*/  IABS R11, R14 ;  /* 0x0000000e000b7213 */ /* 0x000fe20000000000 */
[----:B------:R-:W-:Y:S01]  /*13e0*/  @!P3 IMAD.IADD R4, R4, 0x1, -R7 ;  /* 0x000000010404b824 */ /* 0x000fe200078e0a07 */
[----:B------:R-:W-:Y:S01]  /*13f0*/  STL [R1+0x1c0], R17 ;  /* 0x0001c01101007387 */ /* 0x000fe20000100800 */
[----:B------:R-:W-:-:S02]  /*1400*/  IMAD.MOV.U32 R15, RZ, RZ, R0 ;  /* 0x000000ffff0f7224 */ /* 0x000fc400078e0000 */
[----:B------:R-:W-:Y:S01]  /*1410*/  @!P6 IMAD.MOV R13, RZ, RZ, -R13 ;  /* 0x000000ffff0de224 */ /* 0x000fe200078e0a0d */
[C---:B------:R-:W-:Y:S01]  /*1420*/  ISETP.GT.U32.AND P6, PT, R7.reuse, R5, PT ;  /* 0x000000050700720c */ /* 0x040fe20003fc4070 */
[----:B------:R-:W-:Y:S01]  /*1430*/  @!P5 IMAD.MOV R15, RZ, RZ, -R15 ;  /* 0x000000ffff0fd224 */ /* 0x000fe200078e0a0f */
[----:B------:R-:W-:Y:S01]  /*1440*/  ISETP.GT.U32.AND P3, PT, R7, R4, PT ;  /* 0x000000040700720c */ /* 0x000fe20003f64070 */
[----:B------:R-:W-:Y:S01]  /*1450*/  IMAD.MOV.U32 R0, RZ, RZ, R11 ;  /* 0x000000ffff007224 */ /* 0x000fe200078e000b */
[----:B------:R-:W-:Y:S01]  /*1460*/  ISETP.GE.AND P5, PT, R9, RZ, PT ;  /* 0x000000ff0900720c */ /* 0x000fe20003fa6270 */
[----:B------:R-:W-:Y:S01]  /*1470*/  VIADD R11, R22, 0x71 ;  /* 0x00000071160b7836 */ /* 0x000fe20000000000 */
[----:B------:R-:W-:Y:S01]  /*1480*/  STL [R1+0x1bc], R15 ;  /* 0x0001bc0f01007387 */ /* 0x000fe20000100800 */
[--C-:B------:R-:W-:Y:S01]  /*1490*/  @!P0 IMAD.IADD R12, R12, 0x1, -R7.reuse ;  /* 0x000000010c0c8824 */ /* 0x100fe200078e0a07 */
[----:B------:R-:W-:Y:S01]  /*14a0*/  ISETP.GE.AND P0, PT, R14, RZ, PT ;  /* 0x000000ff0e00720c */ /* 0x000fe20003f06270 */
[----:B------:R-:W-:Y:S01]  /*14b0*/  @!P1 IMAD.IADD R8, R8, 0x1, -R7 ;  /* 0x0000000108089824 */ /* 0x000fe200078e0a07 */
[----:B------:R1:W-:Y:S01]  /*14c0*/  STL [R1+0x1b8], R13 ;  /* 0x0001b80d01007387 */ /* 0x0003e20000100800 */
[----:B------:R-:W-:Y:S01]  /*14d0*/  IMAD.HI.U32 R2, R6, R0, RZ ;  /* 0x0000000006027227 */ /* 0x000fe200078e00ff */
[----:B------:R-:W-:-:S03]  /*14e0*/  ISETP.GT.U32.AND P1, PT, R7, R12, PT ;  /* 0x0000000c0700720c */ /* 0x000fc60003f24070 */
[--C-:B------:R-:W-:Y:S01]  /*14f0*/  @!P6 IMAD.IADD R5, R5, 0x1, -R7.reuse ;  /* 0x000000010505e824 */ /* 0x100fe200078e0a07 */
[C---:B------:R-:W-:Y:S01]  /*1500*/  ISETP.GT.U32.AND P6, PT, R7.reuse, R8, PT ;  /* 0x000000080700720c */ /* 0x040fe20003fc4070 */
[----:B------:R-:W-:Y:S01]  /*1510*/  @!P3 IMAD.IADD R4, R4, 0x1, -R7 ;  /* 0x000000010404b824 */ /* 0x000fe200078e0a07 */
[----:B------:R-:W-:Y:S01]  /*1520*/  ISETP.GE.AND P3, PT, R10, RZ, PT ;  /* 0x000000ff0a00720c */ /* 0x000fe20003f66270 */
[----:B------:R-:W-:Y:S01]  /*1530*/  IMAD.MOV R2, RZ, RZ, -R2 ;  /* 0x000000ffff027224 */ /* 0x000fe200078e0a02 */
[----:B-1----:R-:W-:Y:S01]  /*1540*/  IABS R13, R11 ;  /* 0x0000000b000d7213 */ /* 0x002fe20000000000 */
[----:B------:R-:W-:Y:S02]  /*1550*/  IMAD.MOV.U32 R15, RZ, RZ, R4 ;  /* 0x000000ffff0f7224 */ /* 0x000fe400078e0004 */
[----:B------:R-:W-:Y:S02]  /*1560*/  IMAD R0, R7, R2, R0 ;  /* 0x0000000207007224 */ /* 0x000fe400078e0200 */
[----:B------:R-:W-:-:S04]  /*1570*/  IMAD.HI.U32 R9, R6, R13, RZ ;  /* 0x0000000d06097227 */ /* 0x000fc800078e00ff */
[----:B------:R-:W-:Y:S02]  /*1580*/  IMAD.MOV R9, RZ, RZ, -R9 ;  /* 0x000000ffff097224 */ /* 0x000fe400078e0a09 */
[----:B------:R-:W-:Y:S01]  /*1590*/  @!P2 IMAD.MOV R15, RZ, RZ, -R15 ;  /* 0x000000ffff0fa224 */ /* 0x000fe200078e0a0f */
[C---:B------:R-:W-:Y:S01]  /*15a0*/  ISETP.GT.U32.AND P2, PT, R7.reuse, R5, PT ;  /* 0x000000050700720c */ /* 0x040fe20003f44070 */
[C---:B------:R-:W-:Y:S02]  /*15b0*/  IMAD R13, R7.reuse, R9, R13 ;  /* 0x00000009070d7224 */ /* 0x040fe400078e020d */
[--C-:B------:R-:W-:Y:S01]  /*15c0*/  @!P1 IMAD.IADD R12, R12, 0x1, -R7.reuse ;  /* 0x000000010c0c9824 */ /* 0x100fe200078e0a07 */
[C---:B------:R-:W-:Y:S01]  /*15d0*/  ISETP.GT.U32.AND P1, PT, R7.reuse, R0, PT ;  /* 0x000000000700720c */ /* 0x040fe20003f24070 */
[----:B------:R-:W-:Y:S01]  /*15e0*/  @!P6 IMAD.IADD R8, R8, 0x1, -R7 ;  /* 0x000000010808e824 */ /* 0x000fe200078e0a07 */
[----:B------:R-:W-:Y:S01]  /*15f0*/  ISETP.GT.U32.AND P6, PT, R7, R13, PT ;  /* 0x0000000d0700720c */ /* 0x000fe20003fc4070 */
[C---:B------:R-:W-:Y:S01]  /*1600*/  VIADD R2, R22.reuse, 0x6e ;  /* 0x0000006e16027836 */ /* 0x040fe20000000000 */
[----:B------:R1:W-:Y:S01]  /*1610*/  STL [R1+0x1b4], R15 ;  /* 0x0001b40f01007387 */ /* 0x0003e20000100800 */
[----:B------:R-:W-:-:S02]  /*1620*/  VIADD R10, R22, 0x70 ;  /* 0x00000070160a7836 */ /* 0x000fc40000000000 */
[----:B------:R-:W-:Y:S02]  /*1630*/  VIADD R4, R22, 0x6f ;  /* 0x0000006f16047836 */ /* 0x000fe40000000000 */
[--C-:B------:R-:W-:Y:S01]  /*1640*/  @!P2 IMAD.IADD R5, R5, 0x1, -R7.reuse ;  /* 0x000000010505a824 */ /* 0x100fe200078e0a07 */
[----:B------:R-:W-:Y:S01]  /*1650*/  IABS R14, R10 ;  /* 0x0000000a000e7213 */ /* 0x000fe20000000000 */
[----:B------:R-:W-:Y:S01]  /*1660*/  IMAD.MOV.U32 R17, RZ, RZ, R12 ;  /* 0x000000ffff117224 */ /* 0x000fe200078e000c */
[----:B------:R-:W-:Y:S01]  /*1670*/  ISETP.GE.AND P2, PT, R11, RZ, PT ;  /* 0x000000ff0b00720c */ /* 0x000fe20003f46270 */
[--C-:B------:R-:W-:Y:S01]  /*1680*/  @!P1 IMAD.IADD R0, R0, 0x1, -R7.reuse ;  /* 0x0000000100009824 */ /* 0x100fe200078e0a07 */
[----:B-1----:R-:W-:Y:S01]  /*1690*/  IABS R15, R2 ;  /* 0x00000002000f7213 */ /* 0x002fe20000000000 */
[----:B------:R-:W-:Y:S01]  /*16a0*/  @!P6 IMAD.IADD R13, R13, 0x1, -R7 ;  /* 0x000000010d0de824 */ /* 0x000fe200078e0a07 */
[----:B------:R-:W-:Y:S01]  /*16b0*/  IABS R9, R4 ;  /* 0x0000000400097213 */ /* 0x000fe20000000000 */
[----:B------:R-:W-:Y:S01]  /*16c0*/  @!P5 IMAD.MOV R8, RZ, RZ, -R8 ;  /* 0x000000ffff08d224 */ /* 0x000fe200078e0a08 */
[----:B------:R-:W-:Y:S01]  /*16d0*/  @!P4 IADD3 R17, PT, PT, -R17, RZ, RZ ;  /* 0x000000ff1111c210 */ /* 0x000fe20007ffe1ff */
[----:B------:R-:W-:Y:S01]  /*16e0*/  IMAD.MOV.U32 R11, RZ, RZ, R15 ;  /* 0x000000ffff0b7224 */ /* 0x000fe200078e000f */
[----:B------:R-:W-:Y:S01]  /*16f0*/  ISETP.GE.AND P1, PT, R10, RZ, PT ;  /* 0x000000ff0a00720c */ /* 0x000fe20003f26270 */
[C---:B------:R-:W-:Y:S01]  /*1700*/  IMAD.HI.U32 R15, R6.reuse, R14, RZ ;  /* 0x0000000e060f7227 */ /* 0x040fe200078e00ff */
[C---:B------:R-:W-:Y:S01]  /*1710*/  ISETP.GT.U32.AND P4, PT, R7.reuse, R0, PT ;  /* 0x000000000700720c */ /* 0x040fe20003f84070 */
[----:B------:R-:W-:Y:S01]  /*1720*/  STL [R1+0x1b0], R17 ;  /* 0x0001b01101007387 */ /* 0x000fe20000100800 */
[----:B------:R-:W-:Y:S01]  /*1730*/  ISETP.GT.U32.AND P6, PT, R7, R13, PT ;  /* 0x0000000d0700720c */ /* 0x000fe20003fc4070 */
[----:B------:R-:W-:-:S02]  /*1740*/  IMAD.HI.U32 R16, R6, R9, RZ ;  /* 0x0000000906107227 */ /* 0x000fc400078e00ff */
[----:B------:R1:W-:Y:S02]  /*1750*/  STL [R1+0x1ac], R8 ;  /* 0x0001ac0801007387 */ /* 0x0003e40000100800 */
[----:B------:R-:W-:Y:S02]  /*1760*/  IMAD.MOV R15, RZ, RZ, -R15 ;  /* 0x000000ffff0f7224 */ /* 0x000fe400078e0a0f */
[----:B------:R-:W-:-:S04]  /*1770*/  IMAD.HI.U32 R10, R6, R11, RZ ;  /* 0x0000000b060a7227 */ /* 0x000fc800078e00ff */
[----:B------:R-:W-:Y:S02]  /*1780*/  IMAD.MOV R16, RZ, RZ, -R16 ;  /* 0x000000ffff107224 */ /* 0x000fe400078e0a10 */
[C---:B------:R-:W-:Y:S02]  /*1790*/  IMAD R14, R7.reuse, R15, R14 ;  /* 0x0000000f070e7224 */ /* 0x040fe400078e020e */
[----:B------:R-:W-:Y:S02]  /*17a0*/  IMAD.MOV R10, RZ, RZ, -R10 ;  /* 0x000000ffff0a7224 */ /* 0x000fe400078e0a0a */
[C---:B------:R-:W-:Y:S01]  /*17b0*/  IMAD R9, R7.reuse, R16, R9 ;  /* 0x0000001007097224 */ /* 0x040fe200078e0209 */
[C---:B------:R-:W-:Y:S01]  /*17c0*/  ISETP.GT.U32.AND P5, PT, R7.reuse, R14, PT ;  /* 0x0000000e0700720c */ /* 0x040fe20003fa4070 */
[C---:B------:R-:W-:Y:S02]  /*17d0*/  IMAD R11, R7.reuse, R10, R11 ;  /* 0x0000000a070b7224 */ /* 0x040fe400078e020b */
[----:B------:R-:W-:Y:S01]  /*17e0*/  @!P3 IMAD.MOV R5, RZ, RZ, -R5 ;  /* 0x000000ffff05b224 */ /* 0x000fe200078e0a05 */
[----:B------:R-:W-:Y:S01]  /*17f0*/  ISETP.GT.U32.AND P3, PT, R7, R9, PT ;  /* 0x000000090700720c */ /* 0x000fe20003f64070 */
[--C-:B------:R-:W-:Y:S01]  /*1800*/  @!P4 IMAD.IADD R0, R0, 0x1, -R7.reuse ;  /* 0x000000010000c824 */ /* 0x100fe200078e0a07 */
[----:B------:R-:W-:Y:S01]  /*1810*/  ISETP.GE.AND P4, PT, R4, RZ, PT ;  /* 0x000000ff0400720c */ /* 0x000fe20003f86270 */
[--C-:B------:R-:W-:Y:S01]  /*1820*/  @!P6 IMAD.IADD R13, R13, 0x1, -R7.reuse ;  /* 0x000000010d0de824 */ /* 0x100fe200078e0a07 */
[----:B------:R-:W-:Y:S01]  /*1830*/  ISETP.GT.U32.AND P6, PT, R7, R11, PT ;  /* 0x0000000b0700720c */ /* 0x000fe20003fc4070 */
[C---:B------:R-:W-:Y:S01]  /*1840*/  VIADD R15, R22.reuse, 0x6d ;  /* 0x0000006d160f7836 */ /* 0x040fe20000000000 */
[----:B------:R3:W-:Y:S01]  /*1850*/  STL [R1+0x1a8], R5 ;  /* 0x0001a80501007387 */ /* 0x0007e20000100800 */
[----:B------:R-:W-:Y:S01]  /*1860*/  VIADD R4, R22, 0x6c ;  /* 0x0000006c16047836 */ /* 0x000fe20000000000 */
[----:B------:R-:W-:Y:S01]  /*1870*/  @!P2 IADD3 R13, PT, PT, -R13, RZ, RZ ;  /* 0x000000ff0d0da210 */ /* 0x000fe20007ffe1ff */
[--C-:B------:R-:W-:Y:S01]  /*1880*/  @!P5 IMAD.IADD R14, R14, 0x1, -R7.reuse ;  /* 0x000000010e0ed824 */ /* 0x100fe200078e0a07 */
[----:B------:R-:W-:Y:S01]  /*1890*/  ISETP.GE.AND P5, PT, R2, RZ, PT ;  /* 0x000000ff0200720c */ /* 0x000fe20003fa6270 */
[----:B------:R-:W-:Y:S01]  /*18a0*/  IMAD.MOV.U32 R16, RZ, RZ, R0 ;  /* 0x000000ffff107224 */ /* 0x000fe200078e0000 */
[----:B-1----:R-:W-:Y:S01]  /*18b0*/  IABS R8, R4 ;  /* 0x0000000400087213 */ /* 0x002fe20000000000 */
[----:B------:R-:W-:Y:S01]  /*18c0*/  @!P3 IMAD.IADD R9, R9, 0x1, -R7 ;  /* 0x000000010909b824 */ /* 0x000fe200078e0a07 */
[----:B------:R-:W-:Y:S01]  /*18d0*/  ISETP.GT.U32.AND P3, PT, R7, R14, PT ;  /* 0x0000000e0700720c */ /* 0x000fe20003f64070 */
[----:B------:R-:W-:Y:S01]  /*18e0*/  VIADD R10, R22, 0x6b ;  /* 0x0000006b160a7836 */ /* 0x000fe20000000000 */
[----:B---3--:R-:W-:Y:S01]  /*18f0*/  IABS R5, R15 ;  /* 0x0000000f00057213 */ /* 0x008fe20000000000 */
[----:B------:R-:W-:-:S02]  /*1900*/  IMAD.MOV.U32 R2, RZ, RZ, R8 ;  /* 0x000000ffff027224 */ /* 0x000fc400078e0008 */
[----:B------:R-:W-:Y:S01]  /*1910*/  @!P6 IMAD.IADD R11, R11, 0x1, -R7 ;  /* 0x000000010b0be824 */ /* 0x000fe200078e0a07 */
[----:B------:R-:W-:Y:S01]  /*1920*/  ISETP.GT.U32.AND P6, PT, R7, R9, PT ;  /* 0x000000090700720c */ /* 0x000fe20003fc4070 */
[----:B------:R-:W-:Y:S01]  /*1930*/  IMAD.HI.U32 R12, R6, R5, RZ ;  /* 0x00000005060c7227 */ /* 0x000fe200078e00ff */
[----:B------:R-:W-:-:S03]  /*1940*/  IABS R17, R10 ;  /* 0x0000000a00117213 */ /* 0x000fc60000000000 */
[----:B------:R-:W-:Y:S02]  /*1950*/  IMAD.MOV R12, RZ, RZ, -R12 ;  /* 0x000000ffff0c7224 */ /* 0x000fe400078e0a0c */
[----:B------:R-:W-:-:S04]  /*1960*/  IMAD.HI.U32 R8, R6, R2, RZ ;  /* 0x0000000206087227 */ /* 0x000fc800078e00ff */
[C---:B------:R-:W-:Y:S02]  /*1970*/  IMAD R0, R7.reuse, R12, R5 ;  /* 0x0000000c07007224 */ /* 0x040fe400078e0205 */
[----:B------:R-:W-:Y:S02]  /*1980*/  IMAD.MOV R8, RZ, RZ, -R8 ;  /* 0x000000ffff087224 */ /* 0x000fe400078e0a08 */
[--C-:B------:R-:W-:Y:S01]  /*1990*/  @!P3 IMAD.IADD R14, R14, 0x1, -R7.reuse ;  /* 0x000000010e0eb824 */ /* 0x100fe200078e0a07 */
[C---:B------:R-:W-:Y:S01]  /*19a0*/  ISETP.GT.U32.AND P3, PT, R7.reuse, R0, PT ;  /* 0x000000000700720c */ /* 0x040fe20003f64070 */
[----:B------:R-:W-:Y:S02]  /*19b0*/  IMAD R2, R7, R8, R2 ;  /* 0x0000000807027224 */ /* 0x000fe400078e0202 */
[----:B------:R-:W-:Y:S02]  /*19c0*/  @!P6 IMAD.IADD R9, R9, 0x1, -R7 ;  /* 0x000000010909e824 */ /* 0x000fe400078e0a07 */
[----:B------:R-:W-:Y:S01]  /*19d0*/  VIADD R5, R22, 0x6a ;  /* 0x0000006a16057836 */ /* 0x000fe20000000000 */
[C---:B------:R-:W-:Y:S01]  /*19e0*/  ISETP.GT.U32.AND P6, PT, R7.reuse, R2, PT ;  /* 0x000000020700720c */ /* 0x040fe20003fc4070 */
[----:B------:R-:W-:Y:S01]  /*19f0*/  @!P0 IMAD.MOV R16, RZ, RZ, -R16 ;  /* 0x000000ffff108224 */ /* 0x000fe200078e0a10 */
[----:B------:R-:W-:Y:S01]  /*1a00*/  ISETP.GT.U32.AND P0, PT, R7, R11, PT ;  /* 0x0000000b0700720c */ /* 0x000fe20003f04070 */
[----:B------:R-:W-:Y:S01]  /*1a10*/  IMAD.HI.U32 R18, R6, R17, RZ ;  /* 0x0000001106127227 */ /* 0x000fe200078e00ff */
[----:B------:R-:W-:-:S02]  /*1a20*/  IABS R8, R5 ;  /* 0x0000000500087213 */ /* 0x000fc40000000000 */
[----:B------:R1:W-:Y:S01]  /*1a30*/  STL [R1+0x1a4], R16 ;  /* 0x0001a41001007387 */ /* 0x0003e20000100800 */
[--C-:B------:R-:W-:Y:S01]  /*1a40*/  @!P3 IMAD.IADD R0, R0, 0x1, -R7.reuse ;  /* 0x000000010000b824 */ /* 0x100fe200078e0a07 */
[----:B------:R-:W-:Y:S01]  /*1a50*/  ISETP.GE.AND P3, PT, R4, RZ, PT ;  /* 0x000000ff0400720c */ /* 0x000fe20003f66270 */
[----:B------:R-:W-:Y:S01]  /*1a60*/  IMAD.MOV R18, RZ, RZ, -R18 ;  /* 0x000000ffff127224 */ /* 0x000fe200078e0a12 */
[----:B------:R-:W-:Y:S01]  /*1a70*/  STL [R1+0x1a0], R13 ;  /* 0x0001a00d01007387 */ /* 0x000fe20000100800 */
[----:B------:R-:W-:Y:S02]  /*1a80*/  IMAD.MOV.U32 R19, RZ, RZ, R14 ;  /* 0x000000ffff137224 */ /* 0x000fe400078e000e */
[----:B------:R-:W-:Y:S01]  /*1a90*/  @!P6 IMAD.IADD R2, R2, 0x1, -R7 ;  /* 0x000000010202e824 */ /* 0x000fe200078e0a07 */
[C---:B------:R-:W-:Y:S01]  /*1aa0*/  ISETP.GT.U32.AND P6, PT, R7.reuse, R0, PT ;  /* 0x000000000700720c */ /* 0x040fe20003fc4070 */
[C---:B------:R-:W-:Y:S02]  /*1ab0*/  IMAD R4, R7.reuse, R18, R17 ;  /* 0x0000001207047224 */ /* 0x040fe400078e0211 */
[----:B-1----:R-:W-:Y:S01]  /*1ac0*/  IMAD.HI.U32 R16, R6, R8, RZ ;  /* 0x0000000806107227 */ /* 0x002fe200078e00ff */
[----:B------:R-:W-:-:S03]  /*1ad0*/  ISETP.GT.U32.AND P2, PT, R7, R2, PT ;  /* 0x000000020700720c */ /* 0x000fc60003f44070 */
[----:B------:R-:W-:Y:S02]  /*1ae0*/  IMAD.MOV R16, RZ, RZ, -R16 ;  /* 0x000000ffff107224 */ /* 0x000fe400078e0a10 */
[----:B------:R-:W-:Y:S01]  /*1af0*/  @!P1 IMAD.MOV R19, RZ, RZ, -R19 ;  /* 0x000000ffff139224 */ /* 0x000fe200078e0a13 */
[C---:B------:R-:W-:Y:S01]  /*1b00*/  ISETP.GT.U32.AND P1, PT, R7.reuse, R4, PT ;  /* 0x000000040700720c */ /* 0x040fe20003f24070 */
[----:B------:R-:W-:Y:S02]  /*1b10*/  IMAD R8, R7, R16, R8 ;  /* 0x0000001007087224 */ /* 0x000fe400078e0208 */
[--C-:B------:R-:W-:Y:S01]  /*1b20*/  @!P0 IMAD.IADD R11, R11, 0x1, -R7.reuse ;  /* 0x000000010b0b8824 */ /* 0x100fe200078e0a07 */
[----:B------:R-:W-:Y:S01]  /*1b30*/  ISETP.GE.AND P0, PT, R15, RZ, PT ;  /* 0x000000ff0f00720c */ /* 0x000fe20003f06270 */
[----:B------:R-:W-:Y:S01]  /*1b40*/  @!P6 IMAD.IADD R0, R0, 0x1, -R7 ;  /* 0x000000010000e824 */ /* 0x000fe200078e0a07 */
[----:B------:R-:W-:Y:S01]  /*1b50*/  ISETP.GT.U32.AND P6, PT, R7, R8, PT ;  /* 0x000000080700720c */ /* 0x000fe20003fc4070 */
[C---:B------:R-:W-:Y:S01]  /*1b60*/  VIADD R12, R22.reuse, 0x69 ;  /* 0x00000069160c7836 */ /* 0x040fe20000000000 */
[----:B------:R-:W-:Y:S01]  /*1b70*/  STL [R1+0x19c], R19 ;  /* 0x00019c1301007387 */ /* 0x000fe20000100800 */
[----:B------:R-:W-:Y:S01]  /*1b80*/  @!P5 IMAD.MOV R11, RZ, RZ, -R11 ;  /* 0x000000ffff0bd224 */ /* 0x000fe200078e0a0b */
[----:B------:R-:W-:Y:S01]  /*1b90*/  ISETP.GE.AND P5, PT, R5, RZ, PT ;  /* 0x000000ff0500720c */ /* 0x000fe20003fa6270 */
[----:B------:R-:W-:Y:S01]  /*1ba0*/  @!P4 IMAD.MOV R9, RZ, RZ, -R9 ;  /* 0x000000ffff09c224 */ /* 0x000fe200078e0a09 */
[----:B------:R-:W-:Y:S01]  /*1bb0*/  IABS R15, R12 ;  /* 0x0000000c000f7213 */ /* 0x000fe20000000000 */
[----:B------:R-:W-:Y:S01]  /*1bc0*/  VIADD R5, R22, 0x68 ;  /* 0x0000006816057836 */ /* 0x000fe20000000000 */
[----:B------:R-:W-:Y:S01]  /*1bd0*/  ISETP.GE.AND P4, PT, R10, RZ, PT ;  /* 0x000000ff0a00720c */ /* 0x000fe20003f86270 */
[--C-:B------:R-:W-:Y:S01]  /*1be0*/  @!P1 IMAD.IADD R4, R4, 0x1, -R7.reuse ;  /* 0x0000000104049824 */ /* 0x100fe200078e0a07 */
[----:B------:R1:W-:Y:S01]  /*1bf0*/  STL [R1+0x198], R9 ;  /* 0x0001980901007387 */ /* 0x0003e20000100800 */
[--C-:B------:R-:W-:Y:S01]  /*1c00*/  @!P2 IMAD.IADD R2, R2, 0x1, -R7.reuse ;  /* 0x000000010202a824 */ /* 0x100fe200078e0a07 */
[----:B------:R-:W-:Y:S01]  /*1c10*/  IABS R10, R5 ;  /* 0x00000005000a7213 */ /* 0x000fe20000000000 */
[----:B------:R-:W-:Y:S01]  /*1c20*/  @!P6 IMAD.IADD R8, R8, 0x1, -R7 ;  /* 0x000000010808e824 */ /* 0x000fe200078e0a07 */
[----:B------:R-:W-:Y:S01]  /*1c30*/  ISETP.GE.AND P2, PT, R12, RZ, PT ;  /* 0x000000ff0c00720c */ /* 0x000fe20003f46270 */
[----:B------:R-:W-:Y:S01]  /*1c40*/  IMAD.MOV.U32 R14, RZ, RZ, R2 ;  /* 0x000000ffff0e7224 */ /* 0x000fe200078e0002 */
[----:B------:R-:W-:Y:S01]  /*1c50*/  ISETP.GT.U32.AND P6, PT, R7, R4, PT ;  /* 0x000000040700720c */ /* 0x000fe20003fc4070 */
[----:B------:R-:W-:Y:S01]  /*1c60*/  IMAD.HI.U32 R12, R6, R10, RZ ;  /* 0x0000000a060c7227 */ /* 0x000fe200078e00ff */
[----:B------:R3:W-:Y:S01]  /*1c70*/  STL [R1+0x194], R11 ;  /* 0x0001940b01007387 */ /* 0x0007e20000100800 */
[----:B------:R-:W-:-:S02]  /*1c80*/  ISETP.GE.AND P1, PT, R5, RZ, PT ;  /* 0x000000ff0500720c */ /* 0x000fc40003f26270 */
[----:B-1----:R-:W-:-:S04]  /*1c90*/  IMAD.HI.U32 R9, R6, R15, RZ ;  /* 0x0000000f06097227 */ /* 0x002fc800078e00ff */
[----:B------:R-:W-:Y:S02]  /*1ca0*/  IMAD.MOV R9, RZ, RZ, -R9 ;  /* 0x000000ffff097224 */ /* 0x000fe400078e0a09 */
[----:B------:R-:W-:Y:S02]  /*1cb0*/  IMAD.MOV R2, RZ, RZ, -R12 ;  /* 0x000000ffff027224 */ /* 0x000fe400078e0a0c */
[C---:B------:R-:W-:Y:S02]  /*1cc0*/  IMAD R13, R7.reuse, R9, R15 ;  /* 0x00000009070d7224 */ /* 0x040fe400078e020f */
[----:B------:R-:W-:Y:S02]  /*1cd0*/  @!P3 IMAD.MOV R14, RZ, RZ, -R14 ;  /* 0x000000ffff0eb224 */ /* 0x000fe400078e0a0e */
[C---:B------:R-:W-:Y:S01]  /*1ce0*/  IMAD R2, R7.reuse, R2, R10 ;  /* 0x0000000207027224 */ /* 0x040fe200078e020a */
[----:B------:R-:W-:Y:S01]  /*1cf0*/  ISETP.GT.U32.AND P3, PT, R7, R13, PT ;  /* 0x0000000d0700720c */ /* 0x000fe20003f64070 */
[----:B---3--:R-:W-:-:S02]  /*1d00*/  IMAD.MOV.U32 R11, RZ, RZ, R0 ;  /* 0x000000ffff0b7224 */ /* 0x008fc400078e0000 */
[----:B------:R-:W-:Y:S01]  /*1d10*/  @!P6 IMAD.IADD R4, R4, 0x1, -R7 ;  /* 0x000000010404e824 */ /* 0x000fe200078e0a07 */
[C---:B------:R-:W-:Y:S01]  /*1d20*/  ISETP.GT.U32.AND P6, PT, R7.reuse, R2, PT ;  /* 0x000000020700720c */ /* 0x040fe20003fc4070 */
[----:B------:R-:W-:Y:S01]  /*1d30*/  @!P0 IMAD.MOV R11, RZ, RZ, -R11 ;  /* 0x000000ffff0b8224 */ /* 0x000fe200078e0a0b */
[----:B------:R-:W-:Y:S01]  /*1d40*/  ISETP.GT.U32.AND P0, PT, R7, R8, PT ;  /* 0x000000080700720c */ /* 0x000fe20003f04070 */
[C---:B------:R-:W-:Y:S02]  /*1d50*/  VIADD R9, R22.reuse, 0x67 ;  /* 0x0000006716097836 */ /* 0x040fe40000000000 */
[C---:B------:R-:W-:Y:S01]  /*1d60*/  VIADD R5, R22.reuse, 0x66 ;  /* 0x0000006616057836 */ /* 0x040fe20000000000 */
[----:B------:R1:W-:Y:S01]  /*1d70*/  STL [R1+0x190], R11 ;  /* 0x0001900b01007387 */ /* 0x0003e20000100800 */
[----:B------:R-:W-:Y:S01]  /*1d80*/  VIADD R16, R22, 0x65 ;  /* 0x0000006516107836 */ /* 0x000fe20000000000 */
[----:B------:R-:W-:Y:S01]  /*1d90*/  IABS R0, R9 ;  /* 0x0000000900007213 */ /* 0x000fe20000000000 */
[----:B------:R-:W-:Y:S01]  /*1da0*/  @!P3 IMAD.IADD R13, R13, 0x1, -R7 ;  /* 0x000000010d0db824 */ /* 0x000fe200078e0a07 */
[----:B------:R3:W-:Y:S01]  /*1db0*/  STL [R1+0x180], R14 ;  /* 0x0001800e01007387 */ /* 0x0007e20000100800 */
[----:B------:R-:W-:Y:S01]  /*1dc0*/  IMAD.MOV.U32 R15, RZ, RZ, R4 ;  /* 0x000000ffff0f7224 */ /* 0x000fe200078e0004 */
[----:B------:R-:W-:-:S02]  /*1dd0*/  IABS R12, R16 ;  /* 0x00000010000c7213 */ /* 0x000fc40000000000 */
[----:B------:R-:W-:Y:S01]  /*1de0*/  @!P6 IADD3 R2, PT, PT, R2, -R7, RZ ;  /* 0x800000070202e210 */ /* 0x000fe20007ffe0ff */
[----:B------:R-:W-:Y:S01]  /*1df0*/  @!P0 IMAD.IADD R8, R8, 0x1, -R7 ;  /* 0x0000000108088824 */ /* 0x000fe200078e0a07 */
[----:B-1----:R-:W-:Y:S01]  /*1e00*/  IABS R11, R5 ;  /* 0x00000005000b7213 */ /* 0x002fe20000000000 */
[----:B------:R-:W-:Y:S01]  /*1e10*/  @!P4 IMAD.MOV R15, RZ, RZ, -R15 ;  /* 0x000000ffff0fc224 */ /* 0x000fe200078e0a0f */
[----:B------:R-:W-:Y:S01]  /*1e20*/  ISETP.GT.U32.AND P6, PT, R7, R13, PT ;  /* 0x0000000d0700720c */ /* 0x000fe20003fc4070 */
[----:B------:R-:W-:Y:S01]  /*1e30*/  IMAD.MOV.U32 R4, RZ, RZ, R8 ;  /* 0x000000ffff047224 */ /* 0x000fe200078e0008 */
[----:B------:R-:W-:Y:S01]  /*1e40*/  ISETP.GE.AND P0, PT, R9, RZ, PT ;  /* 0x000000ff0900720c */ /* 0x000fe20003f06270 */
[----:B------:R-:W-:Y:S01]  /*1e50*/  IMAD.MOV.U32 R10, RZ, RZ, R11 ;  /* 0x000000ffff0a7224 */ /* 0x000fe200078e000b */
[----:B------:R-:W-:Y:S01]  /*1e60*/  ISETP.GT.U32.AND P4, PT, R7, R2, PT ;  /* 0x000000020700720c */ /* 0x000fe20003f84070 */
[----:B---3--:R-:W-:Y:S01]  /*1e70*/  IMAD.HI.U32 R14, R6, R0, RZ ;  /* 0x00000000060e7227 */ /* 0x008fe200078e00ff */
[----:B------:R-:W-:Y:S01]  /*1e80*/  ISETP.GE.AND P3, PT, R5, RZ, PT ;  /* 0x000000ff0500720c */ /* 0x000fe20003f66270 */
[----:B------:R1:W-:Y:S02]  /*1e90*/  STL [R1+0x17c], R15 ;  /* 0x00017c0f01007387 */ /* 0x0003e40000100800 */
[----:B------:R-:W-:-:S02]  /*1ea0*/  IMAD.MOV.U32 R11, RZ, RZ, R12 ;  /* 0x000000ffff0b7224 */ /* 0x000fc400078e000c */
[----:B------:R-:W-:-:S04]  /*1eb0*/  IMAD.HI.U32 R12, R6, R10, RZ ;  /* 0x0000000a060c7227 */ /* 0x000fc800078e00ff */
[----:B------:R-:W-:Y:S02]  /*1ec0*/  IMAD.MOV R14, RZ, RZ, -R14 ;  /* 0x000000ffff0e7224 */ /* 0x000fe400078e0a0e */
[----:B------:R-:W-:Y:S02]  /*1ed0*/  IMAD.MOV R12, RZ, RZ, -R12 ;  /* 0x000000ffff0c7224 */ /* 0x000fe400078e0a0c */
[C---:B------:R-:W-:Y:S02]  /*1ee0*/  IMAD R0, R7.reuse, R14, R0 ;  /* 0x0000000e07007224 */ /* 0x040fe400078e0200 */
[C---:B------:R-:W-:Y:S02]  /*1ef0*/  IMAD R10, R7.reuse, R12, R10 ;  /* 0x0000000c070a7224 */ /* 0x040fe400078e020a */
[----:B------:R-:W-:Y:S01]  /*1f00*/  @!P5 IMAD.MOV R4, RZ, RZ, -R4 ;  /* 0x000000ffff04d224 */ /* 0x000fe200078e0a04 */
[----:B------:R-:W-:Y:S01]  /*1f10*/  ISETP.GT.U32.AND P5, PT, R7, R0, PT ;  /* 0x000000000700720c */ /* 0x000fe20003fa4070 */
[----:B------:R-:W-:-:S03]  /*1f20*/  IMAD.HI.U32 R9, R6, R11, RZ ;  /* 0x0000000b06097227 */ /* 0x000fc600078e00ff */
[----:B------:R3:W-:Y:S01]  /*1f30*/  STL [R1+0x178], R4 ;  /* 0x0001780401007387 */ /* 0x0007e20000100800 */
[----:B------:R-:W-:Y:S01]  /*1f40*/  @!P6 IMAD.IADD R13, R13, 0x1, -R7 ;  /* 0x000000010d0de824 */ /* 0x000fe200078e0a07 */
[C---:B------:R-:W-:Y:S01]  /*1f50*/  ISETP.GT.U32.AND P6, PT, R7.reuse, R10, PT ;  /* 0x0000000a0700720c */ /* 0x040fe20003fc4070 */
[----:B------:R-:W-:Y:S02]  /*1f60*/  IMAD.MOV R9, RZ, RZ, -R9 ;  /* 0x000000ffff097224 */ /* 0x000fe400078e0a09 */
[----:B------:R-:W-:Y:S02]  /*1f70*/  VIADD R5, R22, 0x64 ;  /* 0x0000006416057836 */ /* 0x000fe40000000000 */
[C---:B------:R-:W-:Y:S02]  /*1f80*/  IMAD R11, R7.reuse, R9, R11 ;  /* 0x00000009070b7224 */ /* 0x040fe400078e020b */
[--C-:B------:R-:W-:Y:S01]  /*1f90*/  @!P4 IMAD.IADD R2, R2, 0x1, -R7.reuse ;  /* 0x000000010202c824 */ /* 0x100fe200078e0a07 */
[----:B------:R-:W-:Y:S01]  /*1fa0*/  IABS R9, R5 ;  /* 0x0000000500097213 */ /* 0x000fe20000000000 */
[--C-:B------:R-:W-:Y:S01]  /*1fb0*/  @!P5 IMAD.IADD R0, R0, 0x1, -R7.reuse ;  /* 0x000000010000d824 */ /* 0x100fe200078e0a07 */
[C---:B------:R-:W-:Y:S01]  /*1fc0*/  ISETP.GT.U32.AND P4, PT, R7.reuse, R11, PT ;  /* 0x0000000b0700720c */ /* 0x040fe20003f84070 */
[----:B------:R-:W-:Y:S01]  /*1fd0*/  VIADD R8, R22, 0x62 ;  /* 0x0000006216087836 */ /* 0x000fe20000000000 */
[----:B------:R-:W-:Y:S01]  /*1fe0*/  ISETP.GE.AND P5, PT, R16, RZ, PT ;  /* 0x000000ff1000720c */ /* 0x000fe20003fa6270 */
[----:B------:R-:W-:Y:S01]  /*1ff0*/  @!P6 IMAD.IADD R10, R10, 0x1, -R7 ;  /* 0x000000010a0ae824 */ /* 0x000fe200078e0a07 */
[----:B------:R-:W-:Y:S01]  /*2000*/  ISETP.GT.U32.AND P6, PT, R7, R0, PT ;  /* 0x000000000700720c */ /* 0x000fe20003fc4070 */
[----:B------:R-:W-:Y:S01]  /*2010*/  VIADD R12, R22, 0x63 ;  /* 0x00000063160c7836 */ /* 0x000fe20000000000 */
[----:B------:R-:W-:Y:S01]  /*2020*/  IABS R18, R8 ;  /* 0x0000000800127213 */ /* 0x000fe20000000000 */
[----:B-1----:R-:W-:-:S03]  /*2030*/  IMAD.HI.U32 R15, R6, R9, RZ ;  /* 0x00000009060f7227 */ /* 0x002fc600078e00ff */
[----:B------:R-:W-:Y:S01]  /*2040*/  IABS R14, R12 ;  /* 0x0000000c000e7213 */ /* 0x000fe20000000000 */
[----:B------:R-:W-:Y:S02]  /*2050*/  IMAD.MOV R15, RZ, RZ, -R15 ;  /* 0x000000ffff0f7224 */ /* 0x000fe400078e0a0f */
[----:B------:R-:W-:Y:S01]  /*2060*/  @!P4 IMAD.IADD R11, R11, 0x1, -R7 ;  /* 0x000000010b0bc824 */ /* 0x000fe200078e0a07 */
[C---:B------:R-:W-:Y:S01]  /*2070*/  ISETP.GT.U32.AND P4, PT, R7.reuse, R10, PT ;  /* 0x0000000a0700720c */ /* 0x040fe20003f84070 */
[----:B------:R-:W-:Y:S02]  /*2080*/  IMAD R9, R7, R15, R9 ;  /* 0x0000000f07097224 */ /* 0x000fe400078e0209 */
[----:B------:R-:W-:Y:S02]  /*2090*/  IMAD.MOV.U32 R16, RZ, RZ, R18 ;  /* 0x000000ffff107224 */ /* 0x000fe400078e0012 */
[----:B------:R-:W-:-:S04]  /*20a0*/  IMAD.HI.U32 R18, R6, R14, RZ ;  /* 0x0000000e06127227 */ /* 0x000fc800078e00ff */
[----:B---3--:R-:W-:Y:S02]  /*20b0*/  VIADD R4, R22, 0x61 ;  /* 0x0000006116047836 */ /* 0x008fe40000000000 */
[----:B------:R-:W-:Y:S01]  /*20c0*/  @!P6 IMAD.IADD R0, R0, 0x1, -R7 ;  /* 0x000000010000e824 */ /* 0x000fe200078e0a07 */
[C---:B------:R-:W-:Y:S01]  /*20d0*/  ISETP.GT.U32.AND P6, PT, R7.reuse, R9, PT ;  /* 0x000000090700720c */ /* 0x040fe20003fc4070 */
[----:B------:R-:W-:Y:S01]  /*20e0*/  IMAD.MOV.U32 R20, RZ, RZ, R13 ;  /* 0x000000ffff147224 */ /* 0x000fe200078e000d */
[----:B------:R-:W-:Y:S01]  /*20f0*/  IABS R17, R4 ;  /* 0x0000000400117213 */ /* 0x000fe20000000000 */
[----:B------:R-:W-:Y:S02]  /*2100*/  IMAD.MOV R18, RZ, RZ, -R18 ;  /* 0x000000ffff127224 */ /* 0x000fe400078e0a12 */
[----:B------:R-:W-:Y:S02]  /*2110*/  IMAD.MOV.U32 R19, RZ, RZ, R2 ;  /* 0x000000ffff137224 */ /* 0x000fe400078e0002 */
[----:B------:R-:W-:Y:S01]  /*2120*/  @!P2 IMAD.MOV R20, RZ, RZ, -R20 ;  /* 0x000000ffff14a224 */ /* 0x000fe200078e0a14 */
[C---:B------:R-:W-:Y:S01]  /*2130*/  ISETP.GT.U32.AND P2, PT, R7.reuse, R11, PT ;  /* 0x0000000b0700720c */ /* 0x040fe20003f44070 */
[----:B------:R-:W-:-:S02]  /*2140*/  IMAD R14, R7, R18, R14 ;  /* 0x00000012070e7224 */ /* 0x000fc400078e020e */
[----:B------:R-:W-:Y:S01]  /*2150*/  @!P1 IMAD.MOV R19, RZ, RZ, -R19 ;  /* 0x000000ffff139224 */ /* 0x000fe200078e0a13 */
[----:B------:R-:W-:Y:S01]  /*2160*/  STL [R1+0x174], R20 ;  /* 0x0001741401007387 */ /* 0x000fe20000100800 */
[----:B------:R-:W-:Y:S01]  /*2170*/  IMAD.HI.U32 R13, R6, R17, RZ ;  /* 0x00000011060d7227 */ /* 0x000fe200078e00ff */
[----:B------:R-:W-:Y:S02]  /*2180*/  @!P6 IADD3 R9, PT, PT, R9, -R7, RZ ;  /* 0x800000070909e210 */ /* 0x000fe40007ffe0ff */
[----:B------:R1:W-:Y:S01]  /*2190*/  STL [R1+0x170], R19 ;  /* 0x0001701301007387 */ /* 0x0003e20000100800 */
[----:B------:R-:W-:Y:S01]  /*21a0*/  @!P4 IMAD.IADD R10, R10, 0x1, -R7 ;  /* 0x000000010a0ac824 */ /* 0x000fe200078e0a07 */
[----:B------:R-:W-:Y:S01]  /*21b0*/  ISETP.GT.U32.AND P4, PT, R7, R14, PT ;  /* 0x0000000e0700720c */ /* 0x000fe20003f84070 */
[----:B------:R-:W-:Y:S01]  /*21c0*/  IMAD.MOV R13, RZ, RZ, -R13 ;  /* 0x000000ffff0d7224 */ /* 0x000fe200078e0a0d */
[----:B------:R-:W-:Y:S01]  /*21d0*/  ISETP.GE.AND P1, PT, R5, RZ, PT ;  /* 0x000000ff0500720c */ /* 0x000fe20003f26270 */
[----:B------:R-:W-:-:S02]  /*21e0*/  VIADD R2, R22, 0x60 ;  /* 0x0000006016027836 */ /* 0x000fc40000000000 */
[----:B------:R-:W-:Y:S02]  /*21f0*/  IMAD R13, R7, R13, R17 ;  /* 0x0000000d070d7224 */ /* 0x000fe400078e0211 */
[----:B------:R-:W-:-:S04]  /*2200*/  IMAD.HI.U32 R5, R6, R16, RZ ;  /* 0x0000001006057227 */ /* 0x000fc800078e00ff */
[----:B-1----:R-:W-:Y:S02]  /*2210*/  IMAD.MOV.U32 R19, RZ, RZ, R0 ;  /* 0x000000ffff137224 */ /* 0x002fe400078e0000 */
[----:B------:R-:W-:Y:S01]  /*2220*/  @!P3 IMAD.MOV R10, RZ, RZ, -R10 ;  /* 0x000000ffff0ab224 */ /* 0x000fe200078e0a0a */
[C---:B------:R-:W-:Y:S01]  /*2230*/  ISETP.GT.U32.AND P3, PT, R7.reuse, R13, PT ;  /* 0x0000000d0700720c */ /* 0x040fe20003f64070 */
[----:B------:R-:W-:Y:S01]  /*2240*/  @!P0 IMAD.MOV R19, RZ, RZ, -R19 ;  /* 0x000000ffff138224 */ /* 0x000fe200078e0a13 */
[----:B------:R-:W-:Y:S01]  /*2250*/  ISETP.GT.U32.AND P0, PT, R7, R9, PT ;  /* 0x000000090700720c */ /* 0x000fe20003f04070 */
[--C-:B------:R-:W-:Y:S01]  /*2260*/  @!P2 IMAD.IADD R11, R11, 0x1, -R7.reuse ;  /* 0x000000010b0ba824 */ /* 0x100fe200078e0a07 */
[----:B------:R-:W-:Y:S01]  /*2270*/  ISETP.GE.AND P2, PT, R12, RZ, PT ;  /* 0x000000ff0c00720c */ /* 0x000fe20003f46270 */
[----:B------:R-:W-:Y:S01]  /*2280*/  @!P4 IMAD.IADD R14, R14, 0x1, -R7 ;  /* 0x000000010e0ec824 */ /* 0x000fe200078e0a07 */
[----:B------:R-:W-:Y:S01]  /*2290*/  IABS R12, R2 ;  /* 0x00000002000c7213 */ /* 0x000fe20000000000 */
[----:B------:R-:W-:Y:S01]  /*22a0*/  IMAD.MOV R5, RZ, RZ, -R5 ;  /* 0x000000ffff057224 */ /* 0x000fe200078e0a05 */
[----:B------:R-:W-:Y:S01]  /*22b0*/  STL [R1+0x16c], R19 ;  /* 0x00016c1301007387 */ /* 0x000fe20000100800 */
[----:B------:R-:W-:Y:S01]  /*22c0*/  VIADD R15, R22, 0x5f ;  /* 0x0000005f160f7836 */ /* 0x000fe20000000000 */
[C---:B------:R-:W-:Y:S01]  /*22d0*/  ISETP.GT.U32.AND P4, PT, R7.reuse, R14, PT ;  /* 0x0000000e0700720c */ /* 0x040fe20003f84070 */
[----:B------:R-:W-:Y:S01]  /*22e0*/  IMAD R5, R7, R5, R16 ;  /* 0x0000000507057224 */ /* 0x000fe200078e0210 */
[----:B------:R1:W-:Y:S01]  /*22f0*/  STL [R1+0x168], R10 ;  /* 0x0001680a01007387 */ /* 0x0003e20000100800 */
[----:B------:R-:W-:Y:S01]  /*2300*/  IMAD.HI.U32 R16, R6, R12, RZ ;  /* 0x0000000c06107227 */ /* 0x000fe200078e00ff */
[----:B------:R-:W-:-:S02]  /*2310*/  IABS R0, R15 ;  /* 0x0000000f00007213 */ /* 0x000fc40000000000 */
[----:B------:R-:W-:Y:S01]  /*2320*/  ISETP.GT.U32.AND P6, PT, R7, R5, PT ;  /* 0x000000050700720c */ /* 0x000fe20003fc4070 */
[--C-:B------:R-:W-:Y:S01]  /*2330*/  @!P0 IMAD.IADD R9, R9, 0x1, -R7.reuse ;  /* 0x0000000109098824 */ /* 0x100fe200078e0a07 */
[----:B------:R-:W-:Y:S01]  /*2340*/  ISETP.GE.AND P0, PT, R4, RZ, PT ;  /* 0x000000ff0400720c */ /* 0x000fe20003f06270 */
[----:B------:R-:W-:Y:S02]  /*2350*/  IMAD.MOV R16, RZ, RZ, -R16 ;  /* 0x000000ffff107224 */ /* 0x000fe400078e0a10 */
[----:B------:R-:W-:Y:S01]  /*2360*/  @!P3 IMAD.IADD R13, R13, 0x1, -R7 ;  /* 0x000000010d0db824 */ /* 0x000fe200078e0a07 */
[----:B------:R-:W-:Y:S01]  /*2370*/  ISETP.GE.AND P3, PT, R2, RZ, PT ;  /* 0x000000ff0200720c */ /* 0x000fe20003f66270 */
[----:B-1----:R-:W-:Y:S02]  /*2380*/  IMAD.MOV.U32 R10, RZ, RZ, R9 ;  /* 0x000000ffff0a7224 */ /* 0x002fe400078e0009 */
[C---:B------:R-:W-:Y:S02]  /*2390*/  IMAD R12, R7.reuse, R16, R12 ;  /* 0x00000010070c7224 */ /* 0x040fe400078e020c */
[----:B------:R-:W-:Y:S01]  /*23a0*/  @!P1 IMAD.MOV R10, RZ, RZ, -R10 ;  /* 0x000000ffff0a9224 */ /* 0x000fe200078e0a0a */
[----:B------:R-:W-:Y:S01]  /*23b0*/  ISETP.GT.U32.AND P1, PT, R7, R13, PT ;  /* 0x0000000d0700720c */ /* 0x000fe20003f24070 */
[----:B------:R-:W-:-:S04]  /*23c0*/  IMAD.HI.U32 R4, R6, R0, RZ ;  /* 0x0000000006047227 */ /* 0x000fc800078e00ff */
[--C-:B------:R-:W-:Y:S01]  /*23d0*/  @!P4 IMAD.IADD R14, R14, 0x1, -R7.reuse ;  /* 0x000000010e0ec824 */ /* 0x100fe200078e0a07 */
[----:B------:R-:W-:Y:S01]  /*23e0*/  ISETP.GT.U32.AND P4, PT, R7, R12, PT ;  /* 0x0000000c0700720c */ /* 0x000fe20003f84070 */
[----:B------:R-:W-:Y:S02]  /*23f0*/  IMAD.MOV R4, RZ, RZ, -R4 ;  /* 0x000000ffff047224 */ /* 0x000fe400078e0a04 */
[----:B------:R-:W-:Y:S02]  /*2400*/  @!P6 IMAD.IADD R5, R5, 0x1, -R7 ;  /* 0x000000010505e824 */ /* 0x000fe400078e0a07 */
[C---:B------:R-:W-:Y:S02]  /*2410*/  IMAD R0, R7.reuse, R4, R0 ;  /* 0x0000000407007224 */ /* 0x040fe400078e0200 */
[----:B------:R-:W-:Y:S01]  /*2420*/  @!P5 IMAD.MOV R11, RZ, RZ, -R11 ;  /* 0x000000ffff0bd224 */ /* 0x000fe200078e0a0b */
[----:B------:R-:W-:Y:S01]  /*2430*/  ISETP.GT.U32.AND P6, PT, R7, R5, PT ;  /* 0x000000050700720c */ /* 0x000fe20003fc4070 */
[--C-:B------:R-:W-:Y:S01]  /*2440*/  @!P1 IMAD.IADD R13, R13, 0x1, -R7.reuse ;  /* 0x000000010d0d9824 */ /* 0x100fe200078e0a07 */
[C---:B------:R-:W-:Y:S01]  /*2450*/  ISETP.GT.U32.AND P1, PT, R7.reuse, R0, PT ;  /* 0x000000000700720c */ /* 0x040fe20003f24070 */
[----:B------:R-:W-:Y:S01]  /*2460*/  VIADD R4, R22, 0x5e ;  /* 0x0000005e16047836 */ /* 0x000fe20000000000 */
[----:B------:R1:W-:Y:S01]  /*2470*/  STL [R1+0x164], R11 ;  /* 0x0001640b01007387 */ /* 0x0003e20000100800 */
[----:B------:R-:W-:Y:S01]  /*2480*/  @!P4 IMAD.IADD R12, R12, 0x1, -R7 ;  /* 0x000000010c0cc824 */ /* 0x000fe200078e0a07 */
[----:B------:R-:W-:Y:S01]  /*2490*/  ISETP.GE.AND P5, PT, R8, RZ, PT ;  /* 0x000000ff0800720c */ /* 0x000fe20003fa6270 */
[C---:B------:R-:W-:Y:S01]  /*24a0*/  VIADD R2, R22.reuse, 0x5d ;  /* 0x0000005d16027836 */ /* 0x040fe20000000000 */
[----:B------:R3:W-:Y:S01]  /*24b0*/  STL [R1+0x160], R10 ;  /* 0x0001600a01007387 */ /* 0x0007e20000100800 */
[----:B------:R-:W-:Y:S01]  /*24c0*/  IABS R17, R4 ;  /* 0x0000000400117213 */ /* 0x000fe20000000000 */
[C---:B------:R-:W-:Y:S01]  /*24d0*/  VIADD R9, R22.reuse, 0x5c ;  /* 0x0000005c16097836 */ /* 0x040fe20000000000 */
[----:B------:R-:W-:Y:S01]  /*24e0*/  ISETP.GT.U32.AND P4, PT, R7, R12, PT ;  /* 0x0000000c0700720c */ /* 0x000fe20003f84070 */
[----:B------:R-:W-:-:S02]  /*24f0*/  VIADD R8, R22, 0x5b ;  /* 0x0000005b16087836 */ /* 0x000fc40000000000 */
[----:B------:R-:W-:Y:S01]  /*2500*/  @!P6 IMAD.IADD R5, R5, 0x1, -R7 ;  /* 0x000000010505e824 */ /* 0x000fe200078e0a07 */
[----:B------:R-:W-:Y:S01]  /*2510*/  @!P1 IADD3 R0, PT, PT, R0, -R7, RZ ;  /* 0x8000000700009210 */ /* 0x000fe20007ffe0ff */
[----:B------:R-:W-:Y:S01]  /*2520*/  VIADD R18, R22, 0x5a ;  /* 0x0000005a16127836 */ /* 0x000fe20000000000 */
[----:B-1----:R-:W-:Y:S01]  /*2530*/  IABS R11, R2 ;  /* 0x00000002000b7213 */ /* 0x002fe20000000000 */
[----:B---3--:R-:W-:Y:S01]  /*2540*/  IMAD.MOV.U32 R10, RZ, RZ, R14 ;  /* 0x000000ffff0a7224 */ /* 0x008fe200078e000e */
[----:B------:R-:W-:Y:S01]  /*2550*/  ISETP.GT.U32.AND P1, PT, R7, R0, PT ;  /* 0x000000000700720c */ /* 0x000fe20003f24070 */
[----:B------:R-:W-:Y:S01]  /*2560*/  @!P5 IMAD.MOV R5, RZ, RZ, -R5 ;  /* 0x000000ffff05d224 */ /* 0x000fe200078e0a05 */
[----:B------:R-:W-:Y:S01]  /*2570*/  ISETP.GE.AND P5, PT, R2, RZ, PT ;  /* 0x000000ff0200720c */ /* 0x000fe20003fa6270 */
[----:B------:R-:W-:Y:S01]  /*2580*/  @!P2 IMAD.MOV R10, RZ, RZ, -R10 ;  /* 0x000000ffff0aa224 */ /* 0x000fe200078e0a0a */
[----:B------:R-:W-:Y:S01]  /*2590*/  ISETP.GE.AND P6, PT, R15, RZ, PT ;  /* 0x000000ff0f00720c */ /* 0x000fe20003fc6270 */
[----:B------:R-:W-:Y:S01]  /*25a0*/  IMAD.HI.U32 R2, R6, R17, RZ ;  /* 0x0000001106027227 */ /* 0x000fe200078e00ff */
[----:B------:R-:W-:-:S02]  /*25b0*/  ISETP.GE.AND P2, PT, R4, RZ, PT ;  /* 0x000000ff0400720c */ /* 0x000fc40003f46270 */
[----:B------:R1:W-:Y:S01]  /*25c0*/  STL [R1+0x15c], R10 ;  /* 0x00015c0a01007387 */ /* 0x0003e20000100800 */
[--C-:B------:R-:W-:Y:S01]  /*25d0*/  @!P4 IMAD.IADD R12, R12, 0x1, -R7.reuse ;  /* 0x000000010c0cc824 */ /* 0x100fe200078e0a07 */
[----:B------:R-:W-:Y:S01]  /*25e0*/  ISETP.GE.AND P4, PT, R8, RZ, PT ;  /* 0x000000ff0800720c */ /* 0x000fe20003f86270 */
[----:B------:R-:W-:Y:S01]  /*25f0*/  IMAD.MOV R2, RZ, RZ, -R2 ;  /* 0x000000ffff027224 */ /* 0x000fe200078e0a02 */
[----:B------:R3:W-:Y:S01]  /*2600*/  STL [R1+0x158], R5 ;  /* 0x0001580501007387 */ /* 0x0007e20000100800 */
[----:B------:R-:W-:Y:S01]  /*2610*/  @!P1 IMAD.IADD R0, R0, 0x1, -R7 ;  /* 0x0000000100009824 */ /* 0x000fe200078e0a07 */
[----:B------:R-:W-:Y:S01]  /*2620*/  IABS R8, R8 ;  /* 0x0000000800087213 */ /* 0x000fe20000000000 */
[----:B------:R-:W-:Y:S02]  /*2630*/  IMAD R17, R7, R2, R17 ;  /* 0x0000000207117224 */ /* 0x000fe400078e0211 */
[----:B------:R-:W-:Y:S02]  /*2640*/  VIADD R14, R22, 0x59 ;  /* 0x00000059160e7836 */ /* 0x000fe40000000000 */
[----:B-1----:R-:W-:-:S02]  /*2650*/  IMAD.MOV.U32 R10, RZ, RZ, R13 ;  /* 0x000000ffff0a7224 */ /* 0x002fc400078e000d */
[----:B------:R-:W-:Y:S01]  /*2660*/  IMAD.HI.U32 R2, R6, R8, RZ ;  /* 0x0000000806027227 */ /* 0x000fe200078e00ff */
[----:B------:R-:W-:-:S03]  /*2670*/  IABS R16, R14 ;  /* 0x0000000e00107213 */ /* 0x000fc60000000000 */
[----:B------:R-:W-:Y:S01]  /*2680*/  @!P0 IMAD.MOV R10, RZ, RZ, -R10 ;  /* 0x000000ffff0a8224 */ /* 0x000fe200078e0a0a */
[----:B------:R-:W-:Y:S01]  /*2690*/  ISETP.GE.AND P0, PT, R9, RZ, PT ;  /* 0x000000ff0900720c */ /* 0x000fe20003f06270 */
[C---:B---3--:R-:W-:Y:S01]  /*26a0*/  IMAD.HI.U32 R5, R6.reuse, R11, RZ ;  /* 0x0000000b06057227 */ /* 0x048fe200078e00ff */
[----:B------:R-:W-:Y:S02]  /*26b0*/  IABS R9, R9 ;  /* 0x0000000900097213 */ /* 0x000fe40000000000 */
[----:B------:R1:W-:Y:S01]  /*26c0*/  STL [R1+0x14c], R10 ;  /* 0x00014c0a01007387 */ /* 0x0003e20000100800 */
[----:B------:R-:W-:Y:S02]  /*26d0*/  IMAD.MOV R5, RZ, RZ, -R5 ;  /* 0x000000ffff057224 */ /* 0x000fe400078e0a05 */
[----:B------:R-:W-:-:S04]  /*26e0*/  IMAD.HI.U32 R4, R6, R9, RZ ;  /* 0x0000000906047227 */ /* 0x000fc800078e00ff */
[----:B------:R-:W-:Y:S02]  /*26f0*/  IMAD.MOV R4, RZ, RZ, -R4 ;  /* 0x000000ffff047224 */ /* 0x000fe400078e0a04 */
[C---:B------:R-:W-:Y:S02]  /*2700*/  IMAD R11, R7.reuse, R5, R11 ;  /* 0x00000005070b7224 */ /* 0x040fe400078e020b */
[----:B-1----:R-:W-:Y:S02]  /*2710*/  IMAD.MOV.U32 R10, RZ, RZ, R12 ;  /* 0x000000ffff0a7224 */ /* 0x002fe400078e000c */
[C---:B------:R-:W-:Y:S01]  /*2720*/  IMAD R9, R7.reuse, R4, R9 ;  /* 0x0000000407097224 */ /* 0x040fe200078e0209 */
[C---:B------:R-:W-:Y:S01]  /*2730*/  ISETP.GT.U32.AND P1, PT, R7.reuse, R11, PT ;  /* 0x0000000b0700720c */ /* 0x040fe20003f24070 */
[----:B------:R-:W-:Y:S01]  /*2740*/  @!P3 IMAD.MOV R10, RZ, RZ, -R10 ;  /* 0x000000ffff0ab224 */ /* 0x000fe200078e0a0a */
[----:B------:R-:W-:Y:S01]  /*2750*/  ISETP.GT.U32.AND P3, PT, R7, R17, PT ;  /* 0x000000110700720c */ /* 0x000fe20003f64070 */
[----:B------:R-:W-:-:S02]  /*2760*/  IMAD.MOV R2, RZ, RZ, -R2 ;  /* 0x000000ffff027224 */ /* 0x000fc400078e0a02 */
[C---:B------:R-:W-:Y:S01]  /*2770*/  VIADD R4, R22.reuse, 0x57 ;  /* 0x0000005716047836 */ /* 0x040fe20000000000 */
[----:B------:R1:W-:Y:S01]  /*2780*/  STL [R1+0x150], R10 ;  /* 0x0001500a01007387 */ /* 0x0003e20000100800 */
[----:B------:R-:W-:Y:S01]  /*2790*/  IMAD R8, R7, R2, R8 ;  /* 0x0000000207087224 */ /* 0x000fe200078e0208 */
[----:B------:R-:W-:Y:S01]  /*27a0*/  IABS R2, R18 ;  /* 0x0000001200027213 */ /* 0x000fe20000000000 */
[----:B------:R-:W-:Y:S01]  /*27b0*/  VIADD R5, R22, 0x58 ;  /* 0x0000005816057836 */ /* 0x000fe20000000000 */
[----:B------:R-:W-:-:S03]  /*27c0*/  IABS R15, R4 ;  /* 0x00000004000f7213 */ /* 0x000fc60000000000 */
[--C-:B------:R-:W-:Y:S01]  /*27d0*/  @!P1 IMAD.IADD R11, R11, 0x1, -R7.reuse ;  /* 0x000000010b0b9824 */ /* 0x100fe200078e0a07 */
[----:B------:R-:W-:Y:S01]  /*27e0*/  IABS R13, R5 ;  /* 0x00000005000d7213 */ /* 0x000fe20000000000 */
[----:B------:R-:W-:Y:S02]  /*27f0*/  @!P3 IMAD.IADD R17, R17, 0x1, -R7 ;  /* 0x000000011111b824 */ /* 0x000fe400078e0a07 */
[----:B-1----:R-:W-:Y:S01]  /*2800*/  IMAD.MOV.U32 R10, RZ, RZ, R0 ;  /* 0x000000ffff0a7224 */ /* 0x002fe200078e0000 */
[C---:B------:R-:W-:Y:S01]  /*2810*/  ISETP.GT.U32.AND P1, PT, R7.reuse, R11, PT ;  /* 0x0000000b0700720c */ /* 0x040fe20003f24070 */
[----:B------:R-:W-:Y:S01]  /*2820*/  IMAD.HI.U32 R0, R6, R16, RZ ;  /* 0x0000001006007227 */ /* 0x000fe200078e00ff */
[----:B------:R-:W-:-:S03]  /*2830*/  ISETP.GT.U32.AND P3, PT, R7, R17, PT ;  /* 0x000000110700720c */ /* 0x000fc60003f64070 */
[----:B------:R-:W-:Y:S01]  /*2840*/  @!P6 IMAD.MOV R10, RZ, RZ, -R10 ;  /* 0x000000ffff0ae224 */ /* 0x000fe200078e0a0a */
[C---:B------:R-:W-:Y:S01]  /*2850*/  ISETP.GT.U32.AND P6, PT, R7.reuse, R9, PT ;  /* 0x000000090700720c */ /* 0x040fe20003fc4070 */
[----:B------:R-:W-:Y:S02]  /*2860*/  IMAD.MOV R0, RZ, RZ, -R0 ;  /* 0x000000ffff007224 */ /* 0x000fe400078e0a00 */
[----:B------:R-:W-:Y:S01]  /*2870*/  IMAD.HI.U32 R12, R6, R13, RZ ;  /* 0x0000000d060c7227 */ /* 0x000fe200078e00ff */
[----:B------:R1:W-:Y:S03]  /*2880*/  STL [R1+0x154], R10 ;  /* 0x0001540a01007387 */ /* 0x0003e60000100800 */
[----:B------:R-:W-:Y:S02]  /*2890*/  IMAD R16, R7, R0, R16 ;  /* 0x0000000007107224 */ /* 0x000fe400078e0210 */
[--C-:B------:R-:W-:Y:S01]  /*28a0*/  @!P3 IMAD.IADD R17, R17, 0x1, -R7.reuse ;  /* 0x000000011111b824 */ /* 0x100fe200078e0a07 */
[----:B------:R-:W-:Y:S01]  /*28b0*/  ISETP.GT.U32.AND P3, PT, R7, R8, PT ;  /* 0x000000080700720c */ /* 0x000fe20003f64070 */
[----:B------:R-:W-:-:S02]  /*28c0*/  @!P1 IMAD.IADD R11, R11, 0x1, -R7 ;  /* 0x000000010b0b9824 */ /* 0x000fc400078e0a07 */
[----:B------:R-:W-:Y:S02]  /*28d0*/  @!P6 IMAD.IADD R9, R9, 0x1, -R7 ;  /* 0x000000010909e824 */ /* 0x000fe400078e0a07 */
[----:B-1----:R-:W-:-:S03]  /*28e0*/  IMAD.HI.U32 R10, R6, R2, RZ ;  /* 0x00000002060a7227 */ /* 0x002fc600078e00ff */
[C---:B------:R-:W-:Y:S01]  /*28f0*/  ISETP.GT.U32.AND P6, PT, R7.reuse, R9, PT ;  /* 0x000000090700720c */ /* 0x040fe20003fc4070 */
[----:B------:R-:W-:Y:S02]  /*2900*/  IMAD.MOV R10, RZ, RZ, -R10 ;  /* 0x000000ffff0a7224 */ /* 0x000fe400078e0a0a */
[----:B------:R-:W-:Y:S02]  /*2910*/  VIADD R0, R22, 0x56 ;  /* 0x0000005616007836 */ /* 0x000fe40000000000 */
[C---:B------:R-:W-:Y:S02]  /*2920*/  IMAD R2, R7.reuse, R10, R2 ;  /* 0x0000000a07027224 */ /* 0x040fe400078e0202 */
[----:B------:R-:W-:Y:S01]  /*2930*/  IMAD.MOV.U32 R19, RZ, RZ, R17 ;  /* 0x000000ffff137224 */ /* 0x000fe200078e0011 */
[----:B------:R-:W-:Y:S01]  /*2940*/  IABS R17, R0 ;  /* 0x0000000000117213 */ /* 0x000fe20000000000 */
[----:B------:R-:W-:Y:S01]  /*2950*/  @!P3 IMAD.IADD R8, R8, 0x1, -R7 ;  /* 0x000000010808b824 */ /* 0x000fe200078e0a07 */
[----:B------:R-:W-:Y:S01]  /*2960*/  ISETP.GT.U32.AND P1, PT, R7, R2, PT ;  /* 0x000000020700720c */ /* 0x000fe20003f24070 */
[----:B------:R-:W-:Y:S01]  /*2970*/  IMAD.HI.U32 R10, R6, R15, RZ ;  /* 0x0000000f060a7227 */ /* 0x000fe200078e00ff */
[----:B------:R-:W-:-:S03]  /*2980*/  ISETP.GE.AND P3, PT, R18, RZ, PT ;  /* 0x000000ff1200720c */ /* 0x000fc60003f66270 */
[----:B------:R-:W-:Y:S01]  /*2990*/  @!P6 IMAD.IADD R9, R9, 0x1, -R7 ;  /* 0x000000010909e824 */ /* 0x000fe200078e0a07 */
[C---:B------:R-:W-:Y:S01]  /*29a0*/  ISETP.GT.U32.AND P6, PT, R7.reuse, R16, PT ;  /* 0x000000100700720c */ /* 0x040fe20003fc4070 */
[----:B------:R-:W-:Y:S01]  /*29b0*/  @!P2 IMAD.MOV R19, RZ, RZ, -R19 ;  /* 0x000000ffff13a224 */ /* 0x000fe200078e0a13 */
[C---:B------:R-:W-:Y:S01]  /*29c0*/  ISETP.GT.U32.AND P2, PT, R7.reuse, R8, PT ;  /* 0x000000080700720c */ /* 0x040fe20003f44070 */
[----:B------:R-:W-:Y:S01]  /*29d0*/  IMAD.MOV R12, RZ, RZ, -R12 ;  /* 0x000000ffff0c7224 */ /* 0x000fe200078e0a0c */
[----:B------:R-:W-:Y:S01]  /*29e0*/  IADD3 R10, PT, PT, -R10, RZ, RZ ;  /* 0x000000ff0a0a7210 */ /* 0x000fe20007ffe1ff */
[----:B------:R-:W-:Y:S01]  /*29f0*/  @!P5 IMAD.MOV R11, RZ, RZ, -R11 ;  /* 0x000000ffff0bd224 */ /* 0x000fe200078e0a0b */
[----:B------:R-:W-:Y:S01]  /*2a00*/  STL [R1+0x148], R19 ;  /* 0x0001481301007387 */ /* 0x000fe20000100800 */
[----:B------:R-:W-:Y:S01]  /*2a10*/  @!P1 IMAD.IADD R2, R2, 0x1, -R7 ;  /* 0x0000000102029824 */ /* 0x000fe200078e0a07 */
[----:B------:R-:W-:Y:S01]  /*2a20*/  ISETP.GE.AND P1, PT, R14, RZ, PT ;  /* 0x000000ff0e00720c */ /* 0x000fe20003f26270 */
[----:B------:R-:W-:Y:S01]  /*2a30*/  IMAD.MOV.U32 R14, RZ, RZ, R17 ;  /* 0x000000ffff0e7224 */ /* 0x000fe200078e0011 */
[----:B------:R1:W-:Y:S01]  /*2a40*/  STL [R1+0x110], R11 ;  /* 0x0001100b01007387 */ /* 0x0003e20000100800 */
[C---:B------:R-:W-:Y:S01]  /*2a50*/  IMAD R15, R7.reuse, R10, R15 ;  /* 0x0000000a070f7224 */ /* 0x040fe200078e020f */
[----:B------:R-:W-:Y:S01]  /*2a60*/  ISETP.GT.U32.AND P5, PT, R7, R2, PT ;  /* 0x000000020700720c */ /* 0x000fe20003fa4070 */
[----:B------:R-:W-:-:S02]  /*2a70*/  @!P6 IMAD.IADD R16, R16, 0x1, -R7 ;  /* 0x000000011010e824 */ /* 0x000fc400078e0a07 */
[----:B------:R-:W-:-:S03]  /*2a80*/  IMAD.HI.U32 R10, R6, R14, RZ ;  /* 0x0000000e060a7227 */ /* 0x000fc600078e00ff */
[C---:B------:R-:W-:Y:S01]  /*2a90*/  ISETP.GT.U32.AND P6, PT, R7.reuse, R16, PT ;  /* 0x000000100700720c */ /* 0x040fe20003fc4070 */
[----:B------:R-:W-:Y:S02]  /*2aa0*/  IMAD.MOV R10, RZ, RZ, -R10 ;  /* 0x000000ffff0a7224 */ /* 0x000fe400078e0a0a */
[C---:B------:R-:W-:Y:S02]  /*2ab0*/  IMAD R13, R7.reuse, R12, R13 ;  /* 0x0000000c070d7224 */ /* 0x040fe400078e020d */
[----:B------:R-:W-:Y:S02]  /*2ac0*/  @!P2 IMAD.IADD R8, R8, 0x1, -R7 ;  /* 0x000000010808a824 */ /* 0x000fe400078e0a07 */
[C---:B------:R-:W-:Y:S01]  /*2ad0*/  IMAD R14, R7.reuse, R10, R14 ;  /* 0x0000000a070e7224 */ /* 0x040fe200078e020e */
[----:B------:R-:W-:Y:S01]  /*2ae0*/  ISETP.GT.U32.AND P2, PT, R7, R13, PT ;  /* 0x0000000d0700720c */ /* 0x000fe20003f44070 */
[----:B-1----:R-:W-:Y:S02]  /*2af0*/  IMAD.MOV.U32 R11, RZ, RZ, R8 ;  /* 0x000000ffff0b7224 */ /* 0x002fe400078e0008 */
[----:B------:R-:W-:Y:S01]  /*2b00*/  @!P0 IMAD.MOV R9, RZ, RZ, -R9 ;  /* 0x000000ffff098224 */ /* 0x000fe200078e0a09 */
[----:B------:R-:W-:Y:S01]  /*2b10*/  ISETP.GE.AND P0, PT, R5, RZ, PT ;  /* 0x000000ff0500720c */ /* 0x000fe20003f06270 */
[----:B------:R-:W-:Y:S01]  /*2b20*/  @!P6 IMAD.IADD R16, R16, 0x1, -R7 ;  /* 0x000000011010e824 */ /* 0x000fe200078e0a07 */
[C---:B------:R-:W-:Y:S01]  /*2b30*/  ISETP.GT.U32.AND P6, PT, R7.reuse, R14, PT ;  /* 0x0000000e0700720c */ /* 0x040fe20003fc4070 */
[----:B------:R-:W-:Y:S01]  /*2b40*/  @!P4 IMAD.MOV R11, RZ, RZ, -R11 ;  /* 0x000000ffff0bc224 */ /* 0x000fe200078e0a0b */
[----:B------:R-:W-:Y:S01]  /*2b50*/  ISETP.GT.U32.AND P4, PT, R7, R15, PT ;  /* 0x0000000f0700720c */ /* 0x000fe20003f84070 */
[--C-:B------:R-:W-:Y:S01]  /*2b60*/  @!P5 IMAD.IADD R2, R2, 0x1, -R7.reuse ;  /* 0x000000010202d824 */ /* 0x100fe200078e0a07 */
[----:B------:R1:W-:Y:S01]  /*2b70*/  STL [R1+0x10c], R9 ;  /* 0x00010c0901007387 */ /* 0x0003e20000100800 */
[----:B------:R-:W-:Y:S01]  /*2b80*/  VIADD R5, R22, 0x54 ;  /* 0x0000005416057836 */ /* 0x000fe20000000000 */
[----:B------:R-:W-:Y:S01]  /*2b90*/  ISETP.GE.AND P5, PT, R4, RZ, PT ;  /* 0x000000ff0400720c */ /* 0x000fe20003fa6270 */
[----:B------:R-:W-:Y:S01]  /*2ba0*/  VIADD R10, R22, 0x55 ;  /* 0x00000055160a7836 */ /* 0x000fe20000000000 */
[----:B------:R3:W-:Y:S01]  /*2bb0*/  STL [R1+0x140], R11 ;  /* 0x0001400b01007387 */ /* 0x0007e20000100800 */
[--C-:B------:R-:W-:Y:S01]  /*2bc0*/  @!P2 IMAD.IADD R13, R13, 0x1, -R7.reuse ;  /* 0x000000010d0da824 */ /* 0x100fe200078e0a07 */
[----:B------:R-:W-:Y:S01]  /*2bd0*/  IABS R4, R5 ;  /* 0x0000000500047213 */ /* 0x000fe20000000000 */
[----:B------:R-:W-:Y:S01]  /*2be0*/  @!P1 IMAD.MOV R16, RZ, RZ, -R16 ;  /* 0x000000ffff109224 */ /* 0x000fe200078e0a10 */
[----:B------:R-:W-:Y:S01]  /*2bf0*/  IABS R8, R10 ;  /* 0x0000000a00087213 */ /* 0x000fe20000000000 */
[--C-:B------:R-:W-:Y:S01]  /*2c00*/  @!P6 IMAD.IADD R14, R14, 0x1, -R7.reuse ;  /* 0x000000010e0ee824 */ /* 0x100fe200078e0a07 */
[----:B------:R-:W-:Y:S01]  /*2c10*/  ISETP.GE.AND P2, PT, R0, RZ, PT ;  /* 0x000000ff0000720c */ /* 0x000fe20003f46270 */
[----:B------:R-:W-:Y:S01]  /*2c20*/  @!P4 IMAD.IADD R15, R15, 0x1, -R7 ;  /* 0x000000010f0fc824 */ /* 0x000fe200078e0a07 */
[----:B------:R-:W-:Y:S01]  /*2c30*/  ISETP.GT.U32.AND P4, PT, R7, R13, PT ;  /* 0x0000000d0700720c */ /* 0x000fe20003f84070 */
[----:B-1----:R-:W-:-:S03]  /*2c40*/  IMAD.HI.U32 R9, R6, R8, RZ ;  /* 0x0000000806097227 */ /* 0x002fc600078e00ff */
[C---:B------:R-:W-:Y:S01]  /*2c50*/  ISETP.GT.U32.AND P6, PT, R7.reuse, R15, PT ;  /* 0x0000000f0700720c */ /* 0x040fe20003fc4070 */
[----:B---3--:R-:W-:Y:S02]  /*2c60*/  IMAD.MOV.U32 R11, RZ, RZ, R2 ;  /* 0x000000ffff0b7224 */ /* 0x008fe400078e0002 */
[----:B------:R-:W-:Y:S02]  /*2c70*/  IMAD.MOV.U32 R2, RZ, RZ, R4 ;  /* 0x000000ffff027224 */ /* 0x000fe400078e0004 */
[----:B------:R-:W-:Y:S01]  /*2c80*/  @!P3 IMAD.MOV R11, RZ, RZ, -R11 ;  /* 0x000000ffff0bb224 */ /* 0x000fe200078e0a0b */
[----:B------:R-:W-:Y:S01]  /*2c90*/  ISETP.GT.U32.AND P3, PT, R7, R14, PT ;  /* 0x0000000e0700720c */ /* 0x000fe20003f64070 */
[----:B------:R-:W-:Y:S02]  /*2ca0*/  IMAD.MOV R9, RZ, RZ, -R9 ;  /* 0x000000ffff097224 */ /* 0x000fe400078e0a09 */
[----:B------:R-:W-:Y:S01]  /*2cb0*/  @!P4 IMAD.IADD R13, R13, 0x1, -R7 ;  /* 0x000000010d0dc824 */ /* 0x000fe200078e0a07 */
[----:B------:R1:W-:Y:S01]  /*2cc0*/  STL [R1+0x144], R11 ;  /* 0x0001440b01007387 */ /* 0x0003e20000100800 */
[----:B------:R-:W-:-:S02]  /*2cd0*/  IMAD R8, R7, R9, R8 ;  /* 0x0000000907087224 */ /* 0x000fc400078e0208 */
[C---:B------:R-:W-:Y:S01]  /*2ce0*/  VIADD R0, R22.reuse, 0x53 ;  /* 0x0000005316007836 */ /* 0x040fe20000000000 */
[----:B------:R3:W-:Y:S01]  /*2cf0*/  STL [R1+0x108], R16 ;  /* 0x0001081001007387 */ /* 0x0007e20000100800 */
[----:B------:R-:W-:Y:S01]  /*2d00*/  VIADD R4, R22, 0x52 ;  /* 0x0000005216047836 */ /* 0x000fe20000000000 */
[----:B------:R-:W-:Y:S01]  /*2d10*/  ISETP.GT.U32.AND P4, PT, R7, R8, PT ;  /* 0x000000080700720c */ /* 0x000fe20003f84070 */
[--C-:B------:R-:W-:Y:S01]  /*2d20*/  @!P6 IMAD.IADD R15, R15, 0x1, -R7.reuse ;  /* 0x000000010f0fe824 */ /* 0x100fe200078e0a07 */
[----:B------:R-:W-:Y:S01]  /*2d30*/  IABS R9, R0 ;  /* 0x0000000000097213 */ /* 0x000fe20000000000 */
[----:B------:R-:W-:Y:S01]  /*2d40*/  @!P3 IMAD.IADD R14, R14, 0x1, -R7 ;  /* 0x000000010e0eb824 */ /* 0x000fe200078e0a07 */
[----:B------:R-:W-:Y:S01]  /*2d50*/  IABS R19, R4 ;  /* 0x0000000400137213 */ /* 0x000fe20000000000 */
[----:B-1----:R-:W-:Y:S01]  /*2d60*/  IMAD.HI.U32 R11, R6, R2, RZ ;  /* 0x00000002060b7227 */ /* 0x002fe200078e00ff */
[----:B------:R-:W-:Y:S02]  /*2d70*/  ISETP.GE.AND P6, PT, R10, RZ, PT ;  /* 0x000000ff0a00720c */ /* 0x000fe40003fc6270 */
[----:B------:R-:W-:Y:S01]  /*2d80*/  IADD3 R10, PT, PT, R22, 0x51, RZ ;  /* 0x00000051160a7810 */ /* 0x000fe20007ffe0ff */
[----:B------:R-:W-:-:S02]  /*2d90*/  IMAD.MOV R11, RZ, RZ, -R11 ;  /* 0x000000ffff0b7224 */ /* 0x000fc400078e0a0b */
[----:B------:R-:W-:-:S04]  /*2da0*/  IMAD.HI.U32 R12, R6, R19, RZ ;  /* 0x00000013060c7227 */ /* 0x000fc800078e00ff */
[----:B------:R-:W-:Y:S02]  /*2db0*/  IMAD R2, R7, R11, R2 ;  /* 0x0000000b07027224 */ /* 0x000fe400078e0202 */
[----:B------:R-:W-:-:S03]  /*2dc0*/  IMAD.HI.U32 R11, R6, R9, RZ ;  /* 0x00000009060b7227 */ /* 0x000fc600078e00ff */
[----:B------:R-:W-:Y:S01]  /*2dd0*/  ISETP.GT.U32.AND P3, PT, R7, R2, PT ;  /* 0x000000020700720c */ /* 0x000fe20003f64070 */
[----:B------:R-:W-:Y:S01]  /*2de0*/  @!P4 IMAD.IADD R8, R8, 0x1, -R7 ;  /* 0x000000010808c824 */ /* 0x000fe200078e0a07 */
[----:B------:R-:W-:Y:S01]  /*2df0*/  ISETP.GE.AND P4, PT, R5, RZ, PT ;  /* 0x000000ff0500720c */ /* 0x000fe20003f86270 */
[----:B------:R-:W-:Y:S02]  /*2e00*/  IMAD.MOV.U32 R17, RZ, RZ, R13 ;  /* 0x000000ffff117224 */ /* 0x000fe400078e000d */
[----:B------:R-:W-:Y:S02]  /*2e10*/  IMAD.MOV R11, RZ, RZ, -R11 ;  /* 0x000000ffff0b7224 */ /* 0x000fe400078e0a0b */
[----:B------:R-:W-:Y:S02]  /*2e20*/  IMAD.MOV R12, RZ, RZ, -R12 ;  /* 0x000000ffff0c7224 */ /* 0x000fe400078e0a0c */
[----:B------:R-:W-:Y:S02]  /*2e30*/  VIADD R5, R22, 0x50 ;  /* 0x0000005016057836 */ /* 0x000fe40000000000 */
[----:B------:R-:W-:-:S02]  /*2e40*/  @!P0 IMAD.MOV R17, RZ, RZ, -R17 ;  /* 0x000000ffff118224 */ /* 0x000fc400078e0a11 */
[----:B------:R-:W-:Y:S01]  /*2e50*/  @!P3 IMAD.IADD R2, R2, 0x1, -R7 ;  /* 0x000000010202b824 */ /* 0x000fe200078e0a07 */
[C---:B------:R-:W-:Y:S01]  /*2e60*/  ISETP.GT.U32.AND P3, PT, R7.reuse, R8, PT ;  /* 0x000000080700720c */ /* 0x040fe20003f64070 */
[C---:B------:R-:W-:Y:S01]  /*2e70*/  IMAD R9, R7.reuse, R11, R9 ;  /* 0x0000000b07097224 */ /* 0x040fe200078e0209 */
[----:B------:R-:W-:Y:S01]  /*2e80*/  IABS R11, R10 ;  /* 0x0000000a000b7213 */ /* 0x000fe20000000000 */
[C---:B------:R-:W-:Y:S01]  /*2e90*/  IMAD R19, R7.reuse, R12, R19 ;  /* 0x0000000c07137224 */ /* 0x040fe200078e0213 */
[C---:B------:R-:W-:Y:S01]  /*2ea0*/  ISETP.GT.U32.AND P0, PT, R7.reuse, R2, PT ;  /* 0x000000020700720c */ /* 0x040fe20003f04070 */
[----:B---3--:R-:W-:Y:S01]  /*2eb0*/  IMAD.MOV.U32 R16, RZ, RZ, R14 ;  /* 0x000000ffff107224 */ /* 0x008fe200078e000e */
[----:B------:R-:W-:Y:S01]  /*2ec0*/  IABS R12, R5 ;  /* 0x00000005000c7213 */ /* 0x000fe20000000000 */
[----:B------:R-:W-:Y:S01]  /*2ed0*/  IMAD.HI.U32 R13, R6, R11, RZ ;  /* 0x0000000b060d7227 */ /* 0x000fe200078e00ff */
[----:B------:R1:W-:Y:S01]  /*2ee0*/  STL [R1+0x104], R17 ;  /* 0x0001041101007387 */ /* 0x0003e20000100800 */
[----:B------:R-:W-:-:S02]  /*2ef0*/  ISETP.GT.U32.AND P1, PT, R7, R9, PT ;  /* 0x000000090700720c */ /* 0x000fc40003f24070 */
[----:B------:R-:W-:Y:S01]  /*2f00*/  @!P5 IMAD.MOV R15, RZ, RZ, -R15 ;  /* 0x000000ffff0fd224 */ /* 0x000fe200078e0a0f */
[----:B------:R-:W-:Y:S01]  /*2f10*/  ISETP.GT.U32.AND P5, PT, R7, R19, PT ;  /* 0x000000130700720c */ /* 0x000fe20003fa4070 */
[----:B------:R-:W-:-:S03]  /*2f20*/  IMAD.HI.U32 R14, R6, R12, RZ ;  /* 0x0000000c060e7227 */ /* 0x000fc600078e00ff */
[----:B------:R-:W-:Y:S01]  /*2f30*/  STL [R1+0x100], R15 ;  /* 0x0001000f01007387 */ /* 0x000fe20000100800 */
[----:B------:R-:W-:Y:S01]  /*2f40*/  @!P3 IMAD.IADD R8, R8, 0x1, -R7 ;  /* 0x000000010808b824 */ /* 0x000fe200078e0a07 */
[----:B------:R-:W-:Y:S01]  /*2f50*/  ISETP.GE.AND P3, PT, R4, RZ, PT ;  /* 0x000000ff0400720c */ /* 0x000fe20003f66270 */
[----:B------:R-:W-:Y:S02]  /*2f60*/  IMAD.MOV R13, RZ, RZ, -R13 ;  /* 0x000000ffff0d7224 */ /* 0x000fe400078e0a0d */
[----:B------:R-:W-:Y:S01]  /*2f70*/  @!P2 IMAD.MOV R16, RZ, RZ, -R16 ;  /* 0x000000ffff10a224 */ /* 0x000fe200078e0a10 */
[----:B------:R-:W-:Y:S01]  /*2f80*/  ISETP.GE.AND P2, PT, R0, RZ, PT ;  /* 0x000000ff0000720c */ /* 0x000fe20003f46270 */
[----:B------:R-:W-:Y:S02]  /*2f90*/  IMAD.MOV R14, RZ, RZ, -R14 ;  /* 0x000000ffff0e7224 */ /* 0x000fe400078e0a0e */
[----:B------:R-:W-:Y:S01]  /*2fa0*/  @!P0 IMAD.IADD R2, R2, 0x1, -R7 ;  /* 0x0000000102028824 */ /* 0x000fe200078e0a07 */
[----:B------:R3:W-:Y:S01]  /*2fb0*/  STL [R1+0xfc], R16 ;  /* 0x0000fc1001007387 */ /* 0x0007e20000100800 */
[----:B------:R-:W-:Y:S01]  /*2fc0*/  IMAD R11, R7, R13, R11 ;  /* 0x0000000d070b7224 */ /* 0x000fe200078e020b */
[----:B------:R-:W-:Y:S01]  /*2fd0*/  ISETP.GE.AND P0, PT, R10, RZ, PT ;  /* 0x000000ff0a00720c */ /* 0x000fe20003f06270 */
[----:B-1----:R-:W-:-:S02]  /*2fe0*/  IMAD.MOV.U32 R17, RZ, RZ, R8 ;  /* 0x000000ffff117224 */ /* 0x002fc400078e0008 */
[C---:B------:R-:W-:Y:S02]  /*2ff0*/  IMAD R12, R7.reuse, R14, R12 ;  /* 0x0000000e070c7224 */ /* 0x040fe400078e020c */
[----:B------:R-:W-:Y:S01]  /*3000*/  @!P6 IMAD.MOV R17, RZ, RZ, -R17 ;  /* 0x000000ffff11e224 */ /* 0x000fe200078e0a11 */
[----:B------:R-:W-:Y:S01]  /*3010*/  ISETP.GT.U32.AND P6, PT, R7, R11, PT ;  /* 0x0000000b0700720c */ /* 0x000fe20003fc4070 */
[--C-:B------:R-:W-:Y:S02]  /*3020*/  @!P5 IMAD.IADD R19, R19, 0x1, -R7.reuse ;  /* 0x000000011313d824 */ /* 0x100fe400078e0a07 */
[----:B---3--:R-:W-:Y:S01]  /*3030*/  IMAD.MOV.U32 R16, RZ, RZ, R2 ;  /* 0x000000ffff107224 */ /* 0x008fe200078e0002 */
[----:B------:R-:W-:Y:S01]  /*3040*/  STL [R1+0xf8], R17 ;  /* 0x0000f81101007387 */ /* 0x000fe20000100800 */
[C---:B------:R-:W-:Y:S01]  /*3050*/  VIADD R0, R22.reuse, 0x4f ;  /* 0x0000004f16007836 */ /* 0x040fe20000000000 */
[C---:B------:R-:W-:Y:S01]  /*3060*/  ISETP.GT.U32.AND P5, PT, R7.reuse, R19, PT ;  /* 0x000000130700720c */ /* 0x040fe20003fa4070 */
[----:B------:R-:W-:Y:S01]  /*3070*/  @!P4 IMAD.MOV R16, RZ, RZ, -R16 ;  /* 0x000000ffff10c224 */ /* 0x000fe200078e0a10 */
[----:B------:R-:W-:Y:S01]  /*3080*/  ISETP.GT.U32.AND P4, PT, R7, R12, PT ;  /* 0x0000000c0700720c */ /* 0x000fe20003f84070 */
[----:B------:R-:W-:Y:S01]  /*3090*/  VIADD R4, R22, 0x4e ;  /* 0x0000004e16047836 */ /* 0x000fe20000000000 */
[----:B------:R-:W-:Y:S01]  /*30a0*/  IABS R15, R0 ;  /* 0x00000000000f7213 */ /* 0x000fe20000000000 */
[----:B------:R-:W-:Y:S01]  /*30b0*/  @!P1 IMAD.IADD R9, R9, 0x1, -R7 ;  /* 0x0000000109099824 */ /* 0x000fe200078e0a07 */
[----:B------:R-:W-:Y:S01]  /*30c0*/  STL [R1+0xf4], R16 ;  /* 0x0000f41001007387 */ /* 0x000fe20000100800 */
[----:B------:R-:W-:-:S02]  /*30d0*/  @!P6 IADD3 R11, PT, PT, R11, -R7, RZ ;  /* 0x800000070b0be210 */ /* 0x000fc40007ffe0ff */
[----:B------:R-:W-:Y:S01]  /*30e0*/  IABS R2, R4 ;  /* 0x0000000400027213 */ /* 0x000fe20000000000 */
[----:B------:R-:W-:Y:S01]  /*30f0*/  IMAD.HI.U32 R8, R6, R15, RZ ;  /* 0x0000000f06087227 */ /* 0x000fe200078e00ff */
[C---:B------:R-:W-:Y:S02]  /*3100*/  ISETP.GT.U32.AND P6, PT, R7.reuse, R11, PT ;  /* 0x0000000b0700720c */ /* 0x040fe40003fc4070 */
[----:B------:R-:W-:Y:S01]  /*3110*/  ISETP.GT.U32.AND P1, PT, R7, R9, PT ;  /* 0x000000090700720c */ /* 0x000fe20003f24070 */
[--C-:B------:R-:W-:Y:S01]  /*3120*/  @!P5 IMAD.IADD R19, R19, 0x1, -R7.reuse ;  /* 0x000000011313d824 */ /* 0x100fe200078e0a07 */
[----:B------:R-:W-:Y:S01]  /*3130*/  ISETP.GE.AND P5, PT, R0, RZ, PT ;  /* 0x000000ff0000720c */ /* 0x000fe20003fa6270 */
[----:B------:R-:W-:Y:S02]  /*3140*/  @!P4 IMAD.IADD R12, R12, 0x1, -R7 ;  /* 0x000000010c0cc824 */ /* 0x000fe400078e0a07 */
[----:B------:R-:W-:-:S03]  /*3150*/  IMAD.HI.U32 R0, R6, R2, RZ ;  /* 0x0000000206007227 */ /* 0x000fc600078e00ff */
[C---:B------:R-:W-:Y:S01]  /*3160*/  ISETP.GT.U32.AND P4, PT, R7.reuse, R12, PT ;  /* 0x0000000c0700720c */ /* 0x040fe20003f84070 */
[----:B------:R-:W-:Y:S02]  /*3170*/  IMAD.MOV R8, RZ, RZ, -R8 ;  /* 0x000000ffff087224 */ /* 0x000fe400078e0a08 */
[----:B------:R-:W-:Y:S02]  /*3180*/  IMAD.MOV R0, RZ, RZ, -R0 ;  /* 0x000000ffff007224 */ /* 0x000fe400078e0a00 */
[C---:B------:R-:W-:Y:S02]  /*3190*/  IMAD R15, R7.reuse, R8, R15 ;  /* 0x00000008070f7224 */ /* 0x040fe400078e020f */
[----:B------:R-:W-:Y:S02]  /*31a0*/  IMAD R2, R7, R0, R2 ;  /* 0x0000000007027224 */ /* 0x000fe400078e0202 */
[--C-:B------:R-:W-:Y:S01]  /*31b0*/  @!P6 IMAD.IADD R11, R11, 0x1, -R7.reuse ;  /* 0x000000010b0be824 */ /* 0x100fe200078e0a07 */
[----:B------:R-:W-:Y:S01]  /*31c0*/  ISETP.GT.U32.AND P6, PT, R7, R15, PT ;  /* 0x0000000f0700720c */ /* 0x000fe20003fc4070 */
[--C-:B------:R-:W-:Y:S01]  /*31d0*/  @!P1 IMAD.IADD R9, R9, 0x1, -R7.reuse ;  /* 0x0000000109099824 */ /* 0x100fe200078e0a07 */
[----:B------:R-:W-:Y:S01]  /*31e0*/  ISETP.GE.AND P1, PT, R5, RZ, PT ;  /* 0x000000ff0500720c */ /* 0x000fe20003f26270 */
[----:B------:R-:W-:Y:S01]  /*31f0*/  @!P4 IMAD.IADD R12, R12, 0x1, -R7 ;  /* 0x000000010c0cc824 */ /* 0x000fe200078e0a07 */
[----:B------:R-:W-:Y:S01]  /*3200*/  ISETP.GT.U32.AND P4, PT, R7, R2, PT ;  /* 0x000000020700720c */ /* 0x000fe20003f84070 */
[----:B------:R-:W-:-:S02]  /*3210*/  VIADD R5, R22, 0x4d ;  /* 0x0000004d16057836 */ /* 0x000fc40000000000 */
[----:B------:R-:W-:Y:S02]  /*3220*/  IMAD.MOV.U32 R10, RZ, RZ, R9 ;  /* 0x000000ffff0a7224 */ /* 0x000fe400078e0009 */
[----:B------:R-:W-:Y:S01]  /*3230*/  VIADD R9, R22, 0x4c ;  /* 0x0000004c16097836 */ /* 0x000fe20000000000 */
[----:B------:R-:W-:Y:S01]  /*3240*/  IABS R13, R5 ;  /* 0x00000005000d7213 */ /* 0x000fe20000000000 */
[----:B------:R-:W-:Y:S01]  /*3250*/  @!P2 IMAD.MOV R10, RZ, RZ, -R10 ;  /* 0x000000ffff0aa224 */ /* 0x000fe200078e0a0a */
[----:B------:R-:W-:Y:S01]  /*3260*/  ISETP.GE.AND P2, PT, R4, RZ, PT ;  /* 0x000000ff0400720c */ /* 0x000fe20003f46270 */
[--C-:B------:R-:W-:Y:S01]  /*3270*/  @!P6 IMAD.IADD R15, R15, 0x1, -R7.reuse ;  /* 0x000000010f0fe824 */ /* 0x100fe200078e0a07 */
[----:B------:R-:W-:Y:S01]  /*3280*/  IABS R8, R9 ;  /* 0x0000000900087213 */ /* 0x000fe20000000000 */
[----:B------:R-:W-:Y:S01]  /*3290*/  IMAD.HI.U32 R0, R6, R13, RZ ;  /* 0x0000000d06007227 */ /* 0x000fe200078e00ff */
[----:B------:R1:W-:Y:S03]  /*32a0*/  STL [R1+0xf0], R10 ;  /* 0x0000f00a01007387 */ /* 0x0003e60000100800 */
[----:B------:R-:W-:Y:S01]  /*32b0*/  @!P4 IMAD.IADD R2, R2, 0x1, -R7 ;  /* 0x000000010202c824 */ /* 0x000fe200078e0a07 */
[----:B------:R-:W-:Y:S01]  /*32c0*/  ISETP.GT.U32.AND P4, PT, R7, R15, PT ;  /* 0x0000000f0700720c */ /* 0x000fe20003f84070 */
[----:B------:R-:W-:-:S02]  /*32d0*/  IMAD.MOV R0, RZ, RZ, -R0 ;  /* 0x000000ffff007224 */ /* 0x000fc400078e0a00 */
[----:B------:R-:W-:-:S04]  /*32e0*/  IMAD.HI.U32 R18, R6, R8, RZ ;  /* 0x0000000806127227 */ /* 0x000fc800078e00ff */
[C---:B-1----:R-:W-:Y:S02]  /*32f0*/  VIADD R10, R22.reuse, 0x4b ;  /* 0x0000004b160a7836 */ /* 0x042fe40000000000 */
[----:B------:R-:W-:Y:S02]  /*3300*/  VIADD R4, R22, 0x4a ;  /* 0x0000004a16047836 */ /* 0x000fe40000000000 */
[----:B------:R-:W-:Y:S01]  /*3310*/  IMAD R13, R7, R0, R13 ;  /* 0x00000000070d7224 */ /* 0x000fe200078e020d */
[----:B------:R-:W-:Y:S01]  /*3320*/  IABS R17, R10 ;  /* 0x0000000a00117213 */ /* 0x000fe20000000000 */
[----:B------:R-:W-:Y:S01]  /*3330*/  IMAD.MOV R18, RZ, RZ, -R18 ;  /* 0x000000ffff127224 */ /* 0x000fe200078e0a12 */
[----:B------:R-:W-:Y:S01]  /*3340*/  IABS R14, R4 ;  /* 0x00000004000e7213 */ /* 0x000fe20000000000 */
[----:B------:R-:W-:Y:S01]  /*3350*/  @!P3 IMAD.MOV R19, RZ, RZ, -R19 ;  /* 0x000000ffff13b224 */ /* 0x000fe200078e0a13 */
[----:B------:R-:W-:Y:S01]  /*3360*/  ISETP.GE.AND P3, PT, R5, RZ, PT ;  /* 0x000000ff0500720c */ /* 0x000fe20003f66270 */
[C---:B------:R-:W-:Y:S01]  /*3370*/  IMAD R5, R7.reuse, R18, R8 ;  /* 0x0000001207057224 */ /* 0x040fe200078e0208 */
[----:B------:R-:W-:Y:S01]  /*3380*/  ISETP.GT.U32.AND P6, PT, R7, R13, PT ;  /* 0x0000000d0700720c */ /* 0x000fe20003fc4070 */
[----:B------:R-:W-:Y:S01]  /*3390*/  IMAD.HI.U32 R16, R6, R17, RZ ;  /* 0x0000001106107227 */ /* 0x000fe200078e00ff */
[----:B------:R1:W-:Y:S03]  /*33a0*/  STL [R1+0x12c], R19 ;  /* 0x00012c1301007387 */ /* 0x0003e60000100800 */
[----:B------:R-:W-:Y:S01]  /*33b0*/  @!P4 IMAD.IADD R15, R15, 0x1, -R7 ;  /* 0x000000010f0fc824 */ /* 0x000fe200078e0a07 */
[----:B------:R-:W-:Y:S01]  /*33c0*/  ISETP.GT.U32.AND P4, PT, R7, R5, PT ;  /* 0x000000050700720c */ /* 0x000fe20003f84070 */
[----:B------:R-:W-:-:S02]  /*33d0*/  IMAD.MOV R16, RZ, RZ, -R16 ;  /* 0x000000ffff107224 */ /* 0x000fc400078e0a10 */
[----:B------:R-:W-:Y:S02]  /*33e0*/  VIADD R0, R22, 0x49 ;  /* 0x0000004916007836 */ /* 0x000fe40000000000 */
[----:B------:R-:W-:Y:S02]  /*33f0*/  IMAD R17, R7, R16, R17 ;  /* 0x0000001007117224 */ /* 0x000fe400078e0211 */
[----:B-1----:R-:W-:Y:S01]  /*3400*/  IMAD.MOV.U32 R19, RZ, RZ, R11 ;  /* 0x000000ffff137224 */ /* 0x002fe200078e000b */
[----:B------:R-:W-:Y:S01]  /*3410*/  IABS R8, R0 ;  /* 0x0000000000087213 */ /* 0x000fe20000000000 */
[----:B------:R-:W-:-:S04]  /*3420*/  IMAD.HI.U32 R11, R6, R14, RZ ;  /* 0x0000000e060b7227 */ /* 0x000fc800078e00ff */
[----:B------:R-:W-:Y:S02]  /*3430*/  IMAD.MOV R11, RZ, RZ, -R11 ;  /* 0x000000ffff0b7224 */ /* 0x000fe400078e0a0b */
[----:B------:R-:W-:Y:S02]  /*3440*/  IMAD.MOV.U32 R16, RZ, RZ, R15 ;  /* 0x000000ffff107224 */ /* 0x000fe400078e000f */
[--C-:B------:R-:W-:Y:S01]  /*3450*/  @!P6 IMAD.IADD R13, R13, 0x1, -R7.reuse ;  /* 0x000000010d0de824 */ /* 0x100fe200078e0a07 */
[C---:B------:R-:W-:Y:S01]  /*3460*/  ISETP.GT.U32.AND P6, PT, R7.reuse, R2, PT ;  /* 0x000000020700720c */ /* 0x040fe20003fc4070 */
[----:B------:R-:W-:Y:S01]  /*3470*/  IMAD R14, R7, R11, R14 ;  /* 0x0000000b070e7224 */ /* 0x000fe200078e020e */
[----:B------:R-:W-:Y:S01]  /*3480*/  @!P5 IADD3 R16, PT, PT, -R16, RZ, RZ ;  /* 0x000000ff1010d210 */ /* 0x000fe20007ffe1ff */
[----:B------:R-:W-:Y:S01]  /*3490*/  @!P4 IMAD.IADD R5, R5, 0x1, -R7 ;  /* 0x000000010505c824 */ /* 0x000fe200078e0a07 */
[C---:B------:R-:W-:Y:S01]  /*34a0*/  ISETP.GT.U32.AND P5, PT, R7.reuse, R17, PT ;  /* 0x000000110700720c */ /* 0x040fe20003fa4070 */
[----:B------:R-:W-:Y:S01]  /*34b0*/  @!P0 IMAD.MOV R19, RZ, RZ, -R19 ;  /* 0x000000ffff138224 */ /* 0x000fe200078e0a13 */
[C---:B------:R-:W-:Y:S01]  /*34c0*/  ISETP.GT.U32.AND P4, PT, R7.reuse, R14, PT ;  /* 0x0000000e0700720c */ /* 0x040fe20003f84070 */
[----:B------:R-:W-:Y:S01]  /*34d0*/  IMAD.MOV.U32 R18, RZ, RZ, R12 ;  /* 0x000000ffff127224 */ /* 0x000fe200078e000c */
[----:B------:R-:W-:Y:S01]  /*34e0*/  ISETP.GT.U32.AND P0, PT, R7, R13, PT ;  /* 0x0000000d0700720c */ /* 0x000fe20003f04070 */
[----:B------:R-:W-:Y:S01]  /*34f0*/  VIADD R15, R22, 0x48 ;  /* 0x00000048160f7836 */ /* 0x000fe20000000000 */
[----:B------:R-:W-:Y:S01]  /*3500*/  STL [R1+0x130], R19 ;  /* 0x0001301301007387 */ /* 0x000fe20000100800 */
[----:B------:R-:W-:Y:S01]  /*3510*/  @!P1 IMAD.MOV R18, RZ, RZ, -R18 ;  /* 0x000000ffff129224 */ /* 0x000fe200078e0a12 */
[----:B------:R-:W-:Y:S01]  /*3520*/  ISETP.GE.AND P1, PT, R9, RZ, PT ;  /* 0x000000ff0900720c */ /* 0x000fe20003f26270 */
[--C-:B------:R-:W-:Y:S01]  /*3530*/  @!P6 IMAD.IADD R2, R2, 0x1, -R7.reuse ;  /* 0x000000010202e824 */ /* 0x100fe200078e0a07 */
[----:B------:R-:W-:Y:S01]  /*3540*/  ISETP.GE.AND P6, PT, R10, RZ, PT ;  /* 0x000000ff0a00720c */ /* 0x000fe20003fc6270 */
[----:B------:R-:W-:Y:S01]  /*3550*/  IMAD.HI.U32 R12, R6, R8, RZ ;  /* 0x00000008060c7227 */ /* 0x000fe200078e00ff */
[----:B------:R-:W-:Y:S03]  /*3560*/  STL [R1+0x134], R18 ;  /* 0x0001341201007387 */ /* 0x000fe60000100800 */
[----:B------:R-:W-:Y:S01]  /*3570*/  IMAD.MOV.U32 R9, RZ, RZ, R2 ;  /* 0x000000ffff097224 */ /* 0x000fe200078e0002 */
[----:B------:R-:W-:Y:S01]  /*3580*/  IABS R2, R15 ;  /* 0x0000000f00027213 */ /* 0x000fe20000000000 */
[--C-:B------:R-:W-:Y:S01]  /*3590*/  @!P5 IMAD.IADD R17, R17, 0x1, -R7.reuse ;  /* 0x000000011111d824 */ /* 0x100fe200078e0a07 */
[----:B------:R-:W-:Y:S01]  /*35a0*/  ISETP.GT.U32.AND P5, PT, R7, R5, PT ;  /* 0x000000050700720c */ /* 0x000fe20003fa4070 */
[--C-:B------:R-:W-:Y:S01]  /*35b0*/  @!P4 IMAD.IADD R14, R14, 0x1, -R7.reuse ;  /* 0x000000010e0ec824 */ /* 0x100fe200078e0a07 */
[----:B------:R1:W-:Y:S01]  /*35c0*/  STL [R1+0x138], R16 ;  /* 0x0001381001007387 */ /* 0x0003e20000100800 */
[----:B------:R-:W-:Y:S01]  /*35d0*/  @!P0 IMAD.IADD R13, R13, 0x1, -R7 ;  /* 0x000000010d0d8824 */ /* 0x000fe200078e0a07 */
[----:B------:R-:W-:Y:S01]  /*35e0*/  ISETP.GE.AND P0, PT, R4, RZ, PT ;  /* 0x000000ff0400720c */ /* 0x000fe20003f06270 */
[----:B------:R-:W-:Y:S01]  /*35f0*/  IMAD.MOV R12, RZ, RZ, -R12 ;  /* 0x000000ffff0c7224 */ /* 0x000fe200078e0a0c */
[----:B------:R-:W-:Y:S01]  /*3600*/  ISETP.GT.U32.AND P4, PT, R7, R14, PT ;  /* 0x0000000e0700720c */ /* 0x000fe20003f84070 */
[----:B------:R-:W-:-:S04]  /*3610*/  IMAD.HI.U32 R4, R6, R2, RZ ;  /* 0x0000000206047227 */ /* 0x000fc800078e00ff */
[C---:B------:R-:W-:Y:S02]  /*3620*/  IMAD R8, R7.reuse, R12, R8 ;  /* 0x0000000c07087224 */ /* 0x040fe400078e0208 */
[----:B------:R-:W-:Y:S02]  /*3630*/  IMAD.MOV R4, RZ, RZ, -R4 ;  /* 0x000000ffff047224 */ /* 0x000fe400078e0a04 */
[----:B------:R-:W-:Y:S01]  /*3640*/  @!P2 IMAD.MOV R9, RZ, RZ, -R9 ;  /* 0x000000ffff09a224 */ /* 0x000fe200078e0a09 */
[----:B------:R-:W-:Y:S01]  /*3650*/  ISETP.GT.U32.AND P2, PT, R7, R17, PT ;  /* 0x000000110700720c */ /* 0x000fe20003f44070 */
[----:B------:R-:W-:Y:S01]  /*3660*/  @!P5 IMAD.IADD R5, R5, 0x1, -R7 ;  /* 0x000000010505d824 */ /* 0x000fe200078e0a07 */
[C---:B------:R-:W-:Y:S01]  /*3670*/  ISETP.GT.U32.AND P5, PT, R7.reuse, R8, PT ;  /* 0x000000080700720c */ /* 0x040fe20003fa4070 */
[----:B------:R-:W-:Y:S01]  /*3680*/  IMAD R2, R7, R4, R2 ;  /* 0x0000000407027224 */ /* 0x000fe200078e0202 */
[----:B------:R3:W-:Y:S01]  /*3690*/  STL [R1+0x13c], R9 ;  /* 0x00013c0901007387 */ /* 0x0007e20000100800 */
[----:B-1----:R-:W-:-:S02]  /*36a0*/  VIADD R16, R22, 0x47 ;  /* 0x0000004716107836 */ /* 0x002fc40000000000 */
[--C-:B------:R-:W-:Y:S01]  /*36b0*/  @!P4 IMAD.IADD R14, R14, 0x1, -R7.reuse ;  /* 0x000000010e0ec824 */ /* 0x100fe200078e0a07 */
[----:B------:R-:W-:Y:S01]  /*36c0*/  ISETP.GT.U32.AND P4, PT, R7, R2, PT ;  /* 0x000000020700720c */ /* 0x000fe20003f84070 */
[C---:B------:R-:W-:Y:S01]  /*36d0*/  VIADD R10, R22.reuse, 0x46 ;  /* 0x00000046160a7836 */ /* 0x040fe20000000000 */
[----:B------:R-:W-:Y:S01]  /*36e0*/  IABS R18, R16 ;  /* 0x0000001000127213 */ /* 0x000fe20000000000 */
[----:B------:R-:W-:Y:S02]  /*36f0*/  VIADD R11, R22, 0x45 ;  /* 0x00000045160b7836 */ /* 0x000fe40000000000 */
[--C-:B------:R-:W-:Y:S01]  /*3700*/  @!P2 IMAD.IADD R17, R17, 0x1, -R7.reuse ;  /* 0x000000011111a824 */ /* 0x100fe200078e0a07 */
[----:B------:R-:W-:Y:S01]  /*3710*/  IABS R12, R10 ;  /* 0x0000000a000c7213 */ /* 0x000fe20000000000 */
[----:B------:R-:W-:Y:S01]  /*3720*/  IMAD.HI.U32 R19, R6, R18, RZ ;  /* 0x0000001206137227 */ /* 0x000fe200078e00ff */
[----:B---3--:R-:W-:Y:S02]  /*3730*/  IABS R9, R11 ;  /* 0x0000000b00097213 */ /* 0x008fe40000000000 */
[----:B------:R-:W-:Y:S01]  /*3740*/  ISETP.GE.AND P2, PT, R0, RZ, PT ;  /* 0x000000ff0000720c */ /* 0x000fe20003f46270 */
[----:B------:R-:W-:Y:S01]  /*3750*/  @!P5 IMAD.IADD R8, R8, 0x1, -R7 ;  /* 0x000000010808d824 */ /* 0x000fe200078e0a07 */
[----:B------:R-:W-:Y:S01]  /*3760*/  ISETP.GE.AND P5, PT, R15, RZ, PT ;  /* 0x000000ff0f00720c */ /* 0x000fe20003fa6270 */
[----:B------:R-:W-:-:S04]  /*3770*/  IMAD.HI.U32 R0, R6, R12, RZ ;  /* 0x0000000c06007227 */ /* 0x000fc800078e00ff */
[----:B------:R-:W-:Y:S02]  /*3780*/  IMAD.MOV R19, RZ, RZ, -R19 ;  /* 0x000000ffff137224 */ /* 0x000fe400078e0a13 */
[----:B------:R-:W-:Y:S01]  /*3790*/  @!P4 IMAD.IADD R2, R2, 0x1, -R7 ;  /* 0x000000010202c824 */ /* 0x000fe200078e0a07 */
[----:B------:R-:W-:Y:S01]  /*37a0*/  ISETP.GT.U32.AND P4, PT, R7, R8, PT ;  /* 0x000000080700720c */ /* 0x000fe20003f84070 */
[----:B------:R-:W-:-:S04]  /*37b0*/  IMAD.HI.U32 R4, R6, R9, RZ ;  /* 0x0000000906047227 */ /* 0x000fc800078e00ff */
[----:B------:R-:W-:Y:S02]  /*37c0*/  IMAD.MOV R0, RZ, RZ, -R0 ;  /* 0x000000ffff007224 */ /* 0x000fe400078e0a00 */
[C---:B------:R-:W-:Y:S01]  /*37d0*/  IMAD R15, R7.reuse, R19, R18 ;  /* 0x00000013070f7224 */ /* 0x040fe200078e0212 */
[----:B------:R-:W-:Y:S01]  /*37e0*/  MOV R18, R14 ;  /* 0x0000000e00127202 */ /* 0x000fe20000000f00 */
[----:B------:R-:W-:Y:S02]  /*37f0*/  IMAD.MOV.U32 R21, RZ, RZ, R13 ;  /* 0x000000ffff157224 */ /* 0x000fe400078e000d */
[----:B------:R-:W-:Y:S02]  /*3800*/  IMAD.MOV.U32 R20, RZ, RZ, R5 ;  /* 0x000000ffff147224 */ /* 0x000fe400078e0005 */
[----:B------:R-:W-:Y:S02]  /*3810*/  IMAD.MOV R4, RZ, RZ, -R4 ;  /* 0x000000ffff047224 */ /* 0x000fe400078e0a04 */
[----:B------:R-:W-:-:S02]  /*3820*/  IMAD R12, R7, R0, R12 ;  /* 0x00000000070c7224 */ /* 0x000fc400078e020c */
[----:B------:R-:W-:Y:S02]  /*3830*/  VIADD R0, R22, 0x44 ;  /* 0x0000004416007836 */ /* 0x000fe40000000000 */
[----:B------:R-:W-:Y:S01]  /*3840*/  @!P3 IMAD.MOV R21, RZ, RZ, -R21 ;  /* 0x000000ffff15b224 */ /* 0x000fe200078e0a15 */
[C---:B------:R-:W-:Y:S01]  /*3850*/  ISETP.GT.U32.AND P3, PT, R7.reuse, R2, PT ;  /* 0x000000020700720c */ /* 0x040fe20003f64070 */
[----:B------:R-:W-:Y:S01]  /*3860*/  @!P1 IMAD.MOV R20, RZ, RZ, -R20 ;  /* 0x000000ffff149224 */ /* 0x000fe200078e0a14 */
[C---:B------:R-:W-:Y:S01]  /*3870*/  ISETP.GT.U32.AND P1, PT, R7.reuse, R15, PT ;  /* 0x0000000f0700720c */ /* 0x040fe20003f24070 */
[C---:B------:R-:W-:Y:S01]  /*3880*/  IMAD R9, R7.reuse, R4, R9 ;  /* 0x0000000407097224 */ /* 0x040fe200078e0209 */
[----:B------:R-:W-:Y:S01]  /*3890*/  IABS R13, R0 ;  /* 0x00000000000d7213 */ /* 0x000fe20000000000 */
[----:B------:R-:W-:Y:S01]  /*38a0*/  @!P6 IMAD.MOV R17, RZ, RZ, -R17 ;  /* 0x000000ffff11e224 */ /* 0x000fe200078e0a11 */
[C---:B------:R-:W-:Y:S01]  /*38b0*/  ISETP.GT.U32.AND P6, PT, R7.reuse, R12, PT ;  /* 0x0000000c0700720c */ /* 0x040fe20003fc4070 */
[--C-:B------:R-:W-:Y:S01]  /*38c0*/  @!P4 IMAD.IADD R8, R8, 0x1, -R7.reuse ;  /* 0x000000010808c824 */ /* 0x100fe200078e0a07 */
[----:B------:R-:W-:Y:S01]  /*38d0*/  ISETP.GT.U32.AND P4, PT, R7, R9, PT ;  /* 0x000000090700720c */ /* 0x000fe20003f84070 */
[----:B------:R-:W-:Y:S01]  /*38e0*/  IMAD.HI.U32 R14, R6, R13, RZ ;  /* 0x0000000d060e7227 */ /* 0x000fe200078e00ff */
[----:B------:R-:W-:Y:S03]  /*38f0*/  STL [R1+0xec], R21 ;  /* 0x0000ec1501007387 */ /* 0x000fe60000100800 */
[----:B------:R-:W-:Y:S01]  /*3900*/  IMAD.MOV R14, RZ, RZ, -R14 ;  /* 0x000000ffff0e7224 */ /* 0x000fe200078e0a0e */
[----:B------:R-:W-:Y:S01]  /*3910*/  STL [R1+0xe8], R20 ;  /* 0x0000e81401007387 */ /* 0x000fe20000100800 */
[--C-:B------:R-:W-:Y:S01]  /*3920*/  @!P3 IMAD.IADD R2, R2, 0x1, -R7.reuse ;  /* 0x000000010202b824 */ /* 0x100fe200078e0a07 */
[----:B------:R-:W-:Y:S01]  /*3930*/  ISETP.GE.AND P3, PT, R10, RZ, PT ;  /* 0x000000ff0a00720c */ /* 0x000fe20003f66270 */
[----:B------:R-:W-:Y:S01]  /*3940*/  @!P1 IMAD.IADD R15, R15, 0x1, -R7 ;  /* 0x000000010f0f9824 */ /* 0x000fe200078e0a07 */
[----:B------:R1:W-:Y:S01]  /*3950*/  STL [R1+0xe4], R17 ;  /* 0x0000e41101007387 */ /* 0x0003e20000100800 */
[----:B------:R-:W-:Y:S01]  /*3960*/  IMAD R10, R7, R14, R13 ;  /* 0x0000000e070a7224 */ /* 0x000fe200078e020d */
[----:B------:R-:W-:Y:S01]  /*3970*/  ISETP.GE.AND P1, PT, R11, RZ, PT ;  /* 0x000000ff0b00720c */ /* 0x000fe20003f26270 */
[----:B------:R-:W-:Y:S01]  /*3980*/  @!P6 IMAD.IADD R12, R12, 0x1, -R7 ;  /* 0x000000010c0ce824 */ /* 0x000fe200078e0a07 */
[----:B------:R-:W-:Y:S01]  /*3990*/  ISETP.GT.U32.AND P6, PT, R7, R15, PT ;  /* 0x0000000f0700720c */ /* 0x000fe20003fc4070 */
[----:B------:R-:W-:-:S02]  /*39a0*/  IMAD.MOV.U32 R14, RZ, RZ, R2 ;  /* 0x000000ffff0e7224 */ /* 0x000fc400078e0002 */
[--C-:B------:R-:W-:Y:S02]  /*39b0*/  @!P4 IMAD.IADD R9, R9, 0x1, -R7.reuse ;  /* 0x000000010909c824 */ /* 0x100fe400078e0a07 */
[----:B------:R-:W-:Y:S01]  /*39c0*/  @!P5 IMAD.MOV R14, RZ, RZ, -R14 ;  /* 0x000000ffff0ed224 */ /* 0x000fe200078e0a0e */
[C---:B------:R-:W-:Y:S01]  /*39d0*/  ISETP.GT.U32.AND P5, PT, R7.reuse, R10, PT ;  /* 0x0000000a0700720c */ /* 0x040fe20003fa4070 */
[----:B------:R-:W-:Y:S01]  /*39e0*/  VIADD R4, R22, 0x43 ;  /* 0x0000004316047836 */ /* 0x000fe20000000000 */
[----:B------:R-:W-:Y:S01]  /*39f0*/  ISETP.GT.U32.AND P4, PT, R7, R9, PT ;  /* 0x000000090700720c */ /* 0x000fe20003f84070 */
[----:B------:R-:W-:Y:S01]  /*3a00*/  @!P0 IMAD.MOV R18, RZ, RZ, -R18 ;  /* 0x000000ffff128224 */ /* 0x000fe200078e0a12 */
[----:B------:R-:W-:Y:S01]  /*3a10*/  ISETP.GE.AND P0, PT, R16, RZ, PT ;  /* 0x000000ff1000720c */ /* 0x000fe20003f06270 */
[----:B-1----:R-:W-:Y:S01]  /*3a20*/  IMAD.MOV.U32 R17, RZ, RZ, R8 ;  /* 0x000000ffff117224 */ /* 0x002fe200078e0008 */
[----:B------:R-:W-:Y:S01]  /*3a30*/  IABS R5, R4 ;  /* 0x0000000400057213 */ /* 0x000fe20000000000 */
[----:B------:R-:W-:Y:S01]  /*3a40*/  @!P6 IMAD.IADD R15, R15, 0x1, -R7 ;  /* 0x000000010f0fe824 */ /* 0x000fe200078e0a07 */
[----:B------:R-:W-:Y:S01]  /*3a50*/  ISETP.GE.AND P6, PT, R0, RZ, PT ;  /* 0x000000ff0000720c */ /* 0x000fe20003fc6270 */
[----:B------:R-:W-:Y:S01]  /*3a60*/  @!P2 IMAD.MOV R17, RZ, RZ, -R17 ;  /* 0x000000ffff11a224 */ /* 0x000fe200078e0a11 */
[----:B------:R-:W-:Y:S01]  /*3a70*/  ISETP.GT.U32.AND P2, PT, R7, R12, PT ;  /* 0x0000000c0700720c */ /* 0x000fe20003f44070 */
[----:B------:R-:W-:Y:S01]  /*3a80*/  IMAD.HI.U32 R11, R6, R5, RZ ;  /* 0x00000005060b7227 */ /* 0x000fe200078e00ff */
[----:B------:R-:W-:Y:S03]  /*3a90*/  STL [R1+0x124], R18 ;  /* 0x0001241201007387 */ /* 0x000fe60000100800 */
[----:B------:R-:W-:Y:S01]  /*3aa0*/  @!P5 IMAD.IADD R10, R10, 0x1, -R7 ;  /* 0x000000010a0ad824 */ /* 0x000fe200078e0a07 */
[----:B------:R-:W-:Y:S01]  /*3ab0*/  STL [R1+0xe0], R17 ;  /* 0x0000e01101007387 */ /* 0x000fe20000100800 */
[----:B------:R-:W-:-:S02]  /*3ac0*/  IMAD.MOV.U32 R16, RZ, RZ, R15 ;  /* 0x000000ffff107224 */ /* 0x000fc400078e000f */
[----:B------:R-:W-:Y:S01]  /*3ad0*/  IMAD.MOV R11, RZ, RZ, -R11 ;  /* 0x000000ffff0b7224 */ /* 0x000fe200078e0a0b */
[----:B------:R1:W-:Y:S01]  /*3ae0*/  STL [R1+0x11c], R14 ;  /* 0x00011c0e01007387 */ /* 0x0003e20000100800 */
[----:B------:R-:W-:Y:S01]  /*3af0*/  @!P4 IMAD.IADD R9, R9, 0x1, -R7 ;  /* 0x000000010909c824 */ /* 0x000fe200078e0a07 */
[----:B------:R-:W-:Y:S01]  /*3b00*/  ISETP.GE.AND P4, PT, R4, RZ, PT ;  /* 0x000000ff0400720c */ /* 0x000fe20003f86270 */
[C---:B------:R-:W-:Y:S02]  /*3b10*/  VIADD R13, R22.reuse, 0x42 ;  /* 0x00000042160d7836 */ /* 0x040fe40000000000 */
[C---:B------:R-:W-:Y:S02]  /*3b20*/  VIADD R4, R22.reuse, 0x40 ;  /* 0x0000004016047836 */ /* 0x040fe40000000000 */
[----:B------:R-:W-:Y:S01]  /*3b30*/  @!P0 IMAD.MOV R16, RZ, RZ, -R16 ;  /* 0x000000ffff108224 */ /* 0x000fe200078e0a10 */
[C---:B------:R-:W-:Y:S01]  /*3b40*/  ISETP.GT.U32.AND P0, PT, R7.reuse, R10, PT ;  /* 0x0000000a0700720c */ /* 0x040fe20003f04070 */
[----:B------:R-:W-:Y:S01]  /*3b50*/  IMAD R5, R7, R11, R5 ;  /* 0x0000000b07057224 */ /* 0x000fe200078e0205 */
[----:B------:R-:W-:Y:S01]  /*3b60*/  IABS R2, R13 ;  /* 0x0000000d00027213 */ /* 0x000fe20000000000 */
[----:B------:R-:W-:Y:S01]  /*3b70*/  VIADD R8, R22, 0x41 ;  /* 0x0000004116087836 */ /* 0x000fe20000000000 */
[----:B------:R-:W-:Y:S01]  /*3b80*/  ISETP.GE.AND P5, PT, R13, RZ, PT ;  /* 0x000000ff0d00720c */ /* 0x000fe20003fa6270 */
[----:B------:R-:W-:Y:S01]  /*3b90*/  @!P2 IMAD.IADD R12, R12, 0x1, -R7 ;  /* 0x000000010c0ca824 */ /* 0x000fe200078e0a07 */
[----:B------:R-:W-:Y:S01]  /*3ba0*/  IABS R13, R4 ;  /* 0x00000004000d7213 */ /* 0x000fe20000000000 */
[----:B------:R-:W-:Y:S01]  /*3bb0*/  IMAD.MOV.U32 R15, RZ, RZ, R9 ;  /* 0x000000ffff0f7224 */ /* 0x000fe200078e0009 */
[----:B------:R-:W-:Y:S01]  /*3bc0*/  ISETP.GT.U32.AND P2, PT, R7, R5, PT ;  /* 0x000000050700720c */ /* 0x000fe20003f44070 */
[----:B-1----:R-:W-:Y:S01]  /*3bd0*/  IMAD.HI.U32 R14, R6, R2, RZ ;  /* 0x00000002060e7227 */ /* 0x002fe200078e00ff */
[----:B------:R-:W-:Y:S01]  /*3be0*/  IABS R0, R8 ;  /* 0x0000000800007213 */ /* 0x000fe20000000000 */
[----:B------:R-:W-:Y:S01]  /*3bf0*/  STL [R1+0xdc], R16 ;  /* 0x0000dc1001007387 */ /* 0x000fe20000100800 */
[----:B------:R-:W-:Y:S01]  /*3c00*/  @!P3 IADD3 R12, PT, PT, -R12, RZ, RZ ;  /* 0x000000ff0c0cb210 */ /* 0x000fe20007ffe1ff */
[----:B------:R-:W-:-:S04]  /*3c10*/  IMAD.HI.U32 R9, R6, R13, RZ ;  /* 0x0000000d06097227 */ /* 0x000fc800078e00ff */
[----:B------:R-:W-:Y:S01]  /*3c20*/  @!P1 IMAD.MOV R15, RZ, RZ, -R15 ;  /* 0x000000ffff0f9224 */ /* 0x000fe200078e0a0f */
[----:B------:R-:W-:Y:S01]  /*3c30*/  ISETP.GE.AND P1, PT, R8, RZ, PT ;  /* 0x000000ff0800720c */ /* 0x000fe20003f26270 */
[----:B------:R-:W-:Y:S01]  /*3c40*/  IMAD.HI.U32 R11, R6, R0, RZ ;  /* 0x00000000060b7227 */ /* 0x000fe200078e00ff */
[----:B------:R1:W-:Y:S03]  /*3c50*/  STL [R1+0x114], R12 ;  /* 0x0001140c01007387 */ /* 0x0003e60000100800 */
[----:B------:R-:W-:Y:S01]  /*3c60*/  IMAD.MOV R8, RZ, RZ, -R9 ;  /* 0x000000ffff087224 */ /* 0x000fe200078e0a09 */
[----:B------:R3:W-:Y:S01]  /*3c70*/  STL [R1+0x128], R15 ;  /* 0x0001280f01007387 */ /* 0x0007e20000100800 */
[----:B------:R-:W-:Y:S02]  /*3c80*/  @!P0 IMAD.IADD R10, R10, 0x1, -R7 ;  /* 0x000000010a0a8824 */ /* 0x000fe400078e0a07 */
[----:B------:R-:W-:-:S02]  /*3c90*/  IMAD.MOV R11, RZ, RZ, -R11 ;  /* 0x000000ffff0b7224 */ /* 0x000fc400078e0a0b */
[----:B------:R-:W-:Y:S02]  /*3ca0*/  IMAD R13, R7, R8, R13 ;  /* 0x00000008070d7224 */ /* 0x000fe400078e020d */
[----:B-1----:R-:W-:Y:S02]  /*3cb0*/  IMAD.MOV.U32 R12, RZ, RZ, R10 ;  /* 0x000000ffff0c7224 */ /* 0x002fe400078e000a */
[----:B------:R-:W-:Y:S02]  /*3cc0*/  IMAD.MOV R14, RZ, RZ, -R14 ;  /* 0x000000ffff0e7224 */ /* 0x000fe400078e0a0e */
[----:B------:R-:W-:Y:S02]  /*3cd0*/  @!P2 IMAD.IADD R5, R5, 0x1, -R7 ;  /* 0x000000010505a824 */ /* 0x000fe400078e0a07 */
[C---:B------:R-:W-:Y:S02]  /*3ce0*/  IMAD R0, R7.reuse, R11, R0 ;  /* 0x0000000b07007224 */ /* 0x040fe400078e0200 */
[----:B------:R-:W-:Y:S01]  /*3cf0*/  @!P6 IMAD.MOV R12, RZ, RZ, -R12 ;  /* 0x000000ffff0ce224 */ /* 0x000fe200078e0a0c */
[C---:B------:R-:W-:Y:S01]  /*3d00*/  ISETP.GT.U32.AND P6, PT, R7.reuse, R13, PT ;  /* 0x0000000d0700720c */ /* 0x040fe20003fc4070 */
[C---:B------:R-:W-:Y:S01]  /*3d10*/  IMAD R2, R7.reuse, R14, R2 ;  /* 0x0000000e07027224 */ /* 0x040fe200078e0202 */
[C---:B------:R-:W-:Y:S01]  /*3d20*/  ISETP.GT.U32.AND P2, PT, R7.reuse, R5, PT ;  /* 0x000000050700720c */ /* 0x040fe20003f44070 */
[C---:B------:R-:W-:Y:S01]  /*3d30*/  VIADD R9, R22.reuse, 0x3e ;  /* 0x0000003e16097836 */ /* 0x040fe20000000000 */
[C---:B------:R-:W-:Y:S01]  /*3d40*/  ISETP.GT.U32.AND P0, PT, R7.reuse, R0, PT ;  /* 0x000000000700720c */ /* 0x040fe20003f04070 */
[C---:B------:R-:W-:Y:S01]  /*3d50*/  VIADD R8, R22.reuse, 0x3d ;  /* 0x0000003d16087836 */ /* 0x040fe20000000000 */
[----:B------:R-:W-:Y:S01]  /*3d60*/  ISETP.GT.U32.AND P3, PT, R7, R2, PT ;  /* 0x000000020700720c */ /* 0x000fe20003f64070 */
[----:B------:R-:W-:Y:S01]  /*3d70*/  STL [R1+0x118], R12 ;  /* 0x0001180c01007387 */ /* 0x000fe20000100800 */
[----:B------:R-:W-:Y:S01]  /*3d80*/  IABS R20, R9 ;  /* 0x0000000900147213 */ /* 0x000fe20000000000 */
[C---:B------:R-:W-:Y:S01]  /*3d90*/  VIADD R17, R22.reuse, 0x3c ;  /* 0x0000003c16117836 */ /* 0x040fe20000000000 */
[----:B------:R-:W-:Y:S01]  /*3da0*/  IABS R18, R8 ;  /* 0x0000000800127213 */ /* 0x000fe20000000000 */
[----:B---3--:R-:W-:-:S02]  /*3db0*/  VIADD R15, R22, 0x35 ;  /* 0x00000035160f7836 */ /* 0x008fc40000000000 */
[--C-:B------:R-:W-:Y:S02]  /*3dc0*/  @!P6 IMAD.IADD R13, R13, 0x1, -R7.reuse ;  /* 0x000000010d0de824 */ /* 0x100fe400078e0a07 */
[--C-:B------:R-:W-:Y:S01]  /*3dd0*/  @!P2 IMAD.IADD R5, R5, 0x1, -R7.reuse ;  /* 0x000000010505a824 */ /* 0x100fe200078e0a07 */
[----:B------:R-:W-:Y:S01]  /*3de0*/  ISETP.GE.AND P2, PT, R4, RZ, PT ;  /* 0x000000ff0400720c */ /* 0x000fe20003f46270 */
[--C-:B------:R-:W-:Y:S01]  /*3df0*/  @!P0 IMAD.IADD R0, R0, 0x1, -R7.reuse ;  /* 0x0000000100008824 */ /* 0x100fe200078e0a07 */
[C---:B------:R-:W-:Y:S01]  /*3e00*/  ISETP.GT.U32.AND P6, PT, R7.reuse, R13, PT ;  /* 0x0000000d0700720c */ /* 0x040fe20003fc4070 */
[----:B------:R-:W-:Y:S02]  /*3e10*/  @!P3 IMAD.IADD R2, R2, 0x1, -R7 ;  /* 0x000000010202b824 */ /* 0x000fe400078e0a07 */
[----:B------:R-:W-:Y:S01]  /*3e20*/  IMAD.MOV.U32 R11, RZ, RZ, R5 ;  /* 0x000000ffff0b7224 */ /* 0x000fe200078e0005 */
[C---:B------:R-:W-:Y:S01]  /*3e30*/  ISETP.GT.U32.AND P0, PT, R7.reuse, R0, PT ;  /* 0x000000000700720c */ /* 0x040fe20003f04070 */
[----:B------:R-:W-:Y:S01]  /*3e40*/  IMAD.HI.U32 R5, R6, R20, RZ ;  /* 0x0000001406057227 */ /* 0x000fe200078e00ff */
[----:B------:R-:W-:-:S03]  /*3e50*/  ISETP.GT.U32.AND P3, PT, R7, R2, PT ;  /* 0x000000020700720c */ /* 0x000fc60003f64070 */
[----:B------:R-:W-:Y:S02]  /*3e60*/  IMAD.MOV R5, RZ, RZ, -R5 ;  /* 0x000000ffff057224 */ /* 0x000fe400078e0a05 */
[----:B------:R-:W-:Y:S02]  /*3e70*/  VIADD R4, R22, 0x3f ;  /* 0x0000003f16047836 */ /* 0x000fe40000000000 */
[----:B------:R-:W-:Y:S02]  /*3e80*/  IMAD R20, R7, R5, R20 ;  /* 0x0000000507147224 */ /* 0x000fe400078e0214 */
[----:B------:R-:W-:Y:S01]  /*3e90*/  @!P6 IMAD.IADD R13, R13, 0x1, -R7 ;  /* 0x000000010d0de824 */ /* 0x000fe200078e0a07 */
[----:B------:R-:W-:Y:S01]  /*3ea0*/  IABS R19, R4 ;  /* 0x0000000400137213 */ /* 0x000fe20000000000 */
[----:B------:R-:W-:Y:S01]  /*3eb0*/  @!P4 IMAD.MOV R11, RZ, RZ, -R11 ;  /* 0x000000ffff0bc224 */ /* 0x000fe200078e0a0b */
[----:B------:R-:W-:Y:S01]  /*3ec0*/  ISETP.GT.U32.AND P6, PT, R7, R20, PT ;  /* 0x000000140700720c */ /* 0x000fe20003fc4070 */
[----:B------:R-:W-:Y:S01]  /*3ed0*/  @!P0 IMAD.IADD R0, R0, 0x1, -R7 ;  /* 0x0000000100008824 */ /* 0x000fe200078e0a07 */
[----:B------:R-:W-:Y:S01]  /*3ee0*/  ISETP.GE.AND P4, PT, R4, RZ, PT ;  /* 0x000000ff0400720c */ /* 0x000fe20003f86270 */
[----:B------:R-:W-:Y:S01]  /*3ef0*/  IMAD.HI.U32 R10, R6, R19, RZ ;  /* 0x00000013060a7227 */ /* 0x000fe200078e00ff */
[----:B------:R1:W-:Y:S01]  /*3f00*/  STL [R1+0x120], R11 ;  /* 0x0001200b01007387 */ /* 0x0003e20000100800 */
[----:B------:R-:W-:-:S02]  /*3f10*/  ISETP.GE.AND P0, PT, R8, RZ, PT ;  /* 0x000000ff0800720c */ /* 0x000fc40003f06270 */
[----:B------:R-:W-:Y:S01]  /*3f20*/  @!P3 IMAD.IADD R2, R2, 0x1, -R7 ;  /* 0x000000010202b824 */ /* 0x000fe200078e0a07 */
[----:B------:R-:W-:Y:S01]  /*3f30*/  ISETP.GE.AND P3, PT, R9, RZ, PT ;  /* 0x000000ff0900720c */ /* 0x000fe20003f66270 */
[----:B------:R-:W-:Y:S02]  /*3f40*/  IMAD.MOV R9, RZ, RZ, -R10 ;  /* 0x000000ffff097224 */ /* 0x000fe400078e0a0a */
[----:B------:R-:W-:-:S04]  /*3f50*/  IMAD.HI.U32 R4, R6, R18, RZ ;  /* 0x0000001206047227 */ /* 0x000fc800078e00ff */
[----:B-1----:R-:W-:Y:S02]  /*3f60*/  IMAD.MOV.U32 R11, RZ, RZ, R0 ;  /* 0x000000ffff0b7224 */ /* 0x002fe400078e0000 */
[----:B------:R-:W-:Y:S02]  /*3f70*/  IMAD R19, R7, R9, R19 ;  /* 0x0000000907137224 */ /* 0x000fe400078e0213 */
[----:B------:R-:W-:Y:S01]  /*3f80*/  IMAD.MOV.U32 R12, RZ, RZ, R2 ;  /* 0x000000ffff0c7224 */ /* 0x000fe200078e0002 */
[----:B------:R-:W-:Y:S01]  /*3f90*/  @!P1 IADD3 R11, PT, PT, -R11, RZ, RZ ;  /* 0x000000ff0b0b9210 */ /* 0x000fe20007ffe1ff */
[----:B------:R-:W-:Y:S01]  /*3fa0*/  IMAD.MOV R4, RZ, RZ, -R4 ;  /* 0x000000ffff047224 */ /* 0x000fe200078e0a04 */
[----:B------:R-:W-:Y:S01]  /*3fb0*/  ISETP.GE.AND P1, PT, R17, RZ, PT ;  /* 0x000000ff1100720c */ /* 0x000fe20003f26270 */
[----:B------:R-:W-:Y:S01]  /*3fc0*/  VIADD R9, R22, 0x3b ;  /* 0x0000003b16097836 */ /* 0x000fe20000000000 */
[----:B------:R-:W-:Y:S01]  /*3fd0*/  IABS R17, R17 ;  /* 0x0000001100117213 */ /* 0x000fe20000000000 */
[----:B------:R-:W-:-:S02]  /*3fe0*/  @!P6 IMAD.IADD R20, R20, 0x1, -R7 ;  /* 0x000000011414e824 */ /* 0x000fc400078e0a07 */
[----:B------:R-:W-:Y:S01]  /*3ff0*/  @!P5 IMAD.MOV R12, RZ, RZ, -R12 ;  /* 0x000000ffff0cd224 */ /* 0x000fe200078e0a0c */
[C---:B------:R-:W-:Y:S01]  /*4000*/  ISETP.GT.U32.AND P5, PT, R7.reuse, R19, PT ;  /* 0x000000130700720c */ /* 0x040fe20003fa4070 */
[C---:B------:R-:W-:Y:S01]  /*4010*/  IMAD R18, R7.reuse, R4, R18 ;  /* 0x0000000407127224 */ /* 0x040fe200078e0212 */
[----:B------:R-:W-:Y:S01]  /*4020*/  IABS R16, R9 ;  /* 0x0000000900107213 */ /* 0x000fe20000000000 */
[----:B------:R-:W-:Y:S01]  /*4030*/  IMAD.MOV.U32 R14, RZ, RZ, R13 ;  /* 0x000000ffff0e7224 */ /* 0x000fe200078e000d */
[C---:B------:R-:W-:Y:S01]  /*4040*/  ISETP.GT.U32.AND P6, PT, R7.reuse, R20, PT ;  /* 0x000000140700720c */ /* 0x040fe20003fc4070 */
[----:B------:R-:W-:Y:S01]  /*4050*/  IMAD.HI.U32 R10, R6, R17, RZ ;  /* 0x00000011060a7227 */ /* 0x000fe200078e00ff */
[----:B------:R-:W-:Y:S03]  /*4060*/  STL [R1+0xd8], R12 ;  /* 0x0000d80c01007387 */ /* 0x000fe60000100800 */
[----:B------:R-:W-:Y:S01]  /*4070*/  @!P2 IMAD.MOV R14, RZ, RZ, -R14 ;  /* 0x000000ffff0ea224 */ /* 0x000fe200078e0a0e */
[----:B------:R-:W-:Y:S01]  /*4080*/  ISETP.GT.U32.AND P2, PT, R7, R18, PT ;  /* 0x000000120700720c */ /* 0x000fe20003f44070 */
[----:B------:R-:W-:Y:S01]  /*4090*/  VIADD R4, R22, 0x39 ;  /* 0x0000003916047836 */ /* 0x000fe20000000000 */
[----:B------:R1:W-:Y:S01]  /*40a0*/  STL [R1+0xd4], R11 ;  /* 0x0000d40b01007387 */ /* 0x0003e20000100800 */
[----:B------:R-:W-:-:S03]  /*40b0*/  IMAD.HI.U32 R8, R6, R16, RZ ;  /* 0x0000001006087227 */ /* 0x000fc600078e00ff */
[----:B------:R3:W-:Y:S01]  /*40c0*/  STL [R1+0xd0], R14 ;  /* 0x0000d00e01007387 */ /* 0x0007e20000100800 */
[----:B------:R-:W-:Y:S02]  /*40d0*/  IMAD.MOV R10, RZ, RZ, -R10 ;  /* 0x000000ffff0a7224 */ /* 0x000fe400078e0a0a */
[----:B------:R-:W-:Y:S02]  /*40e0*/  IMAD.MOV R8, RZ, RZ, -R8 ;  /* 0x000000ffff087224 */ /* 0x000fe400078e0a08 */
[----:B------:R-:W-:Y:S01]  /*40f0*/  IMAD R17, R7, R10, R17 ;  /* 0x0000000a07117224 */ /* 0x000fe200078e0211 */
[----:B-1----:R-:W-:Y:S01]  /*4100*/  IABS R11, R4 ;  /* 0x00000004000b7213 */ /* 0x002fe20000000000 */
[--C-:B------:R-:W-:Y:S02]  /*4110*/  @!P5 IMAD.IADD R19, R19, 0x1, -R7.reuse ;  /* 0x000000011313d824 */ /* 0x100fe400078e0a07 */
[C---:B------:R-:W-:Y:S02]  /*4120*/  IMAD R16, R7.reuse, R8, R16 ;  /* 0x0000000807107224 */ /* 0x040fe400078e0210 */
[----:B------:R-:W-:Y:S01]  /*4130*/  @!P6 IMAD.IADD R20, R20, 0x1, -R7 ;  /* 0x000000011414e824 */ /* 0x000fe200078e0a07 */
[C---:B------:R-:W-:Y:S01]  /*4140*/  ISETP.GT.U32.AND P6, PT, R7.reuse, R17, PT ;  /* 0x000000110700720c */ /* 0x040fe20003fc4070 */
[----:B------:R-:W-:Y:S01]  /*4150*/  IMAD.HI.U32 R0, R6, R11, RZ ;  /* 0x0000000b06007227 */ /* 0x000fe200078e00ff */
[----:B------:R-:W-:-:S03]  /*4160*/  ISETP.GT.U32.AND P5, PT, R7, R19, PT ;  /* 0x000000130700720c */ /* 0x000fc60003fa4070 */
[----:B------:R-:W-:Y:S01]  /*4170*/  @!P2 IMAD.IADD R18, R18, 0x1, -R7 ;  /* 0x000000011212a824 */ /* 0x000fe200078e0a07 */
[C---:B------:R-:W-:Y:S01]  /*4180*/  ISETP.GT.U32.AND P2, PT, R7.reuse, R16, PT ;  /* 0x000000100700720c */ /* 0x040fe20003f44070 */
[----:B------:R-:W-:Y:S02]  /*4190*/  IMAD.MOV R0, RZ, RZ, -R0 ;  /* 0x000000ffff007224 */ /* 0x000fe400078e0a00 */
[C---:B------:R-:W-:Y:S02]  /*41a0*/  VIADD R5, R22.reuse, 0x3a ;  /* 0x0000003a16057836 */ /* 0x040fe40000000000 */
[----:B------:R-:W-:Y:S02]  /*41b0*/  IMAD R11, R7, R0, R11 ;  /* 0x00000000070b7224 */ /* 0x000fe400078e020b */
[----:B------:R-:W-:Y:S01]  /*41c0*/  VIADD R0, R22, 0x38 ;  /* 0x0000003816007836 */ /* 0x000fe20000000000 */
[----:B------:R-:W-:Y:S01]  /*41d0*/  IABS R12, R5 ;  /* 0x00000005000c7213 */ /* 0x000fe20000000000 */
[--C-:B------:R-:W-:Y:S01]  /*41e0*/  @!P6 IMAD.IADD R17, R17, 0x1, -R7.reuse ;  /* 0x000000011111e824 */ /* 0x100fe200078e0a07 */
[----:B------:R-:W-:Y:S01]  /*41f0*/  ISETP.GT.U32.AND P6, PT, R7, R18, PT ;  /* 0x000000120700720c */ /* 0x000fe20003fc4070 */
[--C-:B------:R-:W-:Y:S01]  /*4200*/  @!P5 IMAD.IADD R19, R19, 0x1, -R7.reuse ;  /* 0x000000011313d824 */ /* 0x100fe200078e0a07 */
[----:B------:R-:W-:Y:S01]  /*4210*/  IABS R10, R0 ;  /* 0x00000000000a7213 */ /* 0x000fe20000000000 */
[----:B------:R-:W-:Y:S01]  /*4220*/  @!P2 IMAD.IADD R16, R16, 0x1, -R7 ;  /* 0x000000011010a824 */ /* 0x000fe200078e0a07 */
[----:B------:R-:W-:Y:S01]  /*4230*/  ISETP.GT.U32.AND P2, PT, R7, R17, PT ;  /* 0x000000110700720c */ /* 0x000fe20003f44070 */
[----:B------:R-:W-:Y:S01]  /*4240*/  IMAD.MOV.U32 R23, RZ, RZ, R19 ;  /* 0x000000ffff177224 */ /* 0x000fe200078e0013 */
[----:B------:R-:W-:Y:S01]  /*4250*/  ISETP.GE.AND P5, PT, R9, RZ, PT ;  /* 0x000000ff0900720c */ /* 0x000fe20003fa6270 */
[----:B------:R-:W-:-:S04]  /*4260*/  IMAD.HI.U32 R2, R6, R12, RZ ;  /* 0x0000000c06027227 */ /* 0x000fc800078e00ff */
[----:B------:R-:W-:-:S04]  /*4270*/  IMAD.HI.U32 R19, R6, R10, RZ ;  /* 0x0000000a06137227 */ /* 0x000fc800078e00ff */
[----:B------:R-:W-:Y:S02]  /*4280*/  VIADD R13, R22, 0x37 ;  /* 0x00000037160d7836 */ /* 0x000fe40000000000 */
[----:B------:R-:W-:Y:S02]  /*4290*/  IMAD.MOV R2, RZ, RZ, -R2 ;  /* 0x000000ffff027224 */ /* 0x000fe400078e0a02 */
[----:B------:R-:W-:Y:S01]  /*42a0*/  IMAD.MOV R19, RZ, RZ, -R19 ;  /* 0x000000ffff137224 */ /* 0x000fe200078e0a13 */
[----:B------:R-:W-:Y:S01]  /*42b0*/  IABS R9, R13 ;  /* 0x0000000d00097213 */ /* 0x000fe20000000000 */
[C---:B------:R-:W-:Y:S01]  /*42c0*/  IMAD R12, R7.reuse, R2, R12 ;  /* 0x00000002070c7224 */ /* 0x040fe200078e020c */
[----:B------:R-:W-:Y:S01]  /*42d0*/  IABS R2, R15 ;  /* 0x0000000f00027213 */ /* 0x000fe20000000000 */
[----:B------:R-:W-:Y:S01]  /*42e0*/  @!P6 IMAD.IADD R18, R18, 0x1, -R7 ;  /* 0x000000011212e824 */ /* 0x000fe200078e0a07 */
[C---:B------:R-:W-:Y:S01]  /*42f0*/  ISETP.GT.U32.AND P6, PT, R7.reuse, R11, PT ;  /* 0x0000000b0700720c */ /* 0x040fe20003fc4070 */
[----:B------:R-:W-:-:S02]  /*4300*/  IMAD R10, R7, R19, R10 ;  /* 0x00000013070a7224 */ /* 0x000fc400078e020a */
[----:B------:R-:W-:Y:S01]  /*4310*/  @!P4 IMAD.MOV R23, RZ, RZ, -R23 ;  /* 0x000000ffff17c224 */ /* 0x000fe200078e0a17 */
[----:B------:R-:W-:Y:S01]  /*4320*/  ISETP.GT.U32.AND P4, PT, R7, R16, PT ;  /* 0x000000100700720c */ /* 0x000fe20003f84070 */
[----:B------:R-:W-:-:S03]  /*4330*/  IMAD.HI.U32 R21, R6, R9, RZ ;  /* 0x0000000906157227 */ /* 0x000fc600078e00ff */
[----:B------:R-:W-:Y:S01]  /*4340*/  STL [R1+0xcc], R23 ;  /* 0x0000cc1701007387 */ /* 0x000fe20000100800 */
[----:B------:R-:W-:Y:S01]  /*4350*/  @!P3 IMAD.MOV R20, RZ, RZ, -R20 ;  /* 0x000000ffff14b224 */ /* 0x000fe200078e0a14 */
[----:B------:R-:W-:Y:S01]  /*4360*/  ISETP.GT.U32.AND P3, PT, R7, R12, PT ;  /* 0x0000000c0700720c */ /* 0x000fe20003f64070 */
[----:B------:R-:W-:Y:S01]  /*4370*/  @!P2 IMAD.IADD R17, R17, 0x1, -R7 ;  /* 0x000000011111a824 */ /* 0x000fe200078e0a07 */
[----:B------:R-:W-:Y:S01]  /*4380*/  ISETP.GT.U32.AND P2, PT, R7, R10, PT ;  /* 0x0000000a0700720c */ /* 0x000fe20003f44070 */
[----:B---3--:R-:W-:Y:S01]  /*4390*/  VIADD R14, R22, 0x36 ;  /* 0x00000036160e7836 */ /* 0x008fe20000000000 */
[----:B------:R1:W-:Y:S01]  /*43a0*/  STL [R1+0xc8], R20 ;  /* 0x0000c81401007387 */ /* 0x0003e20000100800 */
[----:B------:R-:W-:Y:S02]  /*43b0*/  IMAD.MOV R21, RZ, RZ, -R21 ;  /* 0x000000ffff157224 */ /* 0x000fe400078e0a15 */
[----:B------:R-:W-:Y:S01]  /*43c0*/  @!P6 IMAD.IADD R11, R11, 0x1, -R7 ;  /* 0x000000010b0be824 */ /* 0x000fe200078e0a07 */
[----:B------:R-:W-:Y:S01]  /*43d0*/  IABS R8, R14 ;  /* 0x0000000e00087213 */ /* 0x000fe20000000000 */
[----:B------:R-:W-:Y:S01]  /*43e0*/  IMAD R9, R7, R21, R9 ;  /* 0x0000001507097224 */ /* 0x000fe200078e0209 */
[----:B------:R-:W-:Y:S01]  /*43f0*/  ISETP.GE.AND P6, PT, R4, RZ, PT ;  /* 0x000000ff0400720c */ /* 0x000fe20003fc6270 */
[----:B------:R-:W-:-:S02]  /*4400*/  IMAD.MOV.U32 R24, RZ, RZ, R18 ;  /* 0x000000ffff187224 */ /* 0x000fc400078e0012 */
[----:B------:R-:W-:-:S04]  /*4410*/  IMAD.HI.U32 R19, R6, R8, RZ ;  /* 0x0000000806137227 */ /* 0x000fc800078e00ff */
[----:B------:R-:W-:Y:S01]  /*4420*/  @!P4 IMAD.IADD R16, R16, 0x1, -R7 ;  /* 0x000000011010c824 */ /* 0x000fe200078e0a07 */
[----:B------:R-:W-:Y:S01]  /*4430*/  ISETP.GT.U32.AND P4, PT, R7, R9, PT ;  /* 0x000000090700720c */ /* 0x000fe20003f84070 */
[----:B-1----:R-:W-:-:S04]  /*4440*/  IMAD.HI.U32 R20, R6, R2, RZ ;  /* 0x0000000206147227 */ /* 0x002fc800078e00ff */
[--C-:B------:R-:W-:Y:S01]  /*4450*/  @!P3 IMAD.IADD R12, R12, 0x1, -R7.reuse ;  /* 0x000000010c0cb824 */ /* 0x100fe200078e0a07 */
[----:B------:R-:W-:Y:S01]  /*4460*/  IADD3 R20, PT, PT, -R20, RZ, RZ ;  /* 0x000000ff14147210 */ /* 0x000fe20007ffe1ff */
[----:B------:R-:W-:Y:S01]  /*4470*/  @!P2 IMAD.IADD R10, R10, 0x1, -R7 ;  /* 0x000000010a0aa824 */ /* 0x000fe200078e0a07 */
[----:B------:R-:W-:Y:S01]  /*4480*/  ISETP.GE.AND P3, PT, R5, RZ, PT ;  /* 0x000000ff0500720c */ /* 0x000fe20003f66270 */
[----:B------:R-:W-:Y:S01]  /*4490*/  IMAD.MOV.U32 R23, RZ, RZ, R17 ;  /* 0x000000ffff177224 */ /* 0x000fe200078e0011 */
[C---:B------:R-:W-:Y:S01]  /*44a0*/  ISETP.GT.U32.AND P2, PT, R7.reuse, R12, PT ;  /* 0x0000000c0700720c */ /* 0x040fe20003f44070 */
[----:B------:R-:W-:Y:S01]  /*44b0*/  @!P0 IMAD.MOV R24, RZ, RZ, -R24 ;  /* 0x000000ffff188224 */ /* 0x000fe200078e0a18 */
[C---:B------:R-:W-:Y:S01]  /*44c0*/  ISETP.GT.U32.AND P0, PT, R7.reuse, R11, PT ;  /* 0x0000000b0700720c */ /* 0x040fe20003f04070 */
[----:B------:R-:W-:Y:S02]  /*44d0*/  IMAD.MOV R19, RZ, RZ, -R19 ;  /* 0x000000ffff137224 */ /* 0x000fe400078e0a13 */
[----:B------:R-:W-:Y:S01]  /*44e0*/  @!P1 IMAD.MOV R23, RZ, RZ, -R23 ;  /* 0x000000ffff179224 */ /* 0x000fe200078e0a17 */
[C---:B------:R-:W-:Y:S01]  /*44f0*/  ISETP.GT.U32.AND P1, PT, R7.reuse, R10, PT ;  /* 0x0000000a0700720c */ /* 0x040fe20003f24070 */
[----:B------:R-:W-:Y:S01]  /*4500*/  IMAD R4, R7, R19, R8 ;  /* 0x0000001307047224 */ /* 0x000fe200078e0208 */
[----:B------:R-:W-:Y:S01]  /*4510*/  STL [R1+0xc4], R24 ;  /* 0x0000c41801007387 */ /* 0x000fe20000100800 */
[----:B------:R-:W-:-:S02]  /*4520*/  IMAD.MOV.U32 R18, RZ, RZ, R16 ;  /* 0x000000ffff127224 */ /* 0x000fc400078e0010 */
[C---:B------:R-:W-:Y:S01]  /*4530*/  IMAD R2, R7.reuse, R20, R2 ;  /* 0x0000001407027224 */ /* 0x040fe200078e0202 */
[----:B------:R-:W-:Y:S01]  /*4540*/  STL [R1+0xc0], R23 ;  /* 0x0000c01701007387 */ /* 0x000fe20000100800 */
[----:B------:R-:W-:Y:S02]  /*4550*/  VIADD R8, R22, 0x34 ;  /* 0x0000003416087836 */ /* 0x000fe40000000000 */
[----:B------:R-:W-:Y:S01]  /*4560*/  @!P5 IMAD.MOV R18, RZ, RZ, -R18 ;  /* 0x000000ffff12d224 */ /* 0x000fe200078e0a12 */
[----:B------:R-:W-:Y:S01]  /*4570*/  ISETP.GT.U32.AND P5, PT, R7, R4, PT ;  /* 0x000000040700720c */ /* 0x000fe20003fa4070 */
[--C-:B------:R-:W-:Y:S01]  /*4580*/  @!P4 IMAD.IADD R9, R9, 0x1, -R7.reuse ;  /* 0x000000010909c824 */ /* 0x100fe200078e0a07 */
[----:B------:R-:W-:Y:S01]  /*4590*/  IABS R16, R8 ;  /* 0x0000000800107213 */ /* 0x000fe20000000000 */
[--C-:B------:R-:W-:Y:S01]  /*45a0*/  @!P0 IMAD.IADD R11, R11, 0x1, -R7.reuse ;  /* 0x000000010b0b8824 */ /* 0x100fe200078e0a07 */
[C---:B------:R-:W-:Y:S01]  /*45b0*/  ISETP.GT.U32.AND P0, PT, R7.reuse, R2, PT ;  /* 0x000000020700720c */ /* 0x040fe20003f04070 */
[--C-:B------:R-:W-:Y:S01]  /*45c0*/  @!P2 IMAD.IADD R12, R12, 0x1, -R7.reuse ;  /* 0x000000010c0ca824 */ /* 0x100fe200078e0a07 */
[----:B------:R-:W-:Y:S01]  /*45d0*/  ISETP.GT.U32.AND P4, PT, R7, R9, PT ;  /* 0x000000090700720c */ /* 0x000fe20003f84070 */
[----:B------:R-:W-:Y:S01]  /*45e0*/  @!P1 IMAD.IADD R10, R10, 0x1, -R7 ;  /* 0x000000010a0a9824 */ /* 0x000fe200078e0a07 */
[----:B------:R-:W-:Y:S01]  /*45f0*/  ISETP.GE.AND P2, PT, R0, RZ, PT ;  /* 0x000000ff0000720c */ /* 0x000fe20003f46270 */
[----:B------:R-:W-:Y:S01]  /*4600*/  VIADD R5, R22, 0x33 ;  /* 0x0000003316057836 */ /* 0x000fe20000000000 */
[----:B------:R-:W-:Y:S01]  /*4610*/  ISETP.GE.AND P1, PT, R13, RZ, PT ;  /* 0x000000ff0d00720c */ /* 0x000fe20003f26270 */
[----:B------:R-:W-:Y:S01]  /*4620*/  IMAD.HI.U32 R13, R6, R16, RZ ;  /* 0x00000010060d7227 */ /* 0x000fe200078e00ff */
[----:B------:R1:W-:Y:S02]  /*4630*/  STL [R1+0xbc], R18 ;  /* 0x0000bc1201007387 */ /* 0x0003e40000100800 */
[----:B------:R-:W-:Y:S01]  /*4640*/  IABS R17, R5 ;  /* 0x0000000500117213 */ /* 0x000fe20000000000 */
[----:B------:R-:W-:-:S02]  /*4650*/  IMAD.MOV.U32 R19, RZ, RZ, R12 ;  /* 0x000000ffff137224 */ /* 0x000fc400078e000c */
[----:B------:R-:W-:Y:S01]  /*4660*/  @!P5 IMAD.IADD R4, R4, 0x1, -R7 ;  /* 0x000000010404d824 */ /* 0x000fe200078e0a07 */
[----:B------:R-:W-:Y:S01]  /*4670*/  ISETP.GE.AND P5, PT, R15, RZ, PT ;  /* 0x000000ff0f00720c */ /* 0x000fe20003fa6270 */
[----:B------:R-:W-:Y:S02]  /*4680*/  IMAD.MOV R13, RZ, RZ, -R13 ;  /* 0x000000ffff0d7224 */ /* 0x000fe400078e0a0d */
[----:B------:R-:W-:Y:S01]  /*4690*/  @!P3 IMAD.MOV R19, RZ, RZ, -R19 ;  /* 0x000000ffff13b224 */ /* 0x000fe200078e0a13 */
[----:B------:R-:W-:Y:S01]  /*46a0*/  ISETP.GE.AND P3, PT, R8, RZ, PT ;  /* 0x000000ff0800720c */ /* 0x000fe20003f66270 */
[----:B------:R-:W-:Y:S01]  /*46b0*/  @!P0 IMAD.IADD R2, R2, 0x1, -R7 ;  /* 0x0000000102028824 */ /* 0x000fe200078e0a07 */
[C---:B------:R-:W-:Y:S01]  /*46c0*/  ISETP.GT.U32.AND P0, PT, R7.reuse, R4, PT ;  /* 0x000000040700720c */ /* 0x040fe20003f04070 */
[----:B------:R-:W-:Y:S01]  /*46d0*/  IMAD R8, R7, R13, R16 ;  /* 0x0000000d07087224 */ /* 0x000fe200078e0210 */
[----:B------:R-:W-:Y:S01]  /*46e0*/  STL [R1+0xb8], R19 ;  /* 0x0000b81301007387 */ /* 0x000fe20000100800 */
[----:B------:R-:W-:-:S02]  /*46f0*/  IMAD.MOV.U32 R0, RZ, RZ, R17 ;  /* 0x000000ffff007224 */ /* 0x000fc400078e0011 */
[----:B------:R-:W-:Y:S01]  /*4700*/  @!P4 IMAD.IADD R9, R9, 0x1, -R7 ;  /* 0x000000010909c824 */ /* 0x000fe200078e0a07 */
[----:B------:R-:W-:Y:S01]  /*4710*/  ISETP.GE.AND P4, PT, R14, RZ, PT ;  /* 0x000000ff0e00720c */ /* 0x000fe20003f86270 */
[----:B------:R-:W-:Y:S01]  /*4720*/  @!P2 IMAD.MOV R10, RZ, RZ, -R10 ;  /* 0x000000ffff0aa224 */ /* 0x000fe200078e0a0a */
[----:B------:R-:W-:Y:S01]  /*4730*/  ISETP.GT.U32.AND P2, PT, R7, R8, PT ;  /* 0x000000080700720c */ /* 0x000fe20003f44070 */
[----:B------:R-:W-:-:S04]  /*4740*/  IMAD.HI.U32 R14, R6, R0, RZ ;  /* 0x00000000060e7227 */ /* 0x000fc800078e00ff */
[----:B-1----:R-:W-:Y:S01]  /*4750*/  IMAD.MOV.U32 R18, RZ, RZ, R11 ;  /* 0x000000ffff127224 */ /* 0x002fe200078e000b */
[----:B------:R-:W-:Y:S01]  /*4760*/  MOV R11, R9 ;  /* 0x00000009000b7202 */ /* 0x000fe20000000f00 */
[----:B------:R-:W-:Y:S02]  /*4770*/  IMAD.MOV R12, RZ, RZ, -R14 ;  /* 0x000000ffff0c7224 */ /* 0x000fe400078e0a0e */
[----:B------:R-:W-:Y:S01]  /*4780*/  @!P6 IMAD.MOV R18, RZ, RZ, -R18 ;  /* 0x000000ffff12e224 */ /* 0x000fe200078e0a12 */
[C---:B------:R-:W-:Y:S01]  /*4790*/  ISETP.GT.U32.AND P6, PT, R7.reuse, R2, PT ;  /* 0x000000020700720c */ /* 0x040fe20003fc4070 */
[----:B------:R-:W-:Y:S02]  /*47a0*/  @!P1 IMAD.MOV R11, RZ, RZ, -R11 ;  /* 0x000000ffff0b9224 */ /* 0x000fe400078e0a0b */
[----:B------:R-:W-:Y:S01]  /*47b0*/  IMAD R0, R7, R12, R0 ;  /* 0x0000000c07007224 */ /* 0x000fe200078e0200 */
[----:B------:R-:W-:Y:S01]  /*47c0*/  STL [R1+0xb4], R18 ;  /* 0x0000b41201007387 */ /* 0x000fe20000100800 */
[--C-:B------:R-:W-:Y:S01]  /*47d0*/  @!P0 IMAD.IADD R4, R4, 0x1, -R7.reuse ;  /* 0x0000000104048824 */ /* 0x100fe200078e0a07 */
[----:B------:R-:W-:Y:S01]  /*47e0*/  ISETP.GE.AND P0, PT, R5, RZ, PT ;  /* 0x000000ff0500720c */ /* 0x000fe20003f06270 */
[----:B------:R-:W-:Y:S01]  /*47f0*/  @!P2 IMAD.IADD R8, R8, 0x1, -R7 ;  /* 0x000000010808a824 */ /* 0x000fe200078e0a07 */
[----:B------:R1:W-:Y:S01]  /*4800*/  STL [R1+0xb0], R10 ;  /* 0x0000b00a01007387 */ /* 0x0003e20000100800 */
[----:B------:R-:W-:Y:S01]  /*4810*/  ISETP.GT.U32.AND P1, PT, R7, R0, PT ;  /* 0x000000000700720c */ /* 0x000fe20003f24070 */
[----:B------:R-:W-:-:S02]  /*4820*/  VIADD R9, R22, 0x31 ;  /* 0x0000003116097836 */ /* 0x000fc40000000000 */
[----:B------:R3:W-:Y:S01]  /*4830*/  STL [R1+0xac], R11 ;  /* 0x0000ac0b01007387 */ /* 0x0007e20000100800 */
[--C-:B------:R-:W-:Y:S02]  /*4840*/  @!P6 IMAD.IADD R2, R2, 0x1, -R7.reuse ;  /* 0x000000010202e824 */ /* 0x100fe400078e0a07 */
[----:B------:R-:W-:Y:S01]  /*4850*/  IABS R5, R9 ;  /* 0x0000000900057213 */ /* 0x000fe20000000000 */
[C---:B------:R-:W-:Y:S01]  /*4860*/  VIADD R13, R22.reuse, 0x30 ;  /* 0x00000030160d7836 */ /* 0x040fe20000000000 */
[----:B------:R-:W-:Y:S01]  /*4870*/  ISETP.GE.AND P2, PT, R9, RZ, PT ;  /* 0x000000ff0900720c */ /* 0x000fe20003f46270 */
[C---:B-1----:R-:W-:Y:S02]  /*4880*/  VIADD R10, R22.reuse, 0x32 ;  /* 0x00000032160a7836 */ /* 0x042fe40000000000 */
[----:B------:R-:W-:Y:S02]  /*4890*/  VIADD R18, R22, 0x2c ;  /* 0x0000002c16127836 */ /* 0x000fe40000000000 */
[----:B---3--:R-:W-:Y:S01]  /*48a0*/  IMAD.MOV.U32 R11, RZ, RZ, R4 ;  /* 0x000000ffff0b7224 */ /* 0x008fe200078e0004 */
[----:B------:R-:W-:Y:S01]  /*48b0*/  IABS R12, R10 ;  /* 0x0000000a000c7213 */ /* 0x000fe20000000000 */
[----:B------:R-:W-:Y:S01]  /*48c0*/  @!P1 IMAD.IADD R0, R0, 0x1, -R7 ;  /* 0x0000000100009824 */ /* 0x000fe200078e0a07 */
[----:B------:R-:W-:Y:S01]  /*48d0*/  ISETP.GE.AND P6, PT, R10, RZ, PT ;  /* 0x000000ff0a00720c */ /* 0x000fe20003fc6270 */
[----:B------:R-:W-:Y:S01]  /*48e0*/  @!P4 IMAD.MOV R11, RZ, RZ, -R11 ;  /* 0x000000ffff0bc224 */ /* 0x000fe200078e0a0b */
[C---:B------:R-:W-:Y:S01]  /*48f0*/  ISETP.GT.U32.AND P4, PT, R7.reuse, R8, PT ;  /* 0x000000080700720c */ /* 0x040fe20003f84070 */
[----:B------:R-:W-:Y:S01]  /*4900*/  IMAD.HI.U32 R9, R6, R12, RZ ;  /* 0x0000000c06097227 */ /* 0x000fe200078e00ff */
[----:B------:R-:W-:-:S02]  /*4910*/  ISETP.GT.U32.AND P1, PT, R7, R0, PT ;  /* 0x000000000700720c */ /* 0x000fc40003f24070 */
[----:B------:R1:W-:Y:S01]  /*4920*/  STL [R1+0xa8], R11 ;  /* 0x0000a80b01007387 */ /* 0x0003e20000100800 */
[----:B------:R-:W-:Y:S02]  /*4930*/  IMAD.MOV.U32 R10, RZ, RZ, R2 ;  /* 0x000000ffff0a7224 */ /* 0x000fe400078e0002 */
[----:B------:R-:W-:Y:S02]  /*4940*/  IMAD.MOV R2, RZ, RZ, -R9 ;  /* 0x000000ffff027224 */ /* 0x000fe400078e0a09 */
[----:B------:R-:W-:-:S04]  /*4950*/  IMAD.HI.U32 R4, R6, R5, RZ ;  /* 0x0000000506047227 */ /* 0x000fc800078e00ff */
[C---:B------:R-:W-:Y:S02]  /*4960*/  IMAD R12, R7.reuse, R2, R12 ;  /* 0x00000002070c7224 */ /* 0x040fe400078e020c */
[----:B------:R-:W-:Y:S02]  /*4970*/  IMAD.MOV R4, RZ, RZ, -R4 ;  /* 0x000000ffff047224 */ /* 0x000fe400078e0a04 */
[----:B------:R-:W-:Y:S01]  /*4980*/  @!P4 IMAD.IADD R8, R8, 0x1, -R7 ;  /* 0x000000010808c824 */ /* 0x000fe200078e0a07 */
[C---:B------:R-:W-:Y:S01]  /*4990*/  ISETP.GT.U32.AND P4, PT, R7.reuse, R12, PT ;  /* 0x0000000c0700720c */ /* 0x040fe20003f84070 */
[----:B------:R-:W-:Y:S02]  /*49a0*/  IMAD R4, R7, R4, R5 ;  /* 0x0000000407047224 */ /* 0x000fe400078e0205 */
[----:B------:R-:W-:Y:S02]  /*49b0*/  IMAD.MOV.U32 R14, RZ, RZ, R8 ;  /* 0x000000ffff0e7224 */ /* 0x000fe400078e0008 */
[----:B------:R-:W-:Y:S01]  /*49c0*/  @!P5 IMAD.MOV R10, RZ, RZ, -R10 ;  /* 0x000000ffff0ad224 */ /* 0x000fe200078e0a0a */
[----:B------:R-:W-:Y:S01]  /*49d0*/  ISETP.GE.AND P5, PT, R13, RZ, PT ;  /* 0x000000ff0d00720c */ /* 0x000fe20003fa6270 */
[----:B------:R-:W-:Y:S01]  /*49e0*/  @!P3 IMAD.MOV R14, RZ, RZ, -R14 ;  /* 0x000000ffff0eb224 */ /* 0x000fe200078e0a0e */
[----:B------:R-:W-:Y:S01]  /*49f0*/  ISETP.GT.U32.AND P3, PT, R7, R4, PT ;  /* 0x000000040700720c */ /* 0x000fe20003f64070 */
[----:B------:R-:W-:Y:S01]  /*4a00*/  @!P1 IMAD.IADD R0, R0, 0x1, -R7 ;  /* 0x0000000100009824 */ /* 0x000fe200078e0a07 */
[----:B------:R-:W-:Y:S01]  /*4a10*/  IABS R13, R13 ;  /* 0x0000000d000d7213 */ /* 0x000fe20000000000 */
[----:B------:R3:W-:Y:S01]  /*4a20*/  STL [R1+0xa4], R10 ;  /* 0x0000a40a01007387 */ /* 0x0007e20000100800 */
[----:B-1----:R-:W-:-:S02]  /*4a30*/  VIADD R11, R22, 0x2e ;  /* 0x0000002e160b7836 */ /* 0x002fc40000000000 */
[--C-:B------:R-:W-:Y:S01]  /*4a40*/  @!P4 IMAD.IADD R12, R12, 0x1, -R7.reuse ;  /* 0x000000010c0cc824 */ /* 0x100fe200078e0a07 */
[----:B------:R-:W-:Y:S01]  /*4a50*/  STL [R1+0xa0], R14 ;  /* 0x0000a00e01007387 */ /* 0x000fe20000100800 */
[----:B------:R-:W-:Y:S02]  /*4a60*/  VIADD R9, R22, 0x2f ;  /* 0x0000002f16097836 */ /* 0x000fe40000000000 */
[----:B------:R-:W-:Y:S01]  /*4a70*/  IMAD.HI.U32 R5, R6, R13, RZ ;  /* 0x0000000d06057227 */ /* 0x000fe200078e00ff */
[----:B------:R-:W-:Y:S02]  /*4a80*/  ISETP.GT.U32.AND P4, PT, R7, R12, PT ;  /* 0x0000000c0700720c */ /* 0x000fe40003f84070 */
[----:B------:R-:W-:Y:S01]  /*4a90*/  ISETP.GE.AND P1, PT, R9, RZ, PT ;  /* 0x000000ff0900720c */ /* 0x000fe20003f26270 */
[----:B---3--:R-:W-:Y:S01]  /*4aa0*/  IMAD.MOV.U32 R10, RZ, RZ, R0 ;  /* 0x000000ffff0a7224 */ /* 0x008fe200078e0000 */
[----:B------:R-:W-:Y:S01]  /*4ab0*/  IABS R9, R9 ;  /* 0x0000000900097213 */ /* 0x000fe20000000000 */
[----:B------:R-:W-:-:S02]  /*4ac0*/  @!P3 IMAD.IADD R4, R4, 0x1, -R7 ;  /* 0x000000010404b824 */ /* 0x000fc400078e0a07 */
[----:B------:R-:W-:Y:S01]  /*4ad0*/  @!P0 IMAD.MOV R10, RZ, RZ, -R10 ;  /* 0x000000ffff0a8224 */ /* 0x000fe200078e0a0a */
[----:B------:R-:W-:Y:S01]  /*4ae0*/  ISETP.GE.AND P0, PT, R11, RZ, PT ;  /* 0x000000ff0b00720c */ /* 0x000fe20003f06270 */
[----:B------:R-:W-:Y:S01]  /*4af0*/  IMAD.MOV R5, RZ, RZ, -R5 ;  /* 0x000000ffff057224 */ /* 0x000fe200078e0a05 */
[----:B------:R-:W-:Y:S01]  /*4b00*/  IABS R11, R11 ;  /* 0x0000000b000b7213 */ /* 0x000fe20000000000 */
[----:B------:R-:W-:Y:S01]  /*4b10*/  VIADD R2, R22, 0x2d ;  /* 0x0000002d16027836 */ /* 0x000fe20000000000 */
[C---:B------:R-:W-:Y:S01]  /*4b20*/  ISETP.GT.U32.AND P3, PT, R7.reuse, R4, PT ;  /* 0x000000040700720c */ /* 0x040fe20003f64070 */
[----:B------:R-:W-:Y:S01]  /*4b30*/  IMAD R13, R7, R5, R13 ;  /* 0x00000005070d7224 */ /* 0x000fe200078e020d */
[----:B------:R1:W-:Y:S01]  /*4b40*/  STL [R1+0x9c], R10 ;  /* 0x00009c0a01007387 */ /* 0x0003e20000100800 */
[----:B------:R-:W-:-:S04]  /*4b50*/  IMAD.HI.U32 R5, R6, R11, RZ ;  /* 0x0000000b06057227 */ /* 0x000fc800078e00ff */
[----:B------:R-:W-:-:S04]  /*4b60*/  IMAD.HI.U32 R0, R6, R9, RZ ;  /* 0x0000000906007227 */ /* 0x000fc800078e00ff */
[----:B------:R-:W-:Y:S01]  /*4b70*/  IMAD.MOV R5, RZ, RZ, -R5 ;  /* 0x000000ffff057224 */ /* 0x000fe200078e0a05 */
[----:B-1----:R-:W-:Y:S01]  /*4b80*/  IABS R10, R2 ;  /* 0x00000002000a7213 */ /* 0x002fe20000000000 */
[----:B------:R-:W-:Y:S01]  /*4b90*/  @!P4 IMAD.IADD R12, R12, 0x1, -R7 ;  /* 0x000000010c0cc824 */ /* 0x000fe200078e0a07 */
[----:B------:R-:W-:Y:S01]  /*4ba0*/  IADD3 R0, PT, PT, -R0, RZ, RZ ;  /* 0x000000ff00007210 */ /* 0x000fe20007ffe1ff */
[C---:B------:R-:W-:Y:S01]  /*4bb0*/  IMAD R11, R7.reuse, R5, R11 ;  /* 0x00000005070b7224 */ /* 0x040fe200078e020b */
[----:B------:R-:W-:Y:S01]  /*4bc0*/  ISETP.GT.U32.AND P4, PT, R7, R13, PT ;  /* 0x0000000d0700720c */ /* 0x000fe20003f84070 */
[----:B------:R-:W-:-:S04]  /*4bd0*/  IMAD.HI.U32 R8, R6, R10, RZ ;  /* 0x0000000a06087227 */ /* 0x000fc800078e00ff */
[C---:B------:R-:W-:Y:S01]  /*4be0*/  IMAD R9, R7.reuse, R0, R9 ;  /* 0x0000000007097224 */ /* 0x040fe200078e0209 */
[----:B------:R-:W-:Y:S01]  /*4bf0*/  IABS R0, R18 ;  /* 0x0000001200007213 */ /* 0x000fe20000000000 */
[----:B------:R-:W-:Y:S02]  /*4c00*/  IMAD.MOV.U32 R14, RZ, RZ, R12 ;  /* 0x000000ffff0e7224 */ /* 0x000fe400078e000c */
[----:B------:R-:W-:Y:S01]  /*4c10*/  @!P3 IMAD.IADD R4, R4, 0x1, -R7 ;  /* 0x000000010404b824 */ /* 0x000fe200078e0a07 */
[C---:B------:R-:W-:Y:S01]  /*4c20*/  ISETP.GT.U32.AND P3, PT, R7.reuse, R11, PT ;  /* 0x0000000b0700720c */ /* 0x040fe20003f64070 */
[----:B------:R-:W-:Y:S02]  /*4c30*/  IMAD.MOV R8, RZ, RZ, -R8 ;  /* 0x000000ffff087224 */ /* 0x000fe400078e0a08 */
[----:B------:R-:W-:Y:S01]  /*4c40*/  @!P6 IMAD.MOV R14, RZ, RZ, -R14 ;  /* 0x000000ffff0ee224 */ /* 0x000fe200078e0a0e */
[C---:B------:R-:W-:Y:S01]  /*4c50*/  ISETP.GT.U32.AND P6, PT, R7.reuse, R9, PT ;  /* 0x000000090700720c */ /* 0x040fe20003fc4070 */
[----:B------:R-:W-:-:S02]  /*4c60*/  IMAD R10, R7, R8, R10 ;  /* 0x00000008070a7224 */ /* 0x000fc400078e020a */
[----:B------:R-:W-:Y:S01]  /*4c70*/  @!P4 IMAD.IADD R13, R13, 0x1, -R7 ;  /* 0x000000010d0dc824 */ /* 0x000fe200078e0a07 */
[----:B------:R1:W-:Y:S01]  /*4c80*/  STL [R1+0x98], R14 ;  /* 0x0000980e01007387 */ /* 0x0003e20000100800 */
[----:B------:R-:W-:Y:S01]  /*4c90*/  IMAD.MOV.U32 R15, RZ, RZ, R4 ;  /* 0x000000ffff0f7224 */ /* 0x000fe200078e0004 */
[----:B------:R-:W-:Y:S01]  /*4ca0*/  ISETP.GT.U32.AND P4, PT, R7, R10, PT ;  /* 0x0000000a0700720c */ /* 0x000fe20003f84070 */
[----:B------:R-:W-:-:S04]  /*4cb0*/  IMAD.HI.U32 R5, R6, R0, RZ ;  /* 0x0000000006057227 */ /* 0x000fc800078e00ff */
[--C-:B------:R-:W-:Y:S02]  /*4cc0*/  @!P3 IMAD.IADD R11, R11, 0x1, -R7.reuse ;  /* 0x000000010b0bb824 */ /* 0x100fe400078e0a07 */
[----:B------:R-:W-:Y:S01]  /*4cd0*/  @!P6 IMAD.IADD R9, R9, 0x1, -R7 ;  /* 0x000000010909e824 */ /* 0x000fe200078e0a07 */
[C---:B------:R-:W-:Y:S01]  /*4ce0*/  ISETP.GT.U32.AND P6, PT, R7.reuse, R13, PT ;  /* 0x0000000d0700720c */ /* 0x040fe20003fc4070 */
[----:B-1----:R-:W-:Y:S02]  /*4cf0*/  VIADD R14, R22, 0x2b ;  /* 0x0000002b160e7836 */ /* 0x002fe40000000000 */
[----:B------:R-:W-:Y:S01]  /*4d00*/  @!P2 IMAD.MOV R15, RZ, RZ, -R15 ;  /* 0x000000ffff0fa224 */ /* 0x000fe200078e0a0f */
[C---:B------:R-:W-:Y:S01]  /*4d10*/  ISETP.GT.U32.AND P2, PT, R7.reuse, R11, PT ;  /* 0x0000000b0700720c */ /* 0x040fe20003f44070 */
[----:B------:R-:W-:Y:S01]  /*4d20*/  @!P4 IMAD.IADD R10, R10, 0x1, -R7 ;  /* 0x000000010a0ac824 */ /* 0x000fe200078e0a07 */
[----:B------:R-:W-:Y:S01]  /*4d30*/  IABS R12, R14 ;  /* 0x0000000e000c7213 */ /* 0x000fe20000000000 */
[----:B------:R-:W-:Y:S01]  /*4d40*/  IMAD.MOV R5, RZ, RZ, -R5 ;  /* 0x000000ffff057224 */ /* 0x000fe200078e0a05 */
[C---:B------:R-:W-:Y:S01]  /*4d50*/  ISETP.GT.U32.AND P3, PT, R7.reuse, R9, PT ;  /* 0x000000090700720c */ /* 0x040fe20003f64070 */
[----:B------:R-:W-:Y:S01]  /*4d60*/  VIADD R8, R22, 0x2a ;  /* 0x0000002a16087836 */ /* 0x000fe20000000000 */
[----:B------:R-:W-:Y:S01]  /*4d70*/  ISETP.GT.U32.AND P4, PT, R7, R10, PT ;  /* 0x0000000a0700720c */ /* 0x000fe20003f84070 */
[----:B------:R-:W-:Y:S01]  /*4d80*/  IMAD.HI.U32 R4, R6, R12, RZ ;  /* 0x0000000c06047227 */ /* 0x000fe200078e00ff */
[----:B------:R1:W-:Y:S02]  /*4d90*/  STL [R1+0x94], R15 ;  /* 0x0000940f01007387 */ /* 0x0003e40000100800 */
[----:B------:R-:W-:Y:S01]  /*4da0*/  IABS R17, R8 ;  /* 0x0000000800117213 */ /* 0x000fe20000000000 */
[----:B------:R-:W-:-:S02]  /*4db0*/  IMAD.MOV R4, RZ, RZ, -R4 ;  /* 0x000000ffff047224 */ /* 0x000fc400078e0a04 */
[C---:B------:R-:W-:Y:S02]  /*4dc0*/  IMAD R0, R7.reuse, R5, R0 ;  /* 0x0000000507007224 */ /* 0x040fe400078e0200 */
[----:B------:R-:W-:Y:S02]  /*4dd0*/  IMAD R12, R7, R4, R12 ;  /* 0x00000004070c7224 */ /* 0x000fe400078e020c */
[--C-:B------:R-:W-:Y:S01]  /*4de0*/  @!P6 IMAD.IADD R13, R13, 0x1, -R7.reuse ;  /* 0x000000010d0de824 */ /* 0x100fe200078e0a07 */
[----:B------:R-:W-:Y:S01]  /*4df0*/  ISETP.GT.U32.AND P6, PT, R7, R0, PT ;  /* 0x000000000700720c */ /* 0x000fe20003fc4070 */
[----:B------:R-:W-:Y:S01]  /*4e00*/  @!P2 IMAD.IADD R11, R11, 0x1, -R7 ;  /* 0x000000010b0ba824 */ /* 0x000fe200078e0a07 */
[----:B------:R-:W-:Y:S01]  /*4e10*/  ISETP.GT.U32.AND P2, PT, R7, R12, PT ;  /* 0x0000000c0700720c */ /* 0x000fe20003f44070 */
[C---:B------:R-:W-:Y:S02]  /*4e20*/  VIADD R5, R22.reuse, 0x29 ;  /* 0x0000002916057836 */ /* 0x040fe40000000000 */
[----:B------:R-:W-:-:S02]  /*4e30*/  VIADD R4, R22, 0x28 ;  /* 0x0000002816047836 */ /* 0x000fc40000000000 */
[--C-:B------:R-:W-:Y:S01]  /*4e40*/  @!P4 IMAD.IADD R10, R10, 0x1, -R7.reuse ;  /* 0x000000010a0ac824 */ /* 0x100fe200078e0a07 */
[----:B------:R-:W-:Y:S01]  /*4e50*/  IABS R16, R5 ;  /* 0x0000000500107213 */ /* 0x000fe20000000000 */
[----:B------:R-:W-:Y:S01]  /*4e60*/  @!P3 IMAD.IADD R9, R9, 0x1, -R7 ;  /* 0x000000010909b824 */ /* 0x000fe200078e0a07 */
[----:B------:R-:W-:Y:S01]  /*4e70*/  ISETP.GE.AND P4, PT, R18, RZ, PT ;  /* 0x000000ff1200720c */ /* 0x000fe20003f86270 */
[----:B------:R-:W-:Y:S01]  /*4e80*/  IMAD.MOV.U32 R20, RZ, RZ, R13 ;  /* 0x000000ffff147224 */ /* 0x000fe200078e000d */
[----:B------:R-:W-:Y:S01]  /*4e90*/  IABS R18, R4 ;  /* 0x0000000400127213 */ /* 0x000fe20000000000 */
[----:B------:R-:W-:Y:S01]  /*4ea0*/  IMAD.MOV.U32 R19, RZ, RZ, R9 ;  /* 0x000000ffff137224 */ /* 0x000fe200078e0009 */
[----:B------:R-:W-:Y:S01]  /*4eb0*/  ISETP.GE.AND P3, PT, R2, RZ, PT ;  /* 0x000000ff0200720c */ /* 0x000fe20003f66270 */
[----:B------:R-:W-:Y:S01]  /*4ec0*/  IMAD.HI.U32 R2, R6, R16, RZ ;  /* 0x0000001006027227 */ /* 0x000fe200078e00ff */
[----:B------:R-:W-:Y:S02]  /*4ed0*/  @!P6 IADD3 R0, PT, PT, R0, -R7, RZ ;  /* 0x800000070000e210 */ /* 0x000fe40007ffe0ff */
[----:B------:R-:W-:Y:S01]  /*4ee0*/  ISETP.GE.AND P6, PT, R14, RZ, PT ;  /* 0x000000ff0e00720c */ /* 0x000fe20003fc6270 */
[----:B------:R-:W-:Y:S01]  /*4ef0*/  @!P2 IMAD.IADD R12, R12, 0x1, -R7 ;  /* 0x000000010c0ca824 */ /* 0x000fe200078e0a07 */
[----:B------:R-:W-:Y:S01]  /*4f00*/  ISETP.GT.U32.AND P2, PT, R7, R0, PT ;  /* 0x000000000700720c */ /* 0x000fe20003f44070 */
[----:B------:R-:W-:-:S02]  /*4f10*/  IMAD.MOV.U32 R14, RZ, RZ, R18 ;  /* 0x000000ffff0e7224 */ /* 0x000fc400078e0012 */
[----:B------:R-:W-:Y:S02]  /*4f20*/  IMAD.MOV R2, RZ, RZ, -R2 ;  /* 0x000000ffff027224 */ /* 0x000fe400078e0a02 */
[----:B------:R-:W-:Y:S01]  /*4f30*/  @!P1 IMAD.MOV R19, RZ, RZ, -R19 ;  /* 0x000000ffff139224 */ /* 0x000fe200078e0a13 */
[----:B------:R-:W-:Y:S01]  /*4f40*/  ISETP.GT.U32.AND P1, PT, R7, R12, PT ;  /* 0x0000000c0700720c */ /* 0x000fe20003f24070 */
[----:B------:R-:W-:-:S04]  /*4f50*/  IMAD.HI.U32 R13, R6, R14, RZ ;  /* 0x0000000e060d7227 */ /* 0x000fc800078e00ff */
[----:B------:R-:W-:Y:S02]  /*4f60*/  IMAD R16, R7, R2, R16 ;  /* 0x0000000207107224 */ /* 0x000fe400078e0210 */
[----:B------:R-:W-:Y:S02]  /*4f70*/  IMAD.MOV R9, RZ, RZ, -R13 ;  /* 0x000000ffff097224 */ /* 0x000fe400078e0a0d */
[----:B-1----:R-:W-:-:S04]  /*4f80*/  IMAD.HI.U32 R15, R6, R17, RZ ;  /* 0x00000011060f7227 */ /* 0x002fc800078e00ff */
[----:B------:R-:W-:Y:S01]  /*4f90*/  @!P3 IMAD.MOV R10, RZ, RZ, -R10 ;  /* 0x000000ffff0ab224 */ /* 0x000fe200078e0a0a */
[C---:B------:R-:W-:Y:S01]  /*4fa0*/  ISETP.GT.U32.AND P3, PT, R7.reuse, R16, PT ;  /* 0x000000100700720c */ /* 0x040fe20003f64070 */
[C---:B------:R-:W-:Y:S02]  /*4fb0*/  IMAD R14, R7.reuse, R9, R14 ;  /* 0x00000009070e7224 */ /* 0x040fe400078e020e */
[----:B------:R-:W-:Y:S02]  /*4fc0*/  IMAD.MOV R15, RZ, RZ, -R15 ;  /* 0x000000ffff0f7224 */ /* 0x000fe400078e0a0f */
[----:B------:R-:W-:Y:S01]  /*4fd0*/  @!P1 IMAD.IADD R12, R12, 0x1, -R7 ;  /* 0x000000010c0c9824 */ /* 0x000fe200078e0a07 */
[C---:B------:R-:W-:Y:S01]  /*4fe0*/  ISETP.GT.U32.AND P1, PT, R7.reuse, R14, PT ;  /* 0x0000000e0700720c */ /* 0x040fe20003f24070 */
[----:B------:R-:W-:Y:S02]  /*4ff0*/  IMAD R17, R7, R15, R17 ;  /* 0x0000000f07117224 */ /* 0x000fe400078e0211 */
[----:B------:R-:W-:-:S02]  /*5000*/  @!P5 IMAD.MOV R20, RZ, RZ, -R20 ;  /* 0x000000ffff14d224 */ /* 0x000fc400078e0a14 */
[----:B------:R-:W-:Y:S01]  /*5010*/  @!P0 IMAD.MOV R11, RZ, RZ, -R11 ;  /* 0x000000ffff0b8224 */ /* 0x000fe200078e0a0b */
[----:B------:R-:W-:Y:S01]  /*5020*/  ISETP.GT.U32.AND P5, PT, R7, R17, PT ;  /* 0x000000110700720c */ /* 0x000fe20003fa4070 */
[--C-:B------:R-:W-:Y:S01]  /*5030*/  @!P2 IMAD.IADD R0, R0, 0x1, -R7.reuse ;  /* 0x000000010000a824 */ /* 0x100fe200078e0a07 */
[----:B------:R1:W-:Y:S01]  /*5040*/  STL [R1+0x90], R20 ;  /* 0x0000901401007387 */ /* 0x0003e20000100800 */
[--C-:B------:R-:W-:Y:S01]  /*5050*/  @!P3 IMAD.IADD R16, R16, 0x1, -R7.reuse ;  /* 0x000000011010b824 */ /* 0x100fe200078e0a07 */
[----:B------:R-:W-:Y:S01]  /*5060*/  ISETP.GE.AND P2, PT, R5, RZ, PT ;  /* 0x000000ff0500720c */ /* 0x000fe20003f46270 */
[----:B------:R-:W-:Y:S01]  /*5070*/  VIADD R5, R22, 0x26 ;  /* 0x0000002616057836 */ /* 0x000fe20000000000 */
[----:B------:R-:W-:Y:S01]  /*5080*/  STL [R1+0x88], R19 ;  /* 0x0000881301007387 */ /* 0x000fe20000100800 */
[--C-:B------:R-:W-:Y:S01]  /*5090*/  @!P1 IMAD.IADD R14, R14, 0x1, -R7.reuse ;  /* 0x000000010e0e9824 */ /* 0x100fe200078e0a07 */
[C---:B------:R-:W-:Y:S01]  /*50a0*/  ISETP.GT.U32.AND P3, PT, R7.reuse, R16, PT ;  /* 0x000000100700720c */ /* 0x040fe20003f64070 */
[----:B------:R-:W-:Y:S01]  /*50b0*/  VIADD R2, R22, 0x27 ;  /* 0x0000002716027836 */ /* 0x000fe20000000000 */
[----:B------:R3:W-:Y:S01]  /*50c0*/  STL [R1+0x84], R11 ;  /* 0x0000840b01007387 */ /* 0x0007e20000100800 */
[----:B------:R-:W-:Y:S01]  /*50d0*/  IABS R9, R5 ;  /* 0x0000000500097213 */ /* 0x000fe20000000000 */
[----:B-1----:R-:W-:Y:S01]  /*50e0*/  IMAD.MOV.U32 R20, RZ, RZ, R12 ;  /* 0x000000ffff147224 */ /* 0x002fe200078e000c */
[----:B------:R-:W-:Y:S01]  /*50f0*/  ISETP.GT.U32.AND P1, PT, R7, R14, PT ;  /* 0x0000000e0700720c */ /* 0x000fe20003f24070 */
[----:B------:R1:W-:Y:S01]  /*5100*/  STL [R1+0x80], R10 ;  /* 0x0000800a01007387 */ /* 0x0003e20000100800 */
[--C-:B------:R-:W-:Y:S01]  /*5110*/  @!P5 IMAD.IADD R17, R17, 0x1, -R7.reuse ;  /* 0x000000011111d824 */ /* 0x100fe200078e0a07 */
[----:B------:R-:W-:Y:S01]  /*5120*/  ISETP.GE.AND P5, PT, R4, RZ, PT ;  /* 0x000000ff0400720c */ /* 0x000fe20003fa6270 */
[----:B------:R-:W-:Y:S01]  /*5130*/  @!P6 IMAD.MOV R20, RZ, RZ, -R20 ;  /* 0x000000ffff14e224 */ /* 0x000fe200078e0a14 */
[----:B------:R-:W-:Y:S01]  /*5140*/  ISETP.GE.AND P0, PT, R8, RZ, PT ;  /* 0x000000ff0800720c */ /* 0x000fe20003f06270 */
[----:B------:R-:W-:Y:S01]  /*5150*/  VIADD R8, R22, 0x25 ;  /* 0x0000002516087836 */ /* 0x000fe20000000000 */
[----:B---3--:R-:W-:Y:S01]  /*5160*/  IABS R11, R2 ;  /* 0x00000002000b7213 */ /* 0x008fe20000000000 */
[----:B------:R-:W-:Y:S01]  /*5170*/  @!P3 IMAD.IADD R16, R16, 0x1, -R7 ;  /* 0x000000011010b824 */ /* 0x000fe200078e0a07 */
[----:B------:R-:W-:Y:S01]  /*5180*/  ISETP.GE.AND P3, PT, R2, RZ, PT ;  /* 0x000000ff0200720c */ /* 0x000fe20003f66270 */
[----:B-1----:R-:W-:Y:S01]  /*5190*/  IMAD.MOV.U32 R10, RZ, RZ, R0 ;  /* 0x000000ffff0a7224 */ /* 0x002fe200078e0000 */
[----:B------:R-:W-:Y:S01]  /*51a0*/  IABS R15, R8 ;  /* 0x00000008000f7213 */ /* 0x000fe20000000000 */
[----:B------:R-:W-:-:S04]  /*51b0*/  IMAD.HI.U32 R4, R6, R11, RZ ;  /* 0x0000000b06047227 */ /* 0x000fc800078e00ff */
[----:B------:R-:W-:Y:S01]  /*51c0*/  @!P4 IMAD.MOV R10, RZ, RZ, -R10 ;  /* 0x000000ffff0ac224 */ /* 0x000fe200078e0a0a */
[C---:B------:R-:W-:Y:S01]  /*51d0*/  ISETP.GT.U32.AND P4, PT, R7.reuse, R17, PT ;  /* 0x000000110700720c */ /* 0x040fe20003f84070 */
[----:B------:R-:W-:Y:S02]  /*51e0*/  IMAD.MOV R4, RZ, RZ, -R4 ;  /* 0x000000ffff047224 */ /* 0x000fe400078e0a04 */
[----:B------:R-:W-:Y:S01]  /*51f0*/  @!P1 IMAD.IADD R14, R14, 0x1, -R7 ;  /* 0x000000010e0e9824 */ /* 0x000fe200078e0a07 */
[----:B------:R1:W-:Y:S01]  /*5200*/  STL [R1+0x7c], R10 ;  /* 0x00007c0a01007387 */ /* 0x0003e20000100800 */
[----:B------:R-:W-:Y:S02]  /*5210*/  IMAD R11, R7, R4, R11 ;  /* 0x00000004070b7224 */ /* 0x000fe400078e020b */
[----:B------:R-:W-:Y:S01]  /*5220*/  IMAD.HI.U32 R18, R6, R15, RZ ;  /* 0x0000000f06127227 */ /* 0x000fe200078e00ff */
[----:B------:R-:W-:Y:S03]  /*5230*/  STL [R1+0x78], R20 ;  /* 0x0000781401007387 */ /* 0x000fe60000100800 */
[----:B------:R-:W-:Y:S01]  /*5240*/  VIADD R0, R22, 0x24 ;  /* 0x0000002416007836 */ /* 0x000fe20000000000 */
[----:B------:R-:W-:Y:S01]  /*5250*/  IADD3 R18, PT, PT, -R18, RZ, RZ ;  /* 0x000000ff12127210 */ /* 0x000fe20007ffe1ff */
[----:B------:R-:W-:Y:S01]  /*5260*/  @!P4 IMAD.IADD R17, R17, 0x1, -R7 ;  /* 0x000000011111c824 */ /* 0x000fe200078e0a07 */
[----:B------:R-:W-:Y:S01]  /*5270*/  ISETP.GT.U32.AND P4, PT, R7, R11, PT ;  /* 0x0000000b0700720c */ /* 0x000fe20003f84070 */
[----:B-1----:R-:W-:Y:S01]  /*5280*/  IMAD.HI.U32 R10, R6, R9, RZ ;  /* 0x00000009060a7227 */ /* 0x002fe200078e00ff */
[----:B------:R-:W-:-:S03]  /*5290*/  IABS R4, R0 ;  /* 0x0000000000047213 */ /* 0x000fc60000000000 */
[----:B------:R-:W-:Y:S02]  /*52a0*/  IMAD.MOV R10, RZ, RZ, -R10 ;  /* 0x000000ffff0a7224 */ /* 0x000fe400078e0a0a */
[----:B------:R-:W-:Y:S02]  /*52b0*/  IMAD.MOV.U32 R19, RZ, RZ, R17 ;  /* 0x000000ffff137224 */ /* 0x000fe400078e0011 */
[----:B------:R-:W-:Y:S02]  /*52c0*/  IMAD R2, R7, R10, R9 ;  /* 0x0000000a07027224 */ /* 0x000fe400078e0209 */
[----:B------:R-:W-:Y:S02]  /*52d0*/  VIADD R9, R22, 0x23 ;  /* 0x0000002316097836 */ /* 0x000fe40000000000 */
[----:B------:R-:W-:Y:S01]  /*52e0*/  @!P4 IMAD.IADD R11, R11, 0x1, -R7 ;  /* 0x000000010b0bc824 */ /* 0x000fe200078e0a07 */
[----:B------:R-:W-:Y:S01]  /*52f0*/  ISETP.GT.U32.AND P1, PT, R7, R2, PT ;  /* 0x000000020700720c */ /* 0x000fe20003f24070 */
[----:B------:R-:W-:Y:S01]  /*5300*/  @!P0 IMAD.MOV R19, RZ, RZ, -R19 ;  /* 0x000000ffff138224 */ /* 0x000fe200078e0a13 */
[----:B------:R-:W-:Y:S01]  /*5310*/  IABS R13, R9 ;  /* 0x00000009000d7213 */ /* 0x000fe20000000000 */
[----:B------:R-:W-:Y:S01]  /*5320*/  @!P2 IMAD.MOV R16, RZ, RZ, -R16 ;  /* 0x000000ffff10a224 */ /* 0x000fe200078e0a10 */
[----:B------:R-:W-:Y:S01]  /*5330*/  ISETP.GE.AND P4, PT, R5, RZ, PT ;  /* 0x000000ff0500720c */ /* 0x000fe20003f86270 */
[----:B------:R-:W-:Y:S01]  /*5340*/  IMAD R15, R7, R18, R15 ;  /* 0x00000012070f7224 */ /* 0x000fe200078e020f */
[----:B------:R-:W-:Y:S01]  /*5350*/  STL [R1+0x74], R19 ;  /* 0x0000741301007387 */ /* 0x000fe20000100800 */
[----:B------:R-:W-:Y:S01]  /*5360*/  IMAD.HI.U32 R12, R6, R13, RZ ;  /* 0x0000000d060c7227 */ /* 0x000fe200078e00ff */
[----:B------:R-:W-:-:S02]  /*5370*/  ISETP.GE.AND P2, PT, R8, RZ, PT ;  /* 0x000000ff0800720c */ /* 0x000fc40003f46270 */
[----:B------:R-:W-:Y:S01]  /*5380*/  STL [R1+0x70], R16 ;  /* 0x0000701001007387 */ /* 0x000fe20000100800 */
[----:B------:R-:W-:Y:S01]  /*5390*/  IMAD.MOV R12, RZ, RZ, -R12 ;  /* 0x000000ffff0c7224 */ /* 0x000fe200078e0a0c */
[C---:B------:R-:W-:Y:S01]  /*53a0*/  ISETP.GT.U32.AND P0, PT, R7.reuse, R15, PT ;  /* 0x0000000f0700720c */ /* 0x040fe20003f04070 */
[----:B------:R-:W-:Y:S01]  /*53b0*/  @!P1 IMAD.IADD R2, R2, 0x1, -R7 ;  /* 0x0000000102029824 */ /* 0x000fe200078e0a07 */
[C---:B------:R-:W-:Y:S01]  /*53c0*/  ISETP.GT.U32.AND P1, PT, R7.reuse, R11, PT ;  /* 0x0000000b0700720c */ /* 0x040fe20003f24070 */
[C---:B------:R-:W-:Y:S02]  /*53d0*/  IMAD R13, R7.reuse, R12, R13 ;  /* 0x0000000c070d7224 */ /* 0x040fe400078e020d */
[----:B------:R-:W-:Y:S01]  /*53e0*/  @!P5 IMAD.MOV R14, RZ, RZ, -R14 ;  /* 0x000000ffff0ed224 */ /* 0x000fe200078e0a0e */
[----:B------:R-:W-:Y:S01]  /*53f0*/  ISETP.GT.U32.AND P6, PT, R7, R2, PT ;  /* 0x000000020700720c */ /* 0x000fe20003fc4070 */
[----:B------:R-:W-:-:S03]  /*5400*/  IMAD.HI.U32 R10, R6, R4, RZ ;  /* 0x00000004060a7227 */ /* 0x000fc600078e00ff */
[----:B------:R1:W-:Y:S01]  /*5410*/  STL [R1+0x6c], R14 ;  /* 0x00006c0e01007387 */ /* 0x0003e20000100800 */
[----:B------:R-:W-:Y:S02]  /*5420*/  IMAD.MOV R10, RZ, RZ, -R10 ;  /* 0x000000ffff0a7224 */ /* 0x000fe400078e0a0a */
[----:B------:R-:W-:Y:S02]  /*5430*/  VIADD R5, R22, 0x22 ;  /* 0x0000002216057836 */ /* 0x000fe40000000000 */
[--C-:B------:R-:W-:Y:S01]  /*5440*/  @!P1 IMAD.IADD R11, R11, 0x1, -R7.reuse ;  /* 0x000000010b0b9824 */ /* 0x100fe200078e0a07 */
[----:B------:R-:W-:Y:S01]  /*5450*/  ISETP.GE.AND P1, PT, R0, RZ, PT ;  /* 0x000000ff0000720c */ /* 0x000fe20003f26270 */
[----:B------:R-:W-:Y:S02]  /*5460*/  VIADD R0, R22, 0x21 ;  /* 0x0000002116007836 */ /* 0x000fe40000000000 */
[----:B------:R-:W-:Y:S01]  /*5470*/  @!P6 IMAD.IADD R2, R2, 0x1, -R7 ;  /* 0x000000010202e824 */ /* 0x000fe200078e0a07 */
[C---:B------:R-:W-:Y:S01]  /*5480*/  ISETP.GT.U32.AND P6, PT, R7.reuse, R13, PT ;  /* 0x0000000d0700720c */ /* 0x040fe20003fc4070 */
[----:B-1----:R-:W-:Y:S01]  /*5490*/  IMAD.MOV.U32 R14, RZ, RZ, R11 ;  /* 0x000000ffff0e7224 */ /* 0x002fe200078e000b */
[----:B------:R-:W-:Y:S01]  /*54a0*/  IABS R12, R0 ;  /* 0x00000000000c7213 */ /* 0x000fe20000000000 */
[----:B------:R-:W-:Y:S01]  /*54b0*/  IMAD R4, R7, R10, R4 ;  /* 0x0000000a07047224 */ /* 0x000fe200078e0204 */
[----:B------:R-:W-:Y:S01]  /*54c0*/  IABS R10, R5 ;  /* 0x00000005000a7213 */ /* 0x000fe20000000000 */
[----:B------:R-:W-:-:S02]  /*54d0*/  @!P3 IMAD.MOV R14, RZ, RZ, -R14 ;  /* 0x000000ffff0eb224 */ /* 0x000fc400078e0a0e */
[--C-:B------:R-:W-:Y:S01]  /*54e0*/  @!P0 IMAD.IADD R15, R15, 0x1, -R7.reuse ;  /* 0x000000010f0f8824 */ /* 0x100fe200078e0a07 */
[----:B------:R-:W-:Y:S01]  /*54f0*/  ISETP.GT.U32.AND P5, PT, R7, R4, PT ;  /* 0x000000040700720c */ /* 0x000fe20003fa4070 */
[----:B------:R-:W-:Y:S01]  /*5500*/  IMAD.HI.U32 R8, R6, R10, RZ ;  /* 0x0000000a06087227 */ /* 0x000fe200078e00ff */
[----:B------:R1:W-:Y:S01]  /*5510*/  STL [R1+0x64], R14 ;  /* 0x0000640e01007387 */ /* 0x0003e20000100800 */
[----:B------:R-:W-:Y:S02]  /*5520*/  ISETP.GE.AND P0, PT, R9, RZ, PT ;  /* 0x000000ff0900720c */ /* 0x000fe40003f06270 */
[----:B------:R-:W-:Y:S01]  /*5530*/  @!P6 IMAD.IADD R13, R13, 0x1, -R7 ;  /* 0x000000010d0de824 */ /* 0x000fe200078e0a07 */
[C---:B------:R-:W-:Y:S01]  /*5540*/  ISETP.GT.U32.AND P3, PT, R7.reuse, R15, PT ;  /* 0x0000000f0700720c */ /* 0x040fe20003f64070 */
[----:B------:R-:W-:Y:S02]  /*5550*/  IMAD.MOV R8, RZ, RZ, -R8 ;  /* 0x000000ffff087224 */ /* 0x000fe400078e0a08 */
[----:B------:R-:W-:Y:S01]  /*5560*/  VIADD R9, R22, 0x20 ;  /* 0x0000002016097836 */ /* 0x000fe20000000000 */
[C---:B------:R-:W-:Y:S01]  /*5570*/  ISETP.GT.U32.AND P6, PT, R7.reuse, R13, PT ;  /* 0x0000000d0700720c */ /* 0x040fe20003fc4070 */
[----:B------:R-:W-:-:S02]  /*5580*/  IMAD R10, R7, R8, R10 ;  /* 0x00000008070a7224 */ /* 0x000fc400078e020a */
[----:B-1----:R-:W-:Y:S01]  /*5590*/  IMAD.MOV.U32 R14, RZ, RZ, R2 ;  /* 0x000000ffff0e7224 */ /* 0x002fe200078e0002 */
[----:B------:R-:W-:Y:S01]  /*55a0*/  IABS R11, R9 ;  /* 0x00000009000b7213 */ /* 0x000fe20000000000 */
[----:B------:R-:W-:-:S04]  /*55b0*/  IMAD.HI.U32 R2, R6, R12, RZ ;  /* 0x0000000c06027227 */ /* 0x000fc800078e00ff */
[----:B------:R-:W-:Y:S02]  /*55c0*/  IMAD.MOV R2, RZ, RZ, -R2 ;  /* 0x000000ffff027224 */ /* 0x000fe400078e0a02 */
[--C-:B------:R-:W-:Y:S02]  /*55d0*/  @!P5 IMAD.IADD R4, R4, 0x1, -R7.reuse ;  /* 0x000000010404d824 */ /* 0x100fe400078e0a07 */
[----:B------:R-:W-:Y:S02]  /*55e0*/  IMAD R12, R7, R2, R12 ;  /* 0x00000002070c7224 */ /* 0x000fe400078e020c */
[--C-:B------:R-:W-:Y:S01]  /*55f0*/  @!P6 IMAD.IADD R13, R13, 0x1, -R7.reuse ;  /* 0x000000010d0de824 */ /* 0x100fe200078e0a07 */
[----:B------:R-:W-:Y:S01]  /*5600*/  ISETP.GT.U32.AND P5, PT, R7, R4, PT ;  /* 0x000000040700720c */ /* 0x000fe20003fa4070 */
[----:B------:R-:W-:Y:S01]  /*5610*/  @!P3 IMAD.IADD R15, R15, 0x1, -R7 ;  /* 0x000000010f0fb824 */ /* 0x000fe200078e0a07 */
[C---:B------:R-:W-:Y:S01]  /*5620*/  ISETP.GT.U32.AND P6, PT, R7.reuse, R12, PT ;  /* 0x0000000c0700720c */ /* 0x040fe20003fc4070 */
[----:B------:R-:W-:Y:S01]  /*5630*/  @!P4 IMAD.MOV R14, RZ, RZ, -R14 ;  /* 0x000000ffff0ec224 */ /* 0x000fe200078e0a0e */
[----:B------:R-:W-:Y:S01]  /*5640*/  ISETP.GT.U32.AND P3, PT, R7, R10, PT ;  /* 0x0000000a0700720c */ /* 0x000fe20003f64070 */
[----:B------:R-:W-:Y:S01]  /*5650*/  IMAD.MOV.U32 R16, RZ, RZ, R15 ;  /* 0x000000ffff107224 */ /* 0x000fe200078e000f */
[----:B------:R-:W-:Y:S01]  /*5660*/  ISETP.GE.AND P4, PT, R5, RZ, PT ;  /* 0x000000ff0500720c */ /* 0x000fe20003f86270 */
[----:B------:R-:W-:Y:S01]  /*5670*/  @!P0 IMAD.MOV R13, RZ, RZ, -R13 ;  /* 0x000000ffff0d8224 */ /* 0x000fe200078e0a0d */
[C---:B------:R-:W-:Y:S01]  /*5680*/  IADD3 R5, PT, PT, R22.reuse, 0x1f, RZ ;  /* 0x0000001f16057810 */ /* 0x040fe20007ffe0ff */
[----:B------:R1:W-:Y:S01]  /*5690*/  STL [R1+0x60], R14 ;  /* 0x0000600e01007387 */ /* 0x0003e20000100800 */
[----:B------:R-:W-:Y:S01]  /*56a0*/  @!P2 IMAD.MOV R16, RZ, RZ, -R16 ;  /* 0x000000ffff10a224 */ /* 0x000fe200078e0a10 */
[----:B------:R-:W-:Y:S01]  /*56b0*/  ISETP.GE.AND P2, PT, R9, RZ, PT ;  /* 0x000000ff0900720c */ /* 0x000fe20003f46270 */
[----:B------:R-:W-:Y:S01]  /*56c0*/  VIADD R8, R22, 0x1e ;  /* 0x0000001e16087836 */ /* 0x000fe20000000000 */
[----:B------:R-:W-:Y:S01]  /*56d0*/  IABS R2, R5 ;  /* 0x0000000500027213 */ /* 0x000fe20000000000 */
[--C-:B------:R-:W-:Y:S01]  /*56e0*/  @!P5 IMAD.IADD R4, R4, 0x1, -R7.reuse ;  /* 0x000000010404d824 */ /* 0x100fe200078e0a07 */
[----:B------:R-:W-:Y:S01]  /*56f0*/  ISETP.GE.AND P0, PT, R5, RZ, PT ;  /* 0x000000ff0500720c */ /* 0x000fe20003f06270 */
[----:B------:R-:W-:Y:S01]  /*5700*/  @!P6 IMAD.IADD R12, R12, 0x1, -R7 ;  /* 0x000000010c0ce824 */ /* 0x000fe200078e0a07 */
[----:B------:R-:W-:Y:S01]  /*5710*/  ISETP.GE.AND P5, PT, R0, RZ, PT ;  /* 0x000000ff0000720c */ /* 0x000fe20003fa6270 */
[C---:B------:R-:W-:Y:S01]  /*5720*/  IMAD.HI.U32 R9, R6.reuse, R2, RZ ;  /* 0x0000000206097227 */ /* 0x040fe200078e00ff */
[----:B------:R-:W-:Y:S01]  /*5730*/  IABS R0, R8 ;  /* 0x0000000800007213 */ /* 0x000fe20000000000 */
[----:B------:R-:W-:Y:S01]  /*5740*/  STL [R1+0x5c], R16 ;  /* 0x00005c1001007387 */ /* 0x000fe20000100800 */
[----:B------:R-:W-:Y:S01]  /*5750*/  ISETP.GT.U32.AND P6, PT, R7, R12, PT ;  /* 0x0000000c0700720c */ /* 0x000fe20003fc4070 */
[----:B-1----:R-:W-:-:S04]  /*5760*/  IMAD.HI.U32 R14, R6, R11, RZ ;  /* 0x0000000b060e7227 */ /* 0x002fc800078e00ff */
[----:B------:R-:W-:Y:S02]  /*5770*/  IMAD.MOV R14, RZ, RZ, -R14 ;  /* 0x000000ffff0e7224 */ /* 0x000fe400078e0a0e */
[----:B------:R-:W-:Y:S02]  /*5780*/  @!P3 IMAD.IADD R10, R10, 0x1, -R7 ;  /* 0x000000010a0ab824 */ /* 0x000fe400078e0a07 */
[C---:B------:R-:W-:Y:S02]  /*5790*/  IMAD R11, R7.reuse, R14, R11 ;  /* 0x0000000e070b7224 */ /* 0x040fe400078e020b */
[----:B------:R-:W-:Y:S01]  /*57a0*/  IMAD.MOV.U32 R15, RZ, RZ, R4 ;  /* 0x000000ffff0f7224 */ /* 0x000fe200078e0004 */
[C---:B------:R-:W-:Y:S01]  /*57b0*/  ISETP.GT.U32.AND P3, PT, R7.reuse, R10, PT ;  /* 0x0000000a0700720c */ /* 0x040fe20003f64070 */
[----:B------:R-:W-:Y:S02]  /*57c0*/  IMAD.MOV R5, RZ, RZ, -R9 ;  /* 0x000000ffff057224 */ /* 0x000fe400078e0a09 */
[----:B------:R-:W-:Y:S01]  /*57d0*/  @!P1 IMAD.MOV R15, RZ, RZ, -R15 ;  /* 0x000000ffff0f9224 */ /* 0x000fe200078e0a0f */
[C---:B------:R-:W-:Y:S01]  /*57e0*/  ISETP.GT.U32.AND P1, PT, R7.reuse, R11, PT ;  /* 0x0000000b0700720c */ /* 0x040fe20003f24070 */
[----:B------:R-:W-:-:S02]  /*57f0*/  IMAD R2, R7, R5, R2 ;  /* 0x0000000507027224 */ /* 0x000fc400078e0202 */
[--C-:B------:R-:W-:Y:S01]  /*5800*/  @!P6 IMAD.IADD R12, R12, 0x1, -R7.reuse ;  /* 0x000000010c0ce824 */ /* 0x100fe200078e0a07 */
[----:B------:R-:W-:Y:S01]  /*5810*/  STL [R1+0x58], R15 ;  /* 0x0000580f01007387 */ /* 0x000fe20000100800 */
[----:B------:R-:W-:Y:S01]  /*5820*/  IMAD.HI.U32 R4, R6, R0, RZ ;  /* 0x0000000006047227 */ /* 0x000fe200078e00ff */
[----:B------:R-:W-:Y:S02]  /*5830*/  ISETP.GT.U32.AND P6, PT, R7, R2, PT ;  /* 0x000000020700720c */ /* 0x000fe40003fc4070 */
[----:B------:R1:W-:Y:S01]  /*5840*/  STL [R1+0x54], R13 ;  /* 0x0000540d01007387 */ /* 0x0003e20000100800 */
[----:B------:R-:W-:Y:S02]  /*5850*/  IMAD.MOV R4, RZ, RZ, -R4 ;  /* 0x000000ffff047224 */ /* 0x000fe400078e0a04 */
[--C-:B------:R-:W-:Y:S01]  /*5860*/  @!P3 IMAD.IADD R10, R10, 0x1, -R7.reuse ;  /* 0x000000010a0ab824 */ /* 0x100fe200078e0a07 */
[----:B------:R-:W-:Y:S01]  /*5870*/  ISETP.GE.AND P3, PT, R8, RZ, PT ;  /* 0x000000ff0800720c */ /* 0x000fe20003f66270 */
[----:B------:R-:W-:-:S02]  /*5880*/  @!P1 IMAD.IADD R11, R11, 0x1, -R7 ;  /* 0x000000010b0b9824 */ /* 0x000fc400078e0a07 */
[C---:B------:R-:W-:Y:S02]  /*5890*/  IMAD R0, R7.reuse, R4, R0 ;  /* 0x0000000407007224 */ /* 0x040fe400078e0200 */
[----:B------:R-:W-:Y:S01]  /*58a0*/  IMAD.MOV.U32 R14, RZ, RZ, R10 ;  /* 0x000000ffff0e7224 */ /* 0x000fe200078e000a */
[C---:B------:R-:W-:Y:S01]  /*58b0*/  ISETP.GT.U32.AND P1, PT, R7.reuse, R11, PT ;  /* 0x0000000b0700720c */ /* 0x040fe20003f24070 */
[----:B------:R-:W-:Y:S02]  /*58c0*/  VIADD R5, R22, 0x1c ;  /* 0x0000001c16057836 */ /* 0x000fe40000000000 */
[----:B------:R-:W-:Y:S02]  /*58d0*/  @!P6 IMAD.IADD R2, R2, 0x1, -R7 ;  /* 0x000000010202e824 */ /* 0x000fe400078e0a07 */
[----:B------:R-:W-:Y:S01]  /*58e0*/  @!P4 IMAD.MOV R14, RZ, RZ, -R14 ;  /* 0x000000ffff0ec224 */ /* 0x000fe200078e0a0e */
[C---:B------:R-:W-:Y:S01]  /*58f0*/  ISETP.GT.U32.AND P4, PT, R7.reuse, R0, PT ;  /* 0x000000000700720c */ /* 0x040fe20003f84070 */
[C---:B------:R-:W-:Y:S01]  /*5900*/  VIADD R8, R22.reuse, 0x1d ;  /* 0x0000001d16087836 */ /* 0x040fe20000000000 */
[----:B------:R-:W-:Y:S01]  /*5910*/  IABS R9, R5 ;  /* 0x0000000500097213 */ /* 0x000fe20000000000 */
[----:B-1----:R-:W-:Y:S01]  /*5920*/  IMAD.MOV.U32 R13, RZ, RZ, R12 ;  /* 0x000000ffff0d7224 */ /* 0x002fe200078e000c */
[----:B------:R-:W-:Y:S01]  /*5930*/  ISETP.GT.U32.AND P6, PT, R7, R2, PT ;  /* 0x000000020700720c */ /* 0x000fe20003fc4070 */
[----:B------:R-:W-:Y:S01]  /*5940*/  VIADD R4, R22, 0x1b ;  /* 0x0000001b16047836 */ /* 0x000fe20000000000 */
[----:B------:R-:W-:Y:S01]  /*5950*/  IABS R15, R8 ;  /* 0x00000008000f7213 */ /* 0x000fe20000000000 */
[----:B------:R-:W-:Y:S01]  /*5960*/  @!P5 IMAD.MOV R13, RZ, RZ, -R13 ;  /* 0x000000ffff0dd224 */ /* 0x000fe200078e0a0d */
[----:B------:R-:W-:Y:S01]  /*5970*/  ISETP.GE.AND P5, PT, R8, RZ, PT ;  /* 0x000000ff0800720c */ /* 0x000fe20003fa6270 */
[----:B------:R-:W-:Y:S01]  /*5980*/  IMAD.MOV.U32 R8, RZ, RZ, R9 ;  /* 0x000000ffff087224 */ /* 0x000fe200078e0009 */
[----:B------:R-:W-:Y:S01]  /*5990*/  STL [R1+0x50], R14 ;  /* 0x0000500e01007387 */ /* 0x000fe20000100800 */
[----:B------:R-:W-:Y:S01]  /*59a0*/  @!P1 IMAD.IADD R11, R11, 0x1, -R7 ;  /* 0x000000010b0b9824 */ /* 0x000fe200078e0a07 */
[----:B------:R-:W-:Y:S01]  /*59b0*/  ISETP.GE.AND P1, PT, R5, RZ, PT ;  /* 0x000000ff0500720c */ /* 0x000fe20003f26270 */
[----:B------:R-:W-:Y:S01]  /*59c0*/  IMAD.HI.U32 R5, R6, R8, RZ ;  /* 0x0000000806057227 */ /* 0x000fe200078e00ff */
[----:B------:R-:W-:Y:S01]  /*59d0*/  @!P4 IADD3 R0, PT, PT, R0, -R7, RZ ;  /* 0x800000070000c210 */ /* 0x000fe20007ffe0ff */
[----:B------:R1:W-:Y:S01]  /*59e0*/  STL [R1+0x4c], R13 ;  /* 0x00004c0d01007387 */ /* 0x0003e20000100800 */
[----:B------:R-:W-:Y:S01]  /*59f0*/  IABS R10, R4 ;  /* 0x00000004000a7213 */ /* 0x000fe20000000000 */
[----:B------:R-:W-:Y:S01]  /*5a00*/  IMAD.HI.U32 R12, R6, R15, RZ ;  /* 0x0000000f060c7227 */ /* 0x000fe200078e00ff */
[----:B------:R-:W-:-:S03]  /*5a10*/  ISETP.GT.U32.AND P4, PT, R7, R0, PT ;  /* 0x000000000700720c */ /* 0x000fc60003f84070 */
[----:B------:R-:W-:Y:S02]  /*5a20*/  IMAD.MOV R5, RZ, RZ, -R5 ;  /* 0x000000ffff057224 */ /* 0x000fe400078e0a05 */
[----:B------:R-:W-:Y:S02]  /*5a30*/  @!P6 IMAD.IADD R2, R2, 0x1, -R7 ;  /* 0x000000010202e824 */ /* 0x000fe400078e0a07 */
[----:B------:R-:W-:Y:S02]  /*5a40*/  IMAD.MOV R12, RZ, RZ, -R12 ;  /* 0x000000ffff0c7224 */ /* 0x000fe400078e0a0c */
[----:B-1----:R-:W-:Y:S02]  /*5a50*/  IMAD.MOV.U32 R13, RZ, RZ, R11 ;  /* 0x000000ffff0d7224 */ /* 0x002fe400078e000b */
[----:B------:R-:W-:Y:S02]  /*5a60*/  IMAD R8, R7, R5, R8 ;  /* 0x0000000507087224 */ /* 0x000fe400078e0208 */
[----:B------:R-:W-:-:S02]  /*5a70*/  IMAD.MOV.U32 R11, RZ, RZ, R2 ;  /* 0x000000ffff0b7224 */ /* 0x000fc400078e0002 */
[C---:B------:R-:W-:Y:S02]  /*5a80*/  IMAD R15, R7.reuse, R12, R15 ;  /* 0x0000000c070f7224 */ /* 0x040fe400078e020f */
[----:B------:R-:W-:Y:S01]  /*5a90*/  @!P0 IMAD.MOV R11, RZ, RZ, -R11 ;  /* 0x000000ffff0b8224 */ /* 0x000fe200078e0a0b */
[C---:B------:R-:W-:Y:S01]  /*5aa0*/  ISETP.GT.U32.AND P0, PT, R7.reuse, R8, PT ;  /* 0x000000080700720c */ /* 0x040fe20003f04070 */
[----:B------:R-:W-:Y:S01]  /*5ab0*/  IMAD.HI.U32 R9, R6, R10, RZ ;  /* 0x0000000a06097227 */ /* 0x000fe200078e00ff */
[----:B------:R-:W-:-:S03]  /*5ac0*/  ISETP.GT.U32.AND P6, PT, R7, R15, PT ;  /* 0x0000000f0700720c */ /* 0x000fc60003fc4070 */
[----:B------:R-:W-:Y:S02]  /*5ad0*/  IMAD.MOV R9, RZ, RZ, -R9 ;  /* 0x000000ffff097224 */ /* 0x000fe400078e0a09 */
[----:B------:R-:W-:Y:S02]  /*5ae0*/  @!P4 IMAD.IADD R0, R0, 0x1, -R7 ;  /* 0x000000010000c824 */ /* 0x000fe400078e0a07 */
[----:B------:R-:W-:Y:S02]  /*5af0*/  VIADD R14, R22, 0x1a ;  /* 0x0000001a160e7836 */ /* 0x000fe40000000000 */
[C---:B------:R-:W-:Y:S02]  /*5b00*/  IMAD R10, R7.reuse, R9, R10 ;  /* 0x00000009070a7224 */ /* 0x040fe400078e020a */
[----:B------:R-:W-:Y:S01]  /*5b10*/  IMAD.MOV.U32 R16, RZ, RZ, R0 ;  /* 0x000000ffff107224 */ /* 0x000fe200078e0000 */
[----:B------:R-:W-:Y:S01]  /*5b20*/  ISETP.GE.AND P4, PT, R14, RZ, PT ;  /* 0x000000ff0e00720c */ /* 0x000fe20003f86270 */
[----:B------:R-:W-:Y:S01]  /*5b30*/  @!P2 IMAD.MOV R13, RZ, RZ, -R13 ;  /* 0x000000ffff0da224 */ /* 0x000fe200078e0a0d */
[----:B------:R-:W-:Y:S01]  /*5b40*/  IABS R14, R14 ;  /* 0x0000000e000e7213 */ /* 0x000fe20000000000 */
[--C-:B------:R-:W-:Y:S01]  /*5b50*/  @!P0 IMAD.IADD R8, R8, 0x1, -R7.reuse ;  /* 0x0000000108088824 */ /* 0x100fe200078e0a07 */
[----:B------:R-:W-:Y:S01]  /*5b60*/  ISETP.GE.AND P2, PT, R4, RZ, PT ;  /* 0x000000ff0400720c */ /* 0x000fe20003f46270 */
[----:B------:R-:W-:Y:S01]  /*5b70*/  @!P3 IMAD.MOV R16, RZ, RZ, -R16 ;  /* 0x000000ffff10b224 */ /* 0x000fe200078e0a10 */
[----:B------:R-:W-:Y:S01]  /*5b80*/  ISETP.GT.U32.AND P3, PT, R7, R10, PT ;  /* 0x0000000a0700720c */ /* 0x000fe20003f64070 */
[----:B------:R-:W-:Y:S01]  /*5b90*/  @!P6 IMAD.IADD R15, R15, 0x1, -R7 ;  /* 0x000000010f0fe824 */ /* 0x000fe200078e0a07 */
[----:B------:R1:W-:Y:S01]  /*5ba0*/  STL [R1+0x48], R13 ;  /* 0x0000480d01007387 */ /* 0x0003e20000100800 */
[----:B------:R-:W-:Y:S01]  /*5bb0*/  ISETP.GT.U32.AND P0, PT, R7, R8, PT ;  /* 0x000000080700720c */ /* 0x000fe20003f04070 */
[----:B------:R-:W-:-:S02]  /*5bc0*/  VIADD R4, R22, 0x19 ;  /* 0x0000001916047836 */ /* 0x000fc40000000000 */
[----:B------:R-:W-:Y:S01]  /*5bd0*/  ISETP.GT.U32.AND P6, PT, R7, R15, PT ;  /* 0x0000000f0700720c */ /* 0x000fe20003fc4070 */
[----:B------:R3:W-:Y:S01]  /*5be0*/  STL [R1+0x44], R11 ;  /* 0x0000440b01007387 */ /* 0x0007e20000100800 */
[----:B------:R-:W-:Y:S01]  /*5bf0*/  VIADD R2, R22, 0x18 ;  /* 0x0000001816027836 */ /* 0x000fe20000000000 */
[----:B------:R-:W-:Y:S02]  /*5c00*/  IABS R12, R4 ;  /* 0x00000004000c7213 */ /* 0x000fe40000000000 */
[----:B------:R0:W-:Y:S01]  /*5c10*/  STL [R1+0x3c], R16 ;  /* 0x00003c1001007387 */ /* 0x0001e20000100800 */
[----:B-1----:R-:W-:Y:S01]  /*5c20*/  IMAD.HI.U32 R13, R6, R14, RZ ;  /* 0x0000000e060d7227 */ /* 0x002fe200078e00ff */
[----:B------:R-:W-:-:S03]  /*5c30*/  IABS R9, R2 ;  /* 0x0000000200097213 */ /* 0x000fc60000000000 */
[----:B------:R-:W-:Y:S02]  /*5c40*/  IMAD.MOV R13, RZ, RZ, -R13 ;  /* 0x000000ffff0d7224 */ /* 0x000fe400078e0a0d */
[----:B---3--:R-:W-:Y:S02]  /*5c50*/  VIADD R11, R22, 0x17 ;  /* 0x00000017160b7836 */ /* 0x008fe40000000000 */
[C---:B------:R-:W-:Y:S02]  /*5c60*/  IMAD R14, R7.reuse, R13, R14 ;  /* 0x0000000d070e7224 */ /* 0x040fe400078e020e */
[--C-:B------:R-:W-:Y:S01]  /*5c70*/  @!P3 IMAD.IADD R10, R10, 0x1, -R7.reuse ;  /* 0x000000010a0ab824 */ /* 0x100fe200078e0a07 */
[----:B------:R-:W-:Y:S01]  /*5c80*/  IABS R5, R11 ;  /* 0x0000000b00057213 */ /* 0x000fe20000000000 */
[----:B------:R-:W-:Y:S01]  /*5c90*/  @!P0 IMAD.IADD R8, R8, 0x1, -R7 ;  /* 0x0000000108088824 */ /* 0x000fe200078e0a07 */
[C---:B------:R-:W-:Y:S01]  /*5ca0*/  ISETP.GT.U32.AND P0, PT, R7.reuse, R14, PT ;  /* 0x0000000e0700720c */ /* 0x040fe20003f04070 */
[----:B------:R-:W-:Y:S01]  /*5cb0*/  IMAD.HI.U32 R0, R6, R12, RZ ;  /* 0x0000000c06007227 */ /* 0x000fe200078e00ff */
[----:B------:R-:W-:-:S02]  /*5cc0*/  ISETP.GT.U32.AND P3, PT, R7, R10, PT ;  /* 0x0000000a0700720c */ /* 0x000fc40003f64070 */
[----:B0-----:R-:W-:Y:S01]  /*5cd0*/  MOV R16, R8 ;  /* 0x0000000800107202 */ /* 0x001fe20000000f00 */
[----:B------:R-:W-:Y:S01]  /*5ce0*/  @!P6 IMAD.IADD R15, R15, 0x1, -R7 ;  /* 0x000000010f0fe824 */ /* 0x000fe200078e0a07 */
[----:B------:R-:W-:Y:S01]  /*5cf0*/  ISETP.GE.AND P6, PT, R4, RZ, PT ;  /* 0x000000ff0400720c */ /* 0x000fe20003fc6270 */
[----:B------:R-:W-:Y:S02]  /*5d00*/  IMAD.MOV R0, RZ, RZ, -R0 ;  /* 0x000000ffff007224 */ /* 0x000fe400078e0a00 */
[----:B------:R-:W-:Y:S02]  /*5d10*/  IMAD.MOV.U32 R4, RZ, RZ, R5 ;  /* 0x000000ffff047224 */ /* 0x000fe400078e0005 */
[----:B------:R-:W-:Y:S02]  /*5d20*/  IMAD.MOV.U32 R17, RZ, RZ, R15 ;  /* 0x000000ffff117224 */ /* 0x000fe400078e000f */
[----:B------:R-:W-:Y:S02]  /*5d30*/  IMAD R12, R7, R0, R12 ;  /* 0x00000000070c7224 */ /* 0x000fe400078e020c */
[----:B------:R-:W-:-:S04]  /*5d40*/  IMAD.HI.U32 R0, R6, R4, RZ ;  /* 0x0000000406007227 */ /* 0x000fc800078e00ff */
[----:B------:R-:W-:Y:S01]  /*5d50*/  @!P5 IMAD.MOV R17, RZ, RZ, -R17 ;  /* 0x000000ffff11d224 */ /* 0x000fe200078e0a11 */
[C---:B------:R-:W-:Y:S01]  /*5d60*/  ISETP.GT.U32.AND P5, PT, R7.reuse, R12, PT ;  /* 0x0000000c0700720c */ /* 0x040fe20003fa4070 */
[----:B------:R-:W-:Y:S01]  /*5d70*/  @!P1 IMAD.MOV R16, RZ, RZ, -R16 ;  /* 0x000000ffff109224 */ /* 0x000fe200078e0a10 */
[----:B------:R-:W-:Y:S01]  /*5d80*/  ISETP.GE.AND P1, PT, R2, RZ, PT ;  /* 0x000000ff0200720c */ /* 0x000fe20003f26270 */
[----:B------:R-:W-:Y:S01]  /*5d90*/  IMAD.MOV R0, RZ, RZ, -R0 ;  /* 0x000000ffff007224 */ /* 0x000fe200078e0a00 */
[----:B------:R-:W-:Y:S01]  /*5da0*/  STL [R1+0x38], R17 ;  /* 0x0000381101007387 */ /* 0x000fe20000100800 */
[--C-:B------:R-:W-:Y:S02]  /*5db0*/  @!P0 IMAD.IADD R14, R14, 0x1, -R7.reuse ;  /* 0x000000010e0e8824 */ /* 0x100fe400078e0a07 */
[----:B------:R-:W-:Y:S01]  /*5dc0*/  @!P3 IMAD.IADD R10, R10, 0x1, -R7 ;  /* 0x000000010a0ab824 */ /* 0x000fe200078e0a07 */
[----:B------:R0:W-:Y:S01]  /*5dd0*/  STL [R1+0x34], R16 ;  /* 0x0000341001007387 */ /* 0x0001e20000100800 */
[----:B------:R-:W-:Y:S01]  /*5de0*/  IMAD.HI.U32 R5, R6, R9, RZ ;  /* 0x0000000906057227 */ /* 0x000fe200078e00ff */
[----:B------:R-:W-:-:S03]  /*5df0*/  ISETP.GT.U32.AND P0, PT, R7, R14, PT ;  /* 0x0000000e0700720c */ /* 0x000fc60003f04070 */
[C---:B------:R-:W-:Y:S02]  /*5e00*/  IMAD R4, R7.reuse, R0, R4 ;  /* 0x0000000007047224 */ /* 0x040fe400078e0204 */
[----:B------:R-:W-:Y:S02]  /*5e10*/  IMAD.MOV R5, RZ, RZ, -R5 ;  /* 0x000000ffff057224 */ /* 0x000fe400078e0a05 */
[C---:B------:R-:W-:Y:S02]  /*5e20*/  VIADD R13, R22.reuse, 0x16 ;  /* 0x00000016160d7836 */ /* 0x040fe40000000000 */
[----:B0-----:R-:W-:Y:S02]  /*5e30*/  IMAD.MOV.U32 R16, RZ, RZ, R10 ;  /* 0x000000ffff107224 */ /* 0x001fe400078e000a */
[C---:B------:R-:W-:Y:S01]  /*5e40*/  IMAD R9, R7.reuse, R5, R9 ;  /* 0x0000000507097224 */ /* 0x040fe200078e0209 */
[----:B------:R-:W-:Y:S01]  /*5e50*/  IABS R8, R13 ;  /* 0x0000000d00087213 */ /* 0x000fe20000000000 */
[----:B------:R-:W-:Y:S01]  /*5e60*/  @!P2 IMAD.MOV R16, RZ, RZ, -R16 ;  /* 0x000000ffff10a224 */ /* 0x000fe200078e0a10 */
[C---:B------:R-:W-:Y:S01]  /*5e70*/  ISETP.GT.U32.AND P2, PT, R7.reuse, R4, PT ;  /* 0x000000040700720c */ /* 0x040fe20003f44070 */
[----:B------:R-:W-:Y:S01]  /*5e80*/  VIADD R0, R22, 0x15 ;  /* 0x0000001516007836 */ /* 0x000fe20000000000 */
[C---:B------:R-:W-:Y:S01]  /*5e90*/  ISETP.GT.U32.AND P3, PT, R7.reuse, R9, PT ;  /* 0x000000090700720c */ /* 0x040fe20003f64070 */
[--C-:B------:R-:W-:Y:S01]  /*5ea0*/  @!P5 IMAD.IADD R12, R12, 0x1, -R7.reuse ;  /* 0x000000010c0cd824 */ /* 0x100fe200078e0a07 */
[----:B------:R0:W-:Y:S01]  /*5eb0*/  STL [R1+0x30], R16 ;  /* 0x0000301001007387 */ /* 0x0001e20000100800 */
[----:B------:R-:W-:Y:S01]  /*5ec0*/  @!P0 IMAD.IADD R14, R14, 0x1, -R7 ;  /* 0x000000010e0e8824 */ /* 0x000fe200078e0a07 */
[----:B------:R-:W-:Y:S01]  /*5ed0*/  IABS R5, R0 ;  /* 0x0000000000057213 */ /* 0x000fe20000000000 */
[----:B------:R-:W-:Y:S01]  /*5ee0*/  IMAD.HI.U32 R15, R6, R8, RZ ;  /* 0x00000008060f7227 */ /* 0x000fe200078e00ff */
[----:B------:R-:W-:-:S02]  /*5ef0*/  ISETP.GT.U32.AND P5, PT, R7, R12, PT ;  /* 0x0000000c0700720c */ /* 0x000fc40003fa4070 */
[----:B------:R-:W-:Y:S01]  /*5f00*/  ISETP.GE.AND P0, PT, R11, RZ, PT ;  /* 0x000000ff0b00720c */ /* 0x000fe20003f06270 */
[----:B------:R-:W-:-:S04]  /*5f10*/  IMAD.HI.U32 R11, R6, R5, RZ ;  /* 0x00000005060b7227 */ /* 0x000fc800078e00ff */
[----:B0-----:R-:W-:Y:S02]  /*5f20*/  IMAD.MOV.U32 R16, RZ, RZ, R14 ;  /* 0x000000ffff107224 */ /* 0x001fe400078e000e */
[--C-:B------:R-:W-:Y:S01]  /*5f30*/  @!P2 IMAD.IADD R4, R4, 0x1, -R7.reuse ;  /* 0x000000010404a824 */ /* 0x100fe200078e0a07 */
[----:B------:R-:W-:Y:S01]  /*5f40*/  ISETP.GE.AND P2, PT, R13, RZ, PT ;  /* 0x000000ff0d00720c */ /* 0x000fe20003f46270 */
[----:B------:R-:W-:Y:S02]  /*5f50*/  @!P4 IMAD.MOV R16, RZ, RZ, -R16 ;  /* 0x000000ffff10c224 */ /* 0x000fe400078e0a10 */
[----:B------:R-:W-:Y:S01]  /*5f60*/  @!P3 IMAD.IADD R9, R9, 0x1, -R7 ;  /* 0x000000010909b824 */ /* 0x000fe200078e0a07 */
[C---:B------:R-:W-:Y:S01]  /*5f70*/  ISETP.GT.U32.AND P4, PT, R7.reuse, R4, PT ;  /* 0x000000040700720c */ /* 0x040fe20003f84070 */
[----:B------:R-:W-:Y:S01]  /*5f80*/  IMAD.MOV R15, RZ, RZ, -R15 ;  /* 0x000000ffff0f7224 */ /* 0x000fe200078e0a0f */
[----:B------:R-:W-:Y:S01]  /*5f90*/  STL [R1+0x2c], R16 ;  /* 0x00002c1001007387 */ /* 0x000fe20000100800 */
[----:B------:R-:W-:Y:S01]  /*5fa0*/  VIADD R2, R22, 0x14 ;  /* 0x0000001416027836 */ /* 0x000fe20000000000 */
[----:B------:R-:W-:Y:S01]  /*5fb0*/  ISETP.GT.U32.AND P3, PT, R7, R9, PT ;  /* 0x000000090700720c */ /* 0x000fe20003f64070 */
[----:B------:R-:W-:-:S02]  /*5fc0*/  IMAD.MOV R11, RZ, RZ, -R11 ;  /* 0x000000ffff0b7224 */ /* 0x000fc400078e0a0b */
[C---:B------:R-:W-:Y:S01]  /*5fd0*/  IMAD R8, R7.reuse, R15, R8 ;  /* 0x0000000f07087224 */ /* 0x040fe200078e0208 */
[----:B------:R-:W-:Y:S01]  /*5fe0*/  IABS R10, R2 ;  /* 0x00000002000a7213 */ /* 0x000fe20000000000 */
[----:B------:R-:W-:Y:S02]  /*5ff0*/  @!P5 IMAD.IADD R12, R12, 0x1, -R7 ;  /* 0x000000010c0cd824 */ /* 0x000fe400078e0a07 */
[C---:B------:R-:W-:Y:S01]  /*6000*/  IMAD R5, R7.reuse, R11, R5 ;  /* 0x0000000b07057224 */ /* 0x040fe200078e0205 */
[C---:B------:R-:W-:Y:S01]  /*6010*/  ISETP.GT.U32.AND P5, PT, R7.reuse, R8, PT ;  /* 0x000000080700720c */ /* 0x040fe20003fa4070 */
[----:B------:R-:W-:Y:S02]  /*6020*/  IMAD.MOV.U32 R14, RZ, RZ, R12 ;  /* 0x000000ffff0e7224 */ /* 0x000fe400078e000c */
[----:B------:R-:W-:Y:S01]  /*6030*/  @!P4 IMAD.IADD R4, R4, 0x1, -R7 ;  /* 0x000000010404c824 */ /* 0x000fe200078e0a07 */
[----:B------:R-:W-:Y:S01]  /*6040*/  ISETP.GT.U32.AND P4, PT, R7, R5, PT ;  /* 0x000000050700720c */ /* 0x000fe20003f84070 */
[----:B------:R-:W-:-:S03]  /*6050*/  IMAD.HI.U32 R12, R6, R10, RZ ;  /* 0x0000000a060c7227 */ /* 0x000fc600078e00ff */
[----:B------:R-:W-:Y:S01]  /*6060*/  MOV R13, R4 ;  /* 0x00000004000d7202 */ /* 0x000fe20000000f00 */
[----:B------:R-:W-:Y:S01]  /*6070*/  @!P6 IMAD.MOV R14, RZ, RZ, -R14 ;  /* 0x000000ffff0ee224 */ /* 0x000fe200078e0a0e */
[----:B------:R-:W-:Y:S01]  /*6080*/  ISETP.GE.AND P6, PT, R0, RZ, PT ;  /* 0x000000ff0000720c */ /* 0x000fe20003fc6270 */
[----:B------:R-:W-:Y:S02]  /*6090*/  IMAD.MOV R12, RZ, RZ, -R12 ;  /* 0x000000ffff0c7224 */ /* 0x000fe400078e0a0c */
[----:B------:R-:W-:Y:S01]  /*60a0*/  @!P3 IMAD.IADD R9, R9, 0x1, -R7 ;  /* 0x000000010909b824 */ /* 0x000fe200078e0a07 */
[----:B------:R0:W-:Y:S01]  /*60b0*/  STL [R1+0x28], R14 ;  /* 0x0000280e01007387 */ /* 0x0001e20000100800 */
[----:B------:R-:W-:Y:S01]  /*60c0*/  ISETP.GE.AND P3, PT, R2, RZ, PT ;  /* 0x000000ff0200720c */ /* 0x000fe20003f66270 */
[----:B------:R-:W-:Y:S02]  /*60d0*/  IMAD R10, R7, R12, R10 ;  /* 0x0000000c070a7224 */ /* 0x000fe400078e020a */
[----:B------:R-:W-:-:S02]  /*60e0*/  VIADD R2, R22, 0x13 ;  /* 0x0000001316027836 */ /* 0x000fc40000000000 */
[--C-:B------:R-:W-:Y:S02]  /*60f0*/  @!P5 IMAD.IADD R8, R8, 0x1, -R7.reuse ;  /* 0x000000010808d824 */ /* 0x100fe400078e0a07 */
[----:B------:R-:W-:Y:S01]  /*6100*/  @!P4 IMAD.IADD R5, R5, 0x1, -R7 ;  /* 0x000000010505c824 */ /* 0x000fe200078e0a07 */
[----:B------:R-:W-:Y:S01]  /*6110*/  IABS R29, R2 ;  /* 0x00000002001d7213 */ /* 0x000fe20000000000 */
[----:B0-----:R-:W-:Y:S01]  /*6120*/  IMAD.MOV.U32 R14, RZ, RZ, R9 ;  /* 0x000000ffff0e7224 */ /* 0x001fe200078e0009 */
[C---:B------:R-:W-:Y:S01]  /*6130*/  ISETP.GT.U32.AND P5, PT, R7.reuse, R8, PT ;  /* 0x000000080700720c */ /* 0x040fe20003fa4070 */
[----:B------:R-:W-:Y:S01]  /*6140*/  @!P0 IMAD.MOV R13, RZ, RZ, -R13 ;  /* 0x000000ffff0d8224 */ /* 0x000fe200078e0a0d */
[C---:B------:R-:W-:Y:S01]  /*6150*/  ISETP.GT.U32.AND P4, PT, R7.reuse, R5, PT ;  /* 0x000000050700720c */ /* 0x040fe20003f84070 */
[----:B------:R-:W-:Y:S01]  /*6160*/  @!P1 IMAD.MOV R14, RZ, RZ, -R14 ;  /* 0x000000ffff0e9224 */ /* 0x000fe200078e0a0e */
[----:B------:R-:W-:Y:S01]  /*6170*/  ISETP.GT.U32.AND P1, PT, R7, R10, PT ;  /* 0x0000000a0700720c */ /* 0x000fe20003f24070 */
[----:B------:R-:W-:Y:S01]  /*6180*/  IMAD.HI.U32 R4, R6, R29, RZ ;  /* 0x0000001d06047227 */ /* 0x000fe200078e00ff */
[----:B------:R-:W-:-:S02]  /*6190*/  ISETP.GE.AND P0, PT, R2, RZ, PT ;  /* 0x000000ff0200720c */ /* 0x000fc40003f06270 */
[----:B------:R0:W-:Y:S01]  /*61a0*/  STL [R1+0x24], R14 ;  /* 0x0000240e01007387 */ /* 0x0001e20000100800 */
[C---:B------:R-:W-:Y:S02]  /*61b0*/  VIADD R0, R22.reuse, 0x12 ;  /* 0x0000001216007836 */ /* 0x040fe40000000000 */
[----:B------:R-:W-:Y:S01]  /*61c0*/  VIADD R2, R22, 0x11 ;  /* 0x0000001116027836 */ /* 0x000fe20000000000 */
[----:B------:R-:W-:Y:S01]  /*61d0*/  STL [R1+0x20], R13 ;  /* 0x0000200d01007387 */ /* 0x000fe20000100800 */
[----:B------:R-:W-:Y:S01]  /*61e0*/  IMAD.MOV R4, RZ, RZ, -R4 ;  /* 0x000000ffff047224 */ /* 0x000fe200078e0a04 */
[----:B------:R-:W-:Y:S01]  /*61f0*/  IABS R28, R0 ;  /* 0x00000000001c7213 */ /* 0x000fe20000000000 */
[--C-:B------:R-:W-:Y:S01]  /*6200*/  @!P5 IMAD.IADD R8, R8, 0x1, -R7.reuse ;  /* 0x000000010808d824 */ /* 0x100fe200078e0a07 */
[----:B------:R-:W-:Y:S01]  /*6210*/  ISETP.GE.AND P5, PT, R0, RZ, PT ;  /* 0x000000ff0000720c */ /* 0x000fe20003fa6270 */
[----:B------:R-:W-:Y:S01]  /*6220*/  @!P1 IMAD.IADD R10, R10, 0x1, -R7 ;  /* 0x000000010a0a9824 */ /* 0x000fe200078e0a07 */
[----:B0-----:R-:W-:Y:S01]  /*6230*/  IABS R14, R2 ;  /* 0x00000002000e7213 */ /* 0x001fe20000000000 */
[----:B------:R-:W-:-:S02]  /*6240*/  IMAD R29, R7, R4, R29 ;  /* 0x00000004071d7224 */ /* 0x000fc400078e021d */
[----:B------:R-:W-:Y:S01]  /*6250*/  @!P4 IMAD.IADD R5, R5, 0x1, -R7 ;  /* 0x000000010505c824 */ /* 0x000fe200078e0a07 */
[C---:B------:R-:W-:Y:S01]  /*6260*/  ISETP.GT.U32.AND P1, PT, R7.reuse, R10, PT ;  /* 0x0000000a0700720c */ /* 0x040fe20003f24070 */
[----:B------:R-:W-:Y:S01]  /*6270*/  IMAD.MOV.U32 R9, RZ, RZ, R8 ;  /* 0x000000ffff097224 */ /* 0x000fe200078e0008 */
[----:B------:R-:W-:Y:S01]  /*6280*/  ISETP.GT.U32.AND P4, PT, R7, R29, PT ;  /* 0x0000001d0700720c */ /* 0x000fe20003f84070 */
[----:B------:R-:W-:-:S04]  /*6290*/  IMAD.HI.U32 R0, R6, R28, RZ ;  /* 0x0000001c06007227 */ /* 0x000fc800078e00ff */
[----:B------:R-:W-:-:S04]  /*62a0*/  IMAD.HI.U32 R8, R6, R14, RZ ;  /* 0x0000000e06087227 */ /* 0x000fc800078e00ff */
[----:B------:R-:W-:Y:S02]  /*62b0*/  IMAD.MOV R0, RZ, RZ, -R0 ;  /* 0x000000ffff007224 */ /* 0x000fe400078e0a00 */
[----:B------:R-:W-:Y:S02]  /*62c0*/  IMAD.MOV R8, RZ, RZ, -R8 ;  /* 0x000000ffff087224 */ /* 0x000fe400078e0a08 */
[----:B------:R-:W-:Y:S01]  /*62d0*/  @!P2 IMAD.MOV R9, RZ, RZ, -R9 ;  /* 0x000000ffff09a224 */ /* 0x000fe200078e0a09 */
[----:B------:R-:W-:Y:S01]  /*62e0*/  ISETP.GE.AND P2, PT, R2, RZ, PT ;  /* 0x000000ff0200720c */ /* 0x000fe20003f46270 */
[C---:B------:R-:W-:Y:S02]  /*62f0*/  IMAD R28, R7.reuse, R0, R28 ;  /* 0x00000000071c7224 */ /* 0x040fe400078e021c */
[----:B------:R-:W-:Y:S01]  /*6300*/  VIADD R4, R22, 0x10 ;  /* 0x0000001016047836 */ /* 0x000fe20000000000 */
[----:B------:R0:W-:Y:S01]  /*6310*/  STL [R1+0x1c], R9 ;  /* 0x00001c0901007387 */ /* 0x0001e20000100800 */
[----:B------:R-:W-:-:S02]  /*6320*/  IMAD R14, R7, R8, R14 ;  /* 0x00000008070e7224 */ /* 0x000fc400078e020e */
[--C-:B------:R-:W-:Y:S01]  /*6330*/  @!P1 IMAD.IADD R10, R10, 0x1, -R7.reuse ;  /* 0x000000010a0a9824 */ /* 0x100fe200078e0a07 */
[----:B------:R-:W-:Y:S01]  /*6340*/  ISETP.GT.U32.AND P1, PT, R7, R28, PT ;  /* 0x0000001c0700720c */ /* 0x000fe20003f24070 */
[----:B------:R-:W-:Y:S01]  /*6350*/  @!P4 IMAD.IADD R29, R29, 0x1, -R7 ;  /* 0x000000011d1dc824 */ /* 0x000fe200078e0a07 */
[----:B------:R-:W-:Y:S01]  /*6360*/  IABS R11, R4 ;  /* 0x00000004000b7213 */ /* 0x000fe20000000000 */
[C---:B------:R-:W-:Y:S01]  /*6370*/  VIADD R0, R22.reuse, 0xe ;  /* 0x0000000e16007836 */ /* 0x040fe20000000000 */
[----:B------:R-:W-:Y:S01]  /*6380*/  ISETP.GT.U32.AND P4, PT, R7, R14, PT ;  /* 0x0000000e0700720c */ /* 0x000fe20003f84070 */
[----:B------:R-:W-:Y:S02]  /*6390*/  VIADD R2, R22, 0xf ;  /* 0x0000000f16027836 */ /* 0x000fe40000000000 */
[----:B0-----:R-:W-:Y:S01]  /*63a0*/  IMAD.MOV.U32 R9, RZ, RZ, R5 ;  /* 0x000000ffff097224 */ /* 0x001fe200078e0005 */
[----:B------:R-:W-:Y:S01]  /*63b0*/  IABS R13, R0 ;  /* 0x00000000000d7213 */ /* 0x000fe20000000000 */
[----:B------:R-:W-:Y:S01]  /*63c0*/  IMAD.HI.U32 R8, R6, R11, RZ ;  /* 0x0000000b06087227 */ /* 0x000fe200078e00ff */
[----:B------:R-:W-:-:S03]  /*63d0*/  IABS R16, R2 ;  /* 0x0000000200107213 */ /* 0x000fc60000000000 */
[----:B------:R-:W-:Y:S01]  /*63e0*/  @!P6 IMAD.MOV R9, RZ, RZ, -R9 ;  /* 0x000000ffff09e224 */ /* 0x000fe200078e0a09 */
[C---:B------:R-:W-:Y:S01]  /*63f0*/  ISETP.GT.U32.AND P6, PT, R7.reuse, R29, PT ;  /* 0x0000001d0700720c */ /* 0x040fe20003fc4070 */
[----:B------:R-:W-:Y:S02]  /*6400*/  IMAD.MOV R8, RZ, RZ, -R8 ;  /* 0x000000ffff087224 */ /* 0x000fe400078e0a08 */
[--C-:B------:R-:W-:Y:S01]  /*6410*/  @!P1 IMAD.IADD R28, R28, 0x1, -R7.reuse ;  /* 0x000000011c1c9824 */ /* 0x100fe200078e0a07 */
[----:B------:R0:W-:Y:S01]  /*6420*/  STL [R1+0x18], R9 ;  /* 0x0000180901007387 */ /* 0x0001e20000100800 */
[----:B------:R-:W-:Y:S02]  /*6430*/  @!P4 IMAD.IADD R14, R14, 0x1, -R7 ;  /* 0x000000010e0ec824 */ /* 0x000fe400078e0a07 */
[C---:B------:R-:W-:Y:S01]  /*6440*/  IMAD R11, R7.reuse, R8, R11 ;  /* 0x00000008070b7224 */ /* 0x040fe200078e020b */
[C---:B------:R-:W-:Y:S01]  /*6450*/  ISETP.GT.U32.AND P1, PT, R7.reuse, R28, PT ;  /* 0x0000001c0700720c */ /* 0x040fe20003f24070 */
[----:B------:R-:W-:Y:S01]  /*6460*/  @!P3 IMAD.MOV R10, RZ, RZ, -R10 ;  /* 0x000000ffff0ab224 */ /* 0x000fe200078e0a0a */
[----:B------:R-:W-:Y:S01]  /*6470*/  ISETP.GT.U32.AND P4, PT, R7, R14, PT ;  /* 0x0000000e0700720c */ /* 0x000fe20003f84070 */
[----:B------:R-:W-:Y:S01]  /*6480*/  IMAD.HI.U32 R5, R6, R16, RZ ;  /* 0x0000001006057227 */ /* 0x000fe200078e00ff */
[----:B------:R-:W-:-:S02]  /*6490*/  ISETP.GE.AND P3, PT, R4, RZ, PT ;  /* 0x000000ff0400720c */ /* 0x000fc40003f66270 */
[----:B------:R-:W-:Y:S01]  /*64a0*/  STL [R1+0x14], R10 ;  /* 0x0000140a01007387 */ /* 0x000fe20000100800 */
[----:B------:R-:W-:Y:S01]  /*64b0*/  @!P6 IMAD.IADD R29, R29, 0x1, -R7 ;  /* 0x000000011d1de824 */ /* 0x000fe200078e0a07 */
[----:B------:R-:W-:Y:S01]  /*64c0*/  ISETP.GT.U32.AND P6, PT, R7, R11, PT ;  /* 0x0000000b0700720c */ /* 0x000fe20003fc4070 */
[----:B0-----:R-:W-:-:S04]  /*64d0*/  IMAD.HI.U32 R9, R6, R13, RZ ;  /* 0x0000000d06097227 */ /* 0x001fc800078e00ff */
[----:B------:R-:W-:Y:S01]  /*64e0*/  IMAD.MOV R4, RZ, RZ, -R9 ;  /* 0x000000ffff047224 */ /* 0x000fe200078e0a09 */
[----:B------:R-:W-:Y:S01]  /*64f0*/  @!P1 IADD3 R28, PT, PT, R28, -R7, RZ ;  /* 0x800000071c1c9210 */ /* 0x000fe20007ffe0ff */
[----:B------:R-:W-:Y:S02]  /*6500*/  IMAD.MOV R5, RZ, RZ, -R5 ;  /* 0x000000ffff057224 */ /* 0x000fe400078e0a05 */
[----:B------:R-:W-:Y:S02]  /*6510*/  IMAD R13, R7, R4, R13 ;  /* 0x00000004070d7224 */ /* 0x000fe400078e020d */
[----:B------:R-:W-:Y:S02]  /*6520*/  VIADD R4, R22, 0xd ;  /* 0x0000000d16047836 */ /* 0x000fe40000000000 */
[--C-:B------:R-:W-:Y:S01]  /*6530*/  @!P4 IMAD.IADD R14, R14, 0x1, -R7.reuse ;  /* 0x000000010e0ec824 */ /* 0x100fe200078e0a07 */
[----:B------:R-:W-:Y:S01]  /*6540*/  ISETP.GE.AND P4, PT, R0, RZ, PT ;  /* 0x000000ff0000720c */ /* 0x000fe20003f86270 */
[----:B------:R-:W-:Y:S01]  /*6550*/  @!P6 IMAD.IADD R11, R11, 0x1, -R7 ;  /* 0x000000010b0be824 */ /* 0x000fe200078e0a07 */
[----:B------:R-:W-:Y:S01]  /*6560*/  IABS R17, R4 ;  /* 0x0000000400117213 */ /* 0x000fe20000000000 */
[C---:B------:R-:W-:Y:S01]  /*6570*/  IMAD R16, R7.reuse, R5, R16 ;  /* 0x0000000507107224 */ /* 0x040fe200078e0210 */
[----:B------:R-:W-:Y:S01]  /*6580*/  ISETP.GE.AND P6, PT, R4, RZ, PT ;  /* 0x000000ff0400720c */ /* 0x000fe20003fc6270 */
[----:B------:R-:W-:Y:S01]  /*6590*/  @!P2 IMAD.MOV R14, RZ, RZ, -R14 ;  /* 0x000000ffff0ea224 */ /* 0x000fe200078e0a0e */
[C---:B------:R-:W-:Y:S01]  /*65a0*/  ISETP.GT.U32.AND P2, PT, R7.reuse, R11, PT ;  /* 0x0000000b0700720c */ /* 0x040fe20003f44070 */
[----:B------:R-:W-:Y:S01]  /*65b0*/  @!P5 IMAD.MOV R28, RZ, RZ, -R28 ;  /* 0x000000ffff1cd224 */ /* 0x000fe200078e0a1c */
[C---:B------:R-:W-:Y:S01]  /*65c0*/  ISETP.GT.U32.AND P5, PT, R7.reuse, R13, PT ;  /* 0x0000000d0700720c */ /* 0x040fe20003fa4070 */
[----:B------:R-:W-:Y:S01]  /*65d0*/  IMAD.HI.U32 R5, R6, R17, RZ ;  /* 0x0000001106057227 */ /* 0x000fe200078e00ff */
[----:B------:R-:W-:-:S03]  /*65e0*/  ISETP.GT.U32.AND P1, PT, R7, R16, PT ;  /* 0x000000100700720c */ /* 0x000fc60003f24070 */
[----:B------:R-:W-:Y:S01]  /*65f0*/  @!P0 IMAD.MOV R29, RZ, RZ, -R29 ;  /* 0x000000ffff1d8224 */ /* 0x000fe200078e0a1d */
[----:B------:R-:W-:Y:S01]  /*6600*/  ISETP.GE.AND P0, PT, R2, RZ, PT ;  /* 0x000000ff0200720c */ /* 0x000fe20003f06270 */
[----:B------:R-:W-:-:S03]  /*6610*/  IMAD.MOV R5, RZ, RZ, -R5 ;  /* 0x000000ffff057224 */ /* 0x000fc600078e0a05 */
[----:B------:R0:W-:Y:S01]  /*6620*/  STL [R1+0xd90], R29 ;  /* 0x000d901d01007387 */ /* 0x0001e20000100800 */
[----:B------:R-:W-:Y:S02]  /*6630*/  IMAD R17, R7, R5, R17 ;  /* 0x0000000507117224 */ /* 0x000fe400078e0211 */
[--C-:B------:R-:W-:Y:S01]  /*6640*/  @!P2 IMAD.IADD R11, R11, 0x1, -R7.reuse ;  /* 0x000000010b0ba824 */ /* 0x100fe200078e0a07 */
[----:B------:R-:W-:Y:S01]  /*6650*/  STL [R1+0xd94], R28 ;  /* 0x000d941c01007387 */ /* 0x000fe20000100800 */
[--C-:B------:R-:W-:Y:S01]  /*6660*/  @!P5 IMAD.IADD R13, R13, 0x1, -R7.reuse ;  /* 0x000000010d0dd824 */ /* 0x100fe200078e0a07 */
[C---:B------:R-:W-:Y:S01]  /*6670*/  ISETP.GT.U32.AND P2, PT, R7.reuse, R17, PT ;  /* 0x000000110700720c */ /* 0x040fe20003f44070 */
[----:B------:R-:W-:Y:S01]  /*6680*/  @!P1 IMAD.IADD R16, R16, 0x1, -R7 ;  /* 0x0000000110109824 */ /* 0x000fe200078e0a07 */
[----:B------:R-:W-:Y:S01]  /*6690*/  STL [R1+0xd98], R14 ;  /* 0x000d980e01007387 */ /* 0x000fe20000100800 */
[----:B------:R-:W-:Y:S01]  /*66a0*/  @!P3 IMAD.MOV R11, RZ, RZ, -R11 ;  /* 0x000000ffff0bb224 */ /* 0x000fe200078e0a0b */
[C---:B------:R-:W-:Y:S01]  /*66b0*/  ISETP.GT.U32.AND P5, PT, R7.reuse, R13, PT ;  /* 0x0000000d0700720c */ /* 0x040fe20003fa4070 */
[----:B0-----:R-:W-:Y:S01]  /*66c0*/  IMAD.MOV.U32 R29, RZ, RZ, R22 ;  /* 0x000000ffff1d7224 */ /* 0x001fe200078e0016 */
[----:B------:R-:W-:-:S02]  /*66d0*/  ISETP.GT.U32.AND P1, PT, R7, R16, PT ;  /* 0x000000100700720c */ /* 0x000fc40003f24070 */
[----:B------:R0:W-:Y:S01]  /*66e0*/  STL [R1+0xd9c], R11 ;  /* 0x000d9c0b01007387 */ /* 0x0001e20000100800 */
[C---:B------:R-:W-:Y:S01]  /*66f0*/  VIADD R2, R29.reuse, 0xc ;  /* 0x0000000c1d027836 */ /* 0x040fe20000000000 */
[C---:B------:R-:W-:Y:S01]  /*6700*/  IADD3 R23, PT, PT, R29.reuse, 0x7, RZ ;  /* 0x000000071d177810 */ /* 0x040fe20007ffe0ff */
[----:B------:R-:W-:Y:S02]  /*6710*/  VIADD R0, R29, 0xb ;  /* 0x0000000b1d007836 */ /* 0x000fe40000000000 */
[--C-:B------:R-:W-:Y:S01]  /*6720*/  @!P2 IMAD.IADD R17, R17, 0x1, -R7.reuse ;  /* 0x000000011111a824 */ /* 0x100fe200078e0a07 */
[----:B------:R-:W-:Y:S01]  /*6730*/  IABS R10, R2 ;  /* 0x00000002000a7213 */ /* 0x000fe20000000000 */
[----:B------:R-:W-:Y:S01]  /*6740*/  VIADD R4, R29, 0xa ;  /* 0x0000000a1d047836 */ /* 0x000fe20000000000 */
[----:B------:R-:W-:Y:S01]  /*6750*/  IABS R15, R0 ;  /* 0x00000000000f7213 */ /* 0x000fe20000000000 */
[----:B------:R-:W-:Y:S01]  /*6760*/  @!P5 IMAD.IADD R13, R13, 0x1, -R7 ;  /* 0x000000010d0dd824 */ /* 0x000fe200078e0a07 */
[----:B------:R-:W-:Y:S01]  /*6770*/  ISETP.GT.U32.AND P2, PT, R7, R17, PT ;  /* 0x000000110700720c */ /* 0x000fe20003f44070 */
[----:B------:R-:W-:Y:S01]  /*6780*/  IMAD.HI.U32 R5, R6, R10, RZ ;  /* 0x0000000a06057227 */ /* 0x000fe200078e00ff */
[----:B------:R-:W-:-:S02]  /*6790*/  IABS R18, R4 ;  /* 0x0000000400127213 */ /* 0x000fc40000000000 */
[----:B------:R-:W-:Y:S01]  /*67a0*/  ISETP.GE.AND P5, PT, R0, RZ, PT ;  /* 0x000000ff0000720c */ /* 0x000fe20003fa6270 */
[----:B------:R-:W-:Y:S01]  /*67b0*/  IMAD.MOV R5, RZ, RZ, -R5 ;  /* 0x000000ffff057224 */ /* 0x000fe200078e0a05 */
[----:B------:R-:W-:Y:S01]  /*67c0*/  ISETP.GE.AND P3, PT, R4, RZ, PT ;  /* 0x000000ff0400720c */ /* 0x000fe20003f66270 */
[----:B------:R-:W-:Y:S01]  /*67d0*/  @!P1 IMAD.IADD R16, R16, 0x1, -R7 ;  /* 0x0000000110109824 */ /* 0x000fe200078e0a07 */
[----:B------:R-:W-:Y:S01]  /*67e0*/  ISETP.GE.AND P1, PT, R2, RZ, PT ;  /* 0x000000ff0200720c */ /* 0x000fe20003f26270 */
[C---:B------:R-:W-:Y:S01]  /*67f0*/  IMAD R10, R7.reuse, R5, R10 ;  /* 0x00000005070a7224 */ /* 0x040fe200078e020a */
[----:B------:R-:W-:Y:S01]  /*6800*/  IABS R19, R23 ;  /* 0x0000001700137213 */ /* 0x000fe20000000000 */
[----:B------:R-:W-:Y:S02]  /*6810*/  @!P4 IMAD.MOV R13, RZ, RZ, -R13 ;  /* 0x000000ffff0dc224 */ /* 0x000fe400078e0a0d */
[----:B------:R-:W-:Y:S01]  /*6820*/  IMAD.HI.U32 R2, R6, R15, RZ ;  /* 0x0000000f06027227 */ /* 0x000fe200078e00ff */
[----:B------:R-:W-:-:S03]  /*6830*/  ISETP.GT.U32.AND P4, PT, R7, R10, PT ;  /* 0x0000000a0700720c */ /* 0x000fc60003f84070 */
[----:B------:R-:W-:-:S04]  /*6840*/  IMAD.HI.U32 R0, R6, R18, RZ ;  /* 0x0000001206007227 */ /* 0x000fc800078e00ff */
[----:B------:R-:W-:Y:S02]  /*6850*/  IMAD.MOV R2, RZ, RZ, -R2 ;  /* 0x000000ffff027224 */ /* 0x000fe400078e0a02 */
[----:B------:R-:W-:Y:S02]  /*6860*/  IMAD.MOV R0, RZ, RZ, -R0 ;  /* 0x000000ffff007224 */ /* 0x000fe400078e0a00 */
[----:B------:R-:W-:Y:S02]  /*6870*/  IMAD R15, R7, R2, R15 ;  /* 0x00000002070f7224 */ /* 0x000fe400078e020f */
[----:B------:R-:W-:Y:S02]  /*6880*/  @!P2 IMAD.IADD R17, R17, 0x1, -R7 ;  /* 0x000000011111a824 */ /* 0x000fe400078e0a07 */
[----:B------:R-:W-:Y:S02]  /*6890*/  IMAD R18, R7, R0, R18 ;  /* 0x0000000007127224 */ /* 0x000fe400078e0212 */
[----:B------:R-:W-:-:S02]  /*68a0*/  VIADD R0, R29, 0x9 ;  /* 0x000000091d007836 */ /* 0x000fc40000000000 */
[----:B------:R-:W-:Y:S01]  /*68b0*/  @!P6 IMAD.MOV R17, RZ, RZ, -R17 ;  /* 0x000000ffff11e224 */ /* 0x000fe200078e0a11 */
[----:B------:R-:W-:Y:S01]  /*68c0*/  ISETP.GT.U32.AND P6, PT, R7, R15, PT ;  /* 0x0000000f0700720c */ /* 0x000fe20003fc4070 */
[--C-:B------:R-:W-:Y:S02]  /*68d0*/  @!P4 IMAD.IADD R10, R10, 0x1, -R7.reuse ;  /* 0x000000010a0ac824 */ /* 0x100fe400078e0a07 */
[----:B------:R-:W-:Y:S01]  /*68e0*/  @!P0 IMAD.MOV R16, RZ, RZ, -R16 ;  /* 0x000000ffff108224 */ /* 0x000fe200078e0a10 */
[----:B------:R-:W-:Y:S01]  /*68f0*/  ISETP.GE.AND P0, PT, R0, RZ, PT ;  /* 0x000000ff0000720c */ /* 0x000fe20003f06270 */
[C---:B------:R-:W-:Y:S01]  /*6900*/  VIADD R12, R29.reuse, 0x8 ;  /* 0x000000081d0c7836 */ /* 0x040fe20000000000 */
[----:B------:R-:W-:Y:S01]  /*6910*/  IABS R0, R0 ;  /* 0x0000000000007213 */ /* 0x000fe20000000000 */
[----:B------:R-:W-:Y:S01]  /*6920*/  VIADD R9, R29, 0x6 ;  /* 0x000000061d097836 */ /* 0x000fe20000000000 */
[----:B------:R-:W-:Y:S01]  /*6930*/  ISETP.GT.U32.AND P4, PT, R7, R10, PT ;  /* 0x0000000a0700720c */ /* 0x000fe20003f84070 */
[----:B------:R-:W-:Y:S01]  /*6940*/  VIADD R26, R29, 0x5 ;  /* 0x000000051d1a7836 */ /* 0x000fe20000000000 */
[----:B------:R-:W-:Y:S01]  /*6950*/  ISETP.GE.AND P2, PT, R12, RZ, PT ;  /* 0x000000ff0c00720c */ /* 0x000fe20003f46270 */
[C---:B------:R-:W-:Y:S01]  /*6960*/  IMAD.HI.U32 R4, R6.reuse, R0, RZ ;  /* 0x0000000006047227 */ /* 0x040fe200078e00ff */
[----:B------:R-:W-:Y:S01]  /*6970*/  IABS R12, R12 ;  /* 0x0000000c000c7213 */ /* 0x000fe20000000000 */
[----:B------:R-:W-:Y:S01]  /*6980*/  STL [R1+0xda0], R16 ;  /* 0x000da01001007387 */ /* 0x000fe20000100800 */
[----:B------:R-:W-:Y:S01]  /*6990*/  IABS R25, R9 ;  /* 0x0000000900197213 */ /* 0x000fe20000000000 */
[----:B------:R-:W-:Y:S01]  /*69a0*/  @!P6 IMAD.IADD R15, R15, 0x1, -R7 ;  /* 0x000000010f0fe824 */ /* 0x000fe200078e0a07 */
[----:B------:R-:W-:Y:S01]  /*69b0*/  IABS R24, R26 ;  /* 0x0000001a00187213 */ /* 0x000fe20000000000 */
[----:B------:R-:W-:Y:S01]  /*69c0*/  IMAD.MOV R4, RZ, RZ, -R4 ;  /* 0x000000ffff047224 */ /* 0x000fe200078e0a04 */
[----:B------:R-:W-:Y:S01]  /*69d0*/  STL [R1+0xda4], R13 ;  /* 0x000da40d01007387 */ /* 0x000fe20000100800 */
[----:B------:R-:W-:Y:S01]  /*69e0*/  IMAD.HI.U32 R2, R6, R12, RZ ;  /* 0x0000000c06027227 */ /* 0x000fe200078e00ff */
[----:B------:R-:W-:-:S02]  /*69f0*/  ISETP.GT.U32.AND P6, PT, R7, R15, PT ;  /* 0x0000000f0700720c */ /* 0x000fc40003fc4070 */
[----:B------:R-:W-:Y:S01]  /*6a00*/  STL [R1+0xda8], R17 ;  /* 0x000da81101007387 */ /* 0x000fe20000100800 */
[C---:B------:R-:W-:Y:S02]  /*6a10*/  IMAD R0, R7.reuse, R4, R0 ;  /* 0x0000000407007224 */ /* 0x040fe400078e0200 */
[----:B------:R-:W-:Y:S01]  /*6a20*/  @!P4 IMAD.IADD R10, R10, 0x1, -R7 ;  /* 0x000000010a0ac824 */ /* 0x000fe200078e0a07 */
[----:B------:R-:W-:Y:S01]  /*6a30*/  ISETP.GT.U32.AND P4, PT, R7, R18, PT ;  /* 0x000000120700720c */ /* 0x000fe20003f84070 */
[----:B------:R-:W-:-:S04]  /*6a40*/  IMAD.HI.U32 R4, R6, R19, RZ ;  /* 0x0000001306047227 */ /* 0x000fc800078e00ff */
[----:B------:R-:W-:Y:S01]  /*6a50*/  @!P1 IMAD.MOV R10, RZ, RZ, -R10 ;  /* 0x000000ffff0a9224 */ /* 0x000fe200078e0a0a */
[C---:B------:R-:W-:Y:S01]  /*6a60*/  ISETP.GT.U32.AND P1, PT, R7.reuse, R0, PT ;  /* 0x000000000700720c */ /* 0x040fe20003f24070 */
[----:B------:R-:W-:Y:S02]  /*6a70*/  IMAD.MOV R2, RZ, RZ, -R2 ;  /* 0x000000ffff027224 */ /* 0x000fe400078e0a02 */
[----:B------:R-:W-:Y:S01]  /*6a80*/  IMAD.MOV R4, RZ, RZ, -R4 ;  /* 0x000000ffff047224 */ /* 0x000fe200078e0a04 */
[----:B------:R1:W-:Y:S01]  /*6a90*/  STL [R1+0xdac], R10 ;  /* 0x000dac0a01007387 */ /* 0x0003e20000100800 */
[C---:B------:R-:W-:Y:S02]  /*6aa0*/  IMAD R12, R7.reuse, R2, R12 ;  /* 0x00000002070c7224 */ /* 0x040fe400078e020c */
[----:B------:R-:W-:Y:S02]  /*6ab0*/  IMAD R19, R7, R4, R19 ;  /* 0x0000000407137224 */ /* 0x000fe400078e0213 */
[--C-:B------:R-:W-:Y:S01]  /*6ac0*/  @!P6 IMAD.IADD R15, R15, 0x1, -R7.reuse ;  /* 0x000000010f0fe824 */ /* 0x100fe200078e0a07 */
[C---:B------:R-:W-:Y:S01]  /*6ad0*/  ISETP.GT.U32.AND P6, PT, R7.reuse, R12, PT ;  /* 0x0000000c0700720c */ /* 0x040fe20003fc4070 */
[--C-:B------:R-:W-:Y:S01]  /*6ae0*/  @!P4 IMAD.IADD R18, R18, 0x1, -R7.reuse ;  /* 0x000000011212c824 */ /* 0x100fe200078e0a07 */
[----:B------:R-:W-:Y:S01]  /*6af0*/  ISETP.GT.U32.AND P4, PT, R7, R19, PT ;  /* 0x000000130700720c */ /* 0x000fe20003f84070 */
[----:B------:R-:W-:-:S02]  /*6b00*/  @!P1 IMAD.IADD R0, R0, 0x1, -R7 ;  /* 0x0000000100009824 */ /* 0x000fc400078e0a07 */
[----:B------:R-:W-:Y:S01]  /*6b10*/  IMAD.HI.U32 R2, R6, R25, RZ ;  /* 0x0000001906027227 */ /* 0x000fe200078e00ff */
[----:B------:R-:W-:-:S03]  /*6b20*/  ISETP.GT.U32.AND P1, PT, R7, R18, PT ;  /* 0x000000120700720c */ /* 0x000fc60003f24070 */
[----:B------:R-:W-:Y:S02]  /*6b30*/  IMAD.MOV R2, RZ, RZ, -R2 ;  /* 0x000000ffff027224 */ /* 0x000fe400078e0a02 */
[C---:B------:R-:W-:Y:S02]  /*6b40*/  VIADD R4, R29.reuse, 0x3 ;  /* 0x000000031d047836 */ /* 0x040fe40000000000 */
[----:B------:R-:W-:Y:S02]  /*6b50*/  VIADD R5, R29, 0x4 ;  /* 0x000000041d057836 */ /* 0x000fe40000000000 */
[----:B------:R-:W-:Y:S01]  /*6b60*/  @!P6 IMAD.IADD R12, R12, 0x1, -R7 ;  /* 0x000000010c0ce824 */ /* 0x000fe200078e0a07 */
[C---:B------:R-:W-:Y:S01]  /*6b70*/  ISETP.GT.U32.AND P6, PT, R7.reuse, R0, PT ;  /* 0x000000000700720c */ /* 0x040fe20003fc4070 */
[----:B------:R-:W-:Y:S01]  /*6b80*/  IMAD R25, R7, R2, R25 ;  /* 0x0000000207197224 */ /* 0x000fe200078e0219 */
[----:B------:R-:W-:Y:S01]  /*6b90*/  IABS R22, R4 ;  /* 0x0000000400167213 */ /* 0x000fe20000000000 */
[----:B------:R-:W-:Y:S01]  /*6ba0*/  IMAD.HI.U32 R2, R6, R24, RZ ;  /* 0x0000001806027227 */ /* 0x000fe200078e00ff */
[----:B------:R-:W-:-:S03]  /*6bb0*/  IABS R21, R5 ;  /* 0x0000000500157213 */ /* 0x000fc60000000000 */
[--C-:B------:R-:W-:Y:S02]  /*6bc0*/  @!P4 IMAD.IADD R19, R19, 0x1, -R7.reuse ;  /* 0x000000011313c824 */ /* 0x100fe400078e0a07 */
[----:B------:R-:W-:Y:S01]  /*6bd0*/  @!P1 IMAD.IADD R18, R18, 0x1, -R7 ;  /* 0x0000000112129824 */ /* 0x000fe200078e0a07 */
[C---:B------:R-:W-:Y:S01]  /*6be0*/  ISETP.GT.U32.AND P1, PT, R7.reuse, R25, PT ;  /* 0x000000190700720c */ /* 0x040fe20003f24070 */
[----:B------:R-:W-:Y:S01]  /*6bf0*/  IMAD.MOV R2, RZ, RZ, -R2 ;  /* 0x000000ffff027224 */ /* 0x000fe200078e0a02 */
[----:B------:R-:W-:Y:S01]  /*6c00*/  ISETP.GT.U32.AND P4, PT, R7, R19, PT ;  /* 0x000000130700720c */ /* 0x000fe20003f84070 */
[----:B------:R-:W-:-:S04]  /*6c10*/  IMAD.HI.U32 R8, R6, R22, RZ ;  /* 0x0000001606087227 */ /* 0x000fc800078e00ff */
[----:B------:R-:W-:Y:S01]  /*6c20*/  @!P5 IMAD.MOV R15, RZ, RZ, -R15 ;  /* 0x000000ffff0fd224 */ /* 0x000fe200078e0a0f */
[C---:B------:R-:W-:Y:S01]  /*6c30*/  ISETP.GT.U32.AND P5, PT, R7.reuse, R12, PT ;  /* 0x0000000c0700720c */ /* 0x040fe20003fa4070 */
[----:B------:R-:W-:Y:S02]  /*6c40*/  IMAD R24, R7, R2, R24 ;  /* 0x0000000207187224 */ /* 0x000fe400078e0218 */
[----:B------:R-:W-:Y:S01]  /*6c50*/  IMAD.HI.U32 R20, R6, R21, RZ ;  /* 0x0000001506147227 */ /* 0x000fe200078e00ff */
[----:B------:R-:W-:Y:S03]  /*6c60*/  STL [R1+0xdb0], R15 ;  /* 0x000db00f01007387 */ /* 0x000fe60000100800 */
[----:B------:R-:W-:Y:S02]  /*6c70*/  IMAD.MOV R8, RZ, RZ, -R8 ;  /* 0x000000ffff087224 */ /* 0x000fe400078e0a08 */
[----:B------:R-:W-:-:S02]  /*6c80*/  IMAD.MOV R20, RZ, RZ, -R20 ;  /* 0x000000ffff147224 */ /* 0x000fc400078e0a14 */
[----:B------:R-:W-:Y:S01]  /*6c90*/  @!P6 IMAD.IADD R0, R0, 0x1, -R7 ;  /* 0x000000010000e824 */ /* 0x000fe200078e0a07 */
[C---:B------:R-:W-:Y:S01]  /*6ca0*/  ISETP.GT.U32.AND P6, PT, R7.reuse, R24, PT ;  /* 0x000000180700720c */ /* 0x040fe20003fc4070 */
[C---:B------:R-:W-:Y:S01]  /*6cb0*/  IMAD R22, R7.reuse, R8, R22 ;  /* 0x0000000807167224 */ /* 0x040fe200078e0216 */
[----:B------:R-:W-:Y:S01]  /*6cc0*/  @!P5 IADD3 R12, PT, PT, R12, -R7, RZ ;  /* 0x800000070c0cd210 */ /* 0x000fe20007ffe0ff */
[----:B------:R-:W-:Y:S02]  /*6cd0*/  IMAD R21, R7, R20, R21 ;  /* 0x0000001407157224 */ /* 0x000fe400078e0215 */
[--C-:B------:R-:W-:Y:S01]  /*6ce0*/  @!P1 IMAD.IADD R25, R25, 0x1, -R7.reuse ;  /* 0x0000000119199824 */ /* 0x100fe200078e0a07 */
[----:B------:R-:W-:Y:S01]  /*6cf0*/  ISETP.GT.U32.AND P1, PT, R7, R22, PT ;  /* 0x000000160700720c */ /* 0x000fe20003f24070 */
[----:B------:R-:W-:Y:S01]  /*6d00*/  @!P4 IMAD.IADD R19, R19, 0x1, -R7 ;  /* 0x000000011313c824 */ /* 0x000fe200078e0a07 */
[----:B------:R-:W-:Y:S01]  /*6d10*/  ISETP.GE.AND P4, PT, R23, RZ, PT ;  /* 0x000000ff1700720c */ /* 0x000fe20003f86270 */
[----:B0-----:R-:W-:Y:S01]  /*6d20*/  IMAD R11, R27, UR6, RZ ;  /* 0x000000061b0b7c24 */ /* 0x001fe2000f8e02ff */
[----:B------:R-:W-:Y:S01]  /*6d30*/  ISETP.GT.U32.AND P5, PT, R7, R21, PT ;  /* 0x000000150700720c */ /* 0x000fe20003fa4070 */
[----:B-1----:R-:W-:-:S02]  /*6d40*/  IMAD R10, RZ, RZ, -UR6 ;  /* 0x80000006ff0a7e24 */ /* 0x002fc4000f8e02ff */
[C---:B------:R-:W-:Y:S02]  /*6d50*/  VIADD R2, R29.reuse, 0x2 ;  /* 0x000000021d027836 */ /* 0x040fe40000000000 */
[----:B------:R-:W-:Y:S02]  /*6d60*/  VIADD R8, R29, 0x1 ;  /* 0x000000011d087836 */ /* 0x000fe40000000000 */
[----:B------:R-:W0:Y:S01]  /*6d70*/  S2R R29, SR_TID.X ;  /* 0x00000000001d7919 */ /* 0x000e220000002100 */
[----:B------:R-:W-:Y:S01]  /*6d80*/  IMAD R11, R10, 0x4, R11 ;  /* 0x000000040a0b7824 */ /* 0x000fe200078e020b */
[----:B------:R-:W-:Y:S01]  /*6d90*/  IABS R20, R2 ;  /* 0x0000000200147213 */ /* 0x000fe20000000000 */
[--C-:B------:R-:W-:Y:S01]  /*6da0*/  @!P6 IMAD.IADD R24, R24, 0x1, -R7.reuse ;  /* 0x000000011818e824 */ /* 0x100fe200078e0a07 */
[----:B------:R-:W-:Y:S01]  /*6db0*/  ISETP.GE.AND P6, PT, R9, RZ, PT ;  /* 0x000000ff0900720c */ /* 0x000fe20003fc6270 */
[----:B------:R-:W-:Y:S01]  /*6dc0*/  @!P3 IMAD.MOV R18, RZ, RZ, -R18 ;  /* 0x000000ffff12b224 */ /* 0x000fe200078e0a12 */
[----:B------:R1:W-:Y:S01]  /*6dd0*/  STL [R1+0x40], R11 ;  /* 0x0000400b01007387 */ /* 0x0003e20000100800 */
[----:B------:R-:W-:Y:S01]  /*6de0*/  @!P0 IMAD.MOV R0, RZ, RZ, -R0 ;  /* 0x000000ffff008224 */ /* 0x000fe200078e0a00 */
[C---:B------:R-:W-:Y:S01]  /*6df0*/  ISETP.GT.U32.AND P0, PT, R7.reuse, R24, PT ;  /* 0x000000180700720c */ /* 0x040fe20003f04070 */
[----:B------:R-:W-:Y:S01]  /*6e00*/  @!P1 IMAD.IADD R22, R22, 0x1, -R7 ;  /* 0x0000000116169824 */ /* 0x000fe200078e0a07 */
[----:B------:R-:W-:Y:S01]  /*6e10*/  IABS R23, R8 ;  /* 0x0000000800177213 */ /* 0x000fe20000000000 */
[----:B------:R-:W-:Y:S01]  /*6e20*/  @!P2 IMAD.MOV R12, RZ, RZ, -R12 ;  /* 0x000000ffff0ca224 */ /* 0x000fe200078e0a0c */
[----:B------:R-:W-:Y:S01]  /*6e30*/  STL [R1+0xdb4], R18 ;  /* 0x000db41201007387 */ /* 0x000fe20000100800 */
[----:B------:R-:W-:Y:S01]  /*6e40*/  IMAD.HI.U32 R9, R6, R20, RZ ;  /* 0x0000001406097227 */ /* 0x000fe200078e00ff */
[----:B------:R-:W-:-:S02]  /*6e50*/  ISETP.GT.U32.AND P3, PT, R7, R22, PT ;  /* 0x000000160700720c */ /* 0x000fc40003f64070 */
[----:B------:R3:W-:Y:S01]  /*6e60*/  STL [R1+0xdb8], R0 ;  /* 0x000db80001007387 */ /* 0x0007e20000100800 */
[----:B-1----:R-:W-:Y:S01]  /*6e70*/  IMAD R11, R10, 0x4, R11 ;  /* 0x000000040a0b7824 */ /* 0x002fe200078e020b */
[----:B------:R-:W-:Y:S01]  /*6e80*/  ISETP.GT.U32.AND P1, PT, R7, R25, PT ;  /* 0x000000190700720c */ /* 0x000fe20003f24070 */
[----:B------:R-:W-:Y:S01]  /*6e90*/  @!P4 IMAD.MOV R19, RZ, RZ, -R19 ;  /* 0x000000ffff13c224 */ /* 0x000fe200078e0a13 */
[----:B------:R-:W-:Y:S01]  /*6ea0*/  STL [R1+0xdbc], R12 ;  /* 0x000dbc0c01007387 */ /* 0x000fe20000100800 */
[----:B------:R-:W-:Y:S01]  /*6eb0*/  @!P5 IMAD.IADD R21, R21, 0x1, -R7 ;  /* 0x000000011515d824 */ /* 0x000fe200078e0a07 */
[----:B------:R-:W-:Y:S01]  /*6ec0*/  ISETP.GE.AND P4, PT, R5, RZ, PT ;  /* 0x000000ff0500720c */ /* 0x000fe20003f86270 */
[----:B------:R-:W-:Y:S01]  /*6ed0*/  IMAD.MOV R9, RZ, RZ, -R9 ;  /* 0x000000ffff097224 */ /* 0x000fe200078e0a09 */
[----:B------:R-:W-:Y:S01]  /*6ee0*/  STL [R1+0xdc0], R19 ;  /* 0x000dc01301007387 */ /* 0x000fe20000100800 */
[----:B------:R-:W-:Y:S01]  /*6ef0*/  IMAD.HI.U32 R6, R6, R23, RZ ;  /* 0x0000001706067227 */ /* 0x000fe200078e00ff */
[----:B------:R-:W-:-:S02]  /*6f00*/  ISETP.GT.U32.AND P2, PT, R7, R21, PT ;  /* 0x000000150700720c */ /* 0x000fc40003f44070 */
[----:B------:R-:W-:Y:S01]  /*6f10*/  STL [R1+0x8c], R11 ;  /* 0x00008c0b01007387 */ /* 0x000fe20000100800 */
[----:B---3--:R-:W-:Y:S01]  /*6f20*/  IMAD R0, R10, 0x4, R11 ;  /* 0x000000040a007824 */ /* 0x008fe200078e020b */
[----:B------:R-:W-:Y:S01]  /*6f30*/  ISETP.GE.AND P5, PT, R26, RZ, PT ;  /* 0x000000ff1a00720c */ /* 0x000fe20003fa6270 */
[----:B------:R-:W-:Y:S01]  /*6f40*/  IMAD R20, R7, R9, R20 ;  /* 0x0000000907147224 */ /* 0x000fe200078e0214 */
[----:B0-----:R-:W-:Y:S01]  /*6f50*/  LOP3.LUT R9, R29, 0x7, RZ, 0xc0, !PT ;  /* 0x000000071d097812 */ /* 0x001fe200078ec0ff */
[----:B------:R-:W-:Y:S01]  /*6f60*/  IMAD.MOV R6, RZ, RZ, -R6 ;  /* 0x000000ffff067224 */ /* 0x000fe200078e0a06 */
[----:B------:R0:W-:Y:S01]  /*6f70*/  STL [R1+0x10], R0 ;  /* 0x0000100001007387 */ /* 0x0001e20000100800 */
[----:B------:R-:W-:Y:S01]  /*6f80*/  @!P0 IMAD.IADD R24, R24, 0x1, -R7 ;  /* 0x0000000118188824 */ /* 0x000fe200078e0a07 */
[C---:B------:R-:W-:Y:S01]  /*6f90*/  ISETP.GT.U32.AND P0, PT, R7.reuse, R20, PT ;  /* 0x000000140700720c */ /* 0x040fe20003f04070 */
[----:B------:R-:W-:Y:S01]  /*6fa0*/  IMAD R23, R7, R6, R23 ;  /* 0x0000000607177224 */ /* 0x000fe200078e0217 */
[----:B------:R-:W-:Y:S01]  /*6fb0*/  SHF.R.S32.HI R6, RZ, 0x2, R29 ;  /* 0x00000002ff067819 */ /* 0x000fe2000001141d */
[----:B------:R-:W-:-:S02]  /*6fc0*/  @!P3 IMAD.IADD R22, R22, 0x1, -R7 ;  /* 0x000000011616b824 */ /* 0x000fc400078e0a07 */
[--C-:B------:R-:W-:Y:S01]  /*6fd0*/  @!P2 IMAD.IADD R21, R21, 0x1, -R7.reuse ;  /* 0x000000011515a824 */ /* 0x100fe200078e0a07 */
[----:B------:R-:W-:Y:S01]  /*6fe0*/  ISETP.GT.U32.AND P3, PT, R7, R23, PT ;  /* 0x000000170700720c */ /* 0x000fe20003f64070 */
[----:B------:R-:W-:Y:S01]  /*6ff0*/  @!P1 IMAD.IADD R25, R25, 0x1, -R7 ;  /* 0x0000000119199824 */ /* 0x000fe200078e0a07 */
[----:B------:R-:W-:Y:S01]  /*7000*/  ISETP.GE.AND P2, PT, R2, RZ, PT ;  /* 0x000000ff0200720c */ /* 0x000fe20003f46270 */
[----:B0-----:R-:W-:Y:S01]  /*7010*/  IMAD R0, R10, 0x4, R0 ;  /* 0x000000040a007824 */ /* 0x001fe200078e0200 */
[----:B------:R-:W-:Y:S01]  /*7020*/  ISETP.GE.AND P1, PT, R4, RZ, PT ;  /* 0x000000ff0400720c */ /* 0x000fe20003f26270 */
[C---:B------:R-:W-:Y:S01]  /*7030*/  IMAD.SHL.U32 R2, R29.reuse, 0x20, RZ ;  /* 0x000000201d027824 */ /* 0x040fe200078e00ff */
[----:B------:R-:W-:Y:S01]  /*7040*/  SGXT R6, R6, 0x1 ;  /* 0x000000010606781a */ /* 0x000fe20000000200 */
[C---:B------:R-:W-:Y:S01]  /*7050*/  IMAD.SHL.U32 R11, R29.reuse, 0x10, RZ ;  /* 0x000000101d0b7824 */ /* 0x040fe200078e00ff */
[----:B------:R0:W-:Y:S01]  /*7060*/  STL [R1+0xc], R0 ;  /* 0x00000c0001007387 */ /* 0x0001e20000100800 */
[----:B------:R-:W-:Y:S01]  /*7070*/  @!P0 IADD3 R20, PT, PT, R20, -R7, RZ ;  /* 0x8000000714148210 */ /* 0x000fe20007ffe0ff */
[----:B------:R-:W-:-:S02]  /*7080*/  IMAD.SHL.U32 R27, R29, 0x2, RZ ;  /* 0x000000021d1b7824 */ /* 0x000fc400078e00ff */
[----:B------:R-:W-:Y:S01]  /*7090*/  IMAD R9, R9, 0x110, RZ ;  /* 0x0000011009097824 */ /* 0x000fe200078e02ff */
[----:B------:R-:W-:Y:S01]  /*70a0*/  ISETP.GT.U32.AND P0, PT, R7, R20, PT ;  /* 0x000000140700720c */ /* 0x000fe20003f04070 */
[----:B------:R-:W-:Y:S01]  /*70b0*/  @!P3 IMAD.IADD R23, R23, 0x1, -R7 ;  /* 0x000000011717b824 */ /* 0x000fe200078e0a07 */
[----:B------:R-:W-:Y:S02]  /*70c0*/  LOP3.LUT R26, R11, 0x100, RZ, 0xc0, !PT ;  /* 0x000001000b1a7812 */ /* 0x000fe400078ec0ff */
[----:B------:R-:W-:Y:S01]  /*70d0*/  LOP3.LUT R9, R9, 0x30, R27, 0x78, !PT ;  /* 0x0000003009097812 */ /* 0x000fe200078e781b */
[----:B0-----:R-:W-:Y:S01]  /*70e0*/  IMAD R0, R10, 0x4, R0 ;  /* 0x000000040a007824 */ /* 0x001fe200078e0200 */
[----:B------:R-:W-:-:S04]  /*70f0*/  ISETP.GT.U32.AND P3, PT, R7, R23, PT ;  /* 0x000000170700720c */ /* 0x000fc80003f64070 */
[----:B------:R0:W-:Y:S03]  /*7100*/  STL [R1+0x8], R0 ;  /* 0x0000080001007387 */ /* 0x0001e60000100800 */
[----:B------:R-:W-:Y:S01]  /*7110*/  @!P0 IMAD.IADD R20, R20, 0x1, -R7 ;  /* 0x0000000114148824 */ /* 0x000fe200078e0a07 */
[----:B------:R-:W-:-:S05]  /*7120*/  ISETP.GE.AND P0, PT, R8, RZ, PT ;  /* 0x000000ff0800720c */ /* 0x000fca0003f06270 */
[----:B------:R-:W-:Y:S01]  /*7130*/  @!P3 IMAD.IADD R23, R23, 0x1, -R7 ;  /* 0x000000011717b824 */ /* 0x000fe200078e0a07 */
[----:B------:R-:W-:Y:S01]  /*7140*/  ISETP.NE.AND P3, PT, R3, RZ, PT ;  /* 0x000000ff0300720c */ /* 0x000fe20003f65270 */
[----:B0-----:R-:W-:-:S04]  /*7150*/  IMAD R0, R10, 0x4, R0 ;  /* 0x000000040a007824 */ /* 0x001fc800078e0200 */
[----:B------:R-:W-:Y:S01]  /*7160*/  IMAD R4, R10, 0x4, R0 ;  /* 0x000000040a047824 */ /* 0x000fe200078e0200 */
[----:B------:R0:W-:Y:S04]  /*7170*/  STL [R1+0x4], R0 ;  /* 0x0000040001007387 */ /* 0x0001e80000100800 */
[----:B------:R-:W-:Y:S04]  /*7180*/  STL [R1+0xc10], R11 ;  /* 0x000c100b01007387 */ /* 0x000fe80000100800 */
[----:B------:R1:W-:Y:S01]  /*7190*/  STL [R1], R4 ;  /* 0x0000000401007387 */ /* 0x0003e20000100800 */
[----:B0-----:R-:W-:Y:S01]  /*71a0*/  LOP3.LUT R0, R2, 0x60, RZ, 0xc0, !PT ;  /* 0x0000006002007812 */ /* 0x001fe200078ec0ff */
[----:B------:R-:W-:-:S03]  /*71b0*/  IMAD R2, R10, 0x4, R4 ;  /* 0x000000040a027824 */ /* 0x000fc600078e0204 */
[----:B------:R-:W-:Y:S01]  /*71c0*/  LOP3.LUT R6, R0, 0x90, R6, 0xf8, !PT ;  /* 0x0000009000067812 */ /* 0x000fe200078ef806 */
[----:B------:R0:W-:Y:S01]  /*71d0*/  STL [R1+0xc18], R0 ;  /* 0x000c180001007387 */ /* 0x0001e20000100800 */
[----:B-1----:R-:W-:Y:S02]  /*71e0*/  IMAD R4, R10, 0x4, R2 ;  /* 0x000000040a047824 */ /* 0x002fe400078e0202 */
[----:B------:R-:W-:Y:S01]  /*71f0*/  LOP3.LUT R27, R6, 0x10, R27, 0x78, !PT ;  /* 0x00000010061b7812 */ /* 0x000fe200078e781b */
[----:B------:R-:W-:Y:S01]  /*7200*/  STL [R1+0xdc4], R2 ;  /* 0x000dc40201007387 */ /* 0x000fe20000100800 */
[----:B------:R-:W-:-:S03]  /*7210*/  IMAD R5, R10, 0x4, R4 ;  /* 0x000000040a057824 */ /* 0x000fc600078e0204 */
[----:B------:R-:W-:Y:S01]  /*7220*/  STL [R1+0xdc8], R4 ;  /* 0x000dc80401007387 */ /* 0x000fe20000100800 */
[----:B0-----:R-:W-:Y:S02]  /*7230*/  IMAD.SHL.U32 R0, R29, 0x40, RZ ;  /* 0x000000401d007824 */ /* 0x001fe400078e00ff */
[C---:B------:R-:W-:Y:S01]  /*7240*/  IMAD R6, R10.reuse, 0x4, R5 ;  /* 0x000000040a067824 */ /* 0x040fe200078e0205 */
[----:B------:R-:W-:Y:S02]  /*7250*/  STL [R1+0xdcc], R5 ;  /* 0x000dcc0501007387 */ /* 0x000fe40000100800 */
[----:B------:R-:W-:Y:S01]  /*7260*/  LOP3.LUT R0, R9, 0x800, R0, 0xf8, !PT ;  /* 0x0000080009007812 */ /* 0x000fe200078ef800 */
[----:B------:R-:W-:Y:S01]  /*7270*/  IMAD R8, R10, 0x4, R6 ;  /* 0x000000040a087824 */ /* 0x000fe200078e0206 */
[----:B------:R0:W-:Y:S04]  /*7280*/  STL [R1+0xdd0], R6 ;  /* 0x000dd00601007387 */ /* 0x0001e80000100800 */
[----:B------:R1:W-:Y:S01]  /*7290*/  STL [R1+0x184], R0 ;  /* 0x0001840001007387 */ /* 0x0003e20000100800 */
[----:B0-----:R-:W-:Y:S01]  /*72a0*/  IMAD R6, RZ, RZ, -UR6 ;  /* 0x80000006ff067e24 */ /* 0x001fe2000f8e02ff */
[----:B-1----:R-:W-:-:S03]  /*72b0*/  IADD3 R0, PT, PT, R27, UR5, R26 ;  /* 0x000000051b007c10 */ /* 0x002fc6000fffe01a */
[C---:B------:R-:W-:Y:S01]  /*72c0*/  IMAD R7, R6.reuse, 0x4, R8 ;  /* 0x0000000406077824 */ /* 0x040fe200078e0208 */
[----:B------:R-:W-:Y:S01]  /*72d0*/  LOP3.LUT R26, RZ, R3, RZ, 0x33, !PT ;  /* 0x00000003ff1a7212 */ /* 0x000fe200078e33ff */
[----:B------:R0:W-:Y:S02]  /*72e0*/  STL [R1+0x1f4], R0 ;  /* 0x0001f40001007387 */ /* 0x0001e40000100800 */
[C---:B------:R-:W-:Y:S02]  /*72f0*/  IMAD R9, R6.reuse, 0x4, R7 ;  /* 0x0000000406097824 */ /* 0x040fe400078e0207 */
[----:B------:R-:W-:Y:S04]  /*7300*/  STL [R1+0xdd4], R8 ;  /* 0x000dd40801007387 */ /* 0x000fe80000100800 */
[----:B------:R-:W-:Y:S04]  /*7310*/  STL [R1+0xdd8], R7 ;  /* 0x000dd80701007387 */ /* 0x000fe80000100800 */
[----:B------:R-:W3:Y:S04]  /*7320*/  LDL.LU R5, [R1+0x18c] ;  /* 0x00018c0001057983 */ /* 0x000ee80000300800 */
[----:B------:R-:W2:Y:S04]  /*7330*/  LDL.LU R4, [R1+0x1d8] ;  /* 0x0001d80001047983 */ /* 0x000ea80000300800 */
[----:B------:R-:W4:Y:S04]  /*7340*/  LDL.LU R2, [R1+0x1d4] ;  /* 0x0001d40001027983 */ /* 0x000f280000300800 */
[----:B------:R-:W5:Y:S04]  /*7350*/  LDL.LU R19, [R1+0x1d0] ;  /* 0x0001d00001137983 */ /* 0x000f680000300800 */
[----:B------:R-:W5:Y:S04]  /*7360*/  LDL.LU R12, [R1+0x1cc] ;  /* 0x0001cc00010c7983 */ /* 0x000f680000300800 */
[----:B0-----:R-:W5:Y:S04]  /*7370*/  LDL.LU R0, [R1+0x1c8] ;  /* 0x0001c80001007983 */ /* 0x001f680000300800 */
[----:B------:R-:W5:Y:S04]  /*7380*/  LDL.LU R18, [R1+0x1c4] ;  /* 0x0001c40001127983 */ /* 0x000f680000300800 */
[----:B------:R-:W5:Y:S04]  /*7390*/  LDL.LU R15, [R1+0x1c0] ;  /* 0x0001c000010f7983 */ /* 0x000f680000300800 */
[----:B------:R-:W5:Y:S04]  /*73a0*/  LDL.LU R10, [R1+0x1bc] ;  /* 0x0001bc00010a7983 */ /* 0x000f680000300800 */
[----:B------:R-:W5:Y:S04]  /*73b0*/  LDL.LU R17, [R1+0x1b8] ;  /* 0x0001b80001117983 */ /* 0x000f680000300800 */
[----:B------:R-:W5:Y:S04]  /*73c0*/  LDL.LU R13, [R1+0x1b4] ;  /* 0x0001b400010d7983 */ /* 0x000f680000300800 */
[----:B------:R-:W5:Y:S04]  /*73d0*/  LDL.LU R16, [R1+0x1b0] ;  /* 0x0001b00001107983 */ /* 0x000f680000300800 */
[----:B------:R-:W5:Y:S04]  /*73e0*/  LDL.LU R11, [R1+0x1ac] ;  /* 0x0001ac00010b7983 */ /* 0x000f680000300800 */
[----:B------:R-:W5:Y:S01]  /*73f0*/  LDL.LU R14, [R1+0x1a8] ;  /* 0x0001a800010e7983 */ /* 0x000f620000300800 */
[----:B------:R-:W-:-:S02]  /*7400*/  IMAD R3, R6, 0x8, R9 ;  /* 0x0000000806037824 */ /* 0x000fc400078e0209 */
[----:B------:R-:W-:Y:S01]  /*7410*/  @!P6 IMAD.MOV R25, RZ, RZ, -R25 ;  /* 0x000000ffff19e224 */ /* 0x000fe200078e0a19 */
[----:B------:R-:W5:Y:S01]  /*7420*/  LDL.LU R28, [R1+0x1a4] ;  /* 0x0001a400011c7983 */ /* 0x000f620000300800 */
[----:B------:R-:W-:Y:S02]  /*7430*/  IMAD R27, R6, 0x4, R3 ;  /* 0x00000004061b7824 */ /* 0x000fe400078e0203 */
[----:B------:R-:W-:Y:S01]  /*7440*/  @!P5 IMAD.MOV R24, RZ, RZ, -R24 ;  /* 0x000000ffff18d224 */ /* 0x000fe200078e0a18 */
[----:B------:R-:W5:Y:S01]  /*7450*/  LDL.LU R29, [R1+0x1a0] ;  /* 0x0001a000011d7983 */ /* 0x000f620000300800 */
[----:B------:R-:W-:Y:S02]  /*7460*/  @!P4 IMAD.MOV R21, RZ, RZ, -R21 ;  /* 0x000000ffff15c224 */ /* 0x000fe400078e0a15 */
[----:B------:R-:W-:Y:S01]  /*7470*/  @!P1 IMAD.MOV R22, RZ, RZ, -R22 ;  /* 0x000000ffff169224 */ /* 0x000fe200078e0a16 */
[----:B------:R-:W-:Y:S01]  /*7480*/  STL [R1+0xddc], R9 ;  /* 0x000ddc0901007387 */ /* 0x000fe20000100800 */
[----:B------:R-:W-:-:S02]  /*7490*/  @!P2 IMAD.MOV R20, RZ, RZ, -R20 ;  /* 0x000000ffff14a224 */ /* 0x000fc400078e0a14 */
[----:B------:R-:W-:Y:S01]  /*74a0*/  @!P0 IMAD.MOV R23, RZ, RZ, -R23 ;  /* 0x000000ffff178224 */ /* 0x000fe200078e0a17 */
[----:B------:R-:W-:Y:S04]  /*74b0*/  STL [R1+0xde4], R27 ;  /* 0x000de41b01007387 */ /* 0x000fe80000100800 */
[----:B------:R2:W-:Y:S04]  /*74c0*/  STL [R1+0xde0], R3 ;  /* 0x000de00301007387 */ /* 0x0005e80000100800 */
[----:B------:R-:W-:Y:S04]  /*74d0*/  STL [R1+0xde8], R25 ;  /* 0x000de81901007387 */ /* 0x000fe80000100800 */
[----:B------:R-:W-:Y:S04]  /*74e0*/  STL [R1+0xdec], R24 ;  /* 0x000dec1801007387 */ /* 0x000fe80000100800 */
[----:B------:R-:W-:Y:S04]  /*74f0*/  STL [R1+0xdf0], R21 ;  /* 0x000df01501007387 */ /* 0x000fe80000100800 */
[----:B------:R-:W-:Y:S04]  /*7500*/  STL [R1+0xdf4], R22 ;  /* 0x000df41601007387 */ /* 0x000fe80000100800 */
[----:B------:R-:W-:Y:S04]  /*7510*/  STL [R1+0xdf8], R20 ;  /* 0x000df81401007387 */ /* 0x000fe80000100800 */
[----:B------:R-:W-:Y:S01]  /*7520*/  STL [R1+0xdfc], R23 ;  /* 0x000dfc1701007387 */ /* 0x000fe20000100800 */
[----:B---3--:R-:W-:-:S02]  /*7530*/  SEL R5, R26, R5, !P3 ;  /* 0x000000051a057207 */ /* 0x008fc40005800000 */
[----:B--2---:R-:W-:-:S03]  /*7540*/  SEL R3, R26, R4, !P3 ;  /* 0x000000041a037207 */ /* 0x004fc60005800000 */
[----:B------:R-:W-:Y:S01]  /*7550*/  STL [R1+0x18c], R5 ;  /* 0x00018c0501007387 */ /* 0x000fe20000100800 */
[----:B----4-:R-:W-:-:S03]  /*7560*/  SEL R2, R26, R2, !P3 ;  /* 0x000000021a027207 */ /* 0x010fc60005800000 */
[----:B------:R0:W-:Y:S01]  /*7570*/  STL [R1+0x218], R3 ;  /* 0x0002180301007387 */ /* 0x0001e20000100800 */
[----:B-----5:R-:W-:-:S03]  /*7580*/  SEL R4, R26, R19, !P3 ;  /* 0x000000131a047207 */ /* 0x020fc60005800000 */
[----:B------:R1:W-:Y:S04]  /*7590*/  STL [R1+0x214], R2 ;  /* 0x0002140201007387 */ /* 0x0003e80000100800 */
[----:B------:R-:W-:Y:S01]  /*75a0*/  STL [R1+0x210], R4 ;  /* 0x0002100401007387 */ /* 0x000fe20000100800 */
[C---:B0-----:R-:W-:Y:S02]  /*75b0*/  SEL R3, R26.reuse, R12, !P3 ;  /* 0x0000000c1a037207 */ /* 0x041fe40005800000 */
[----:B-1----:R-:W-:-:S03]  /*75c0*/  SEL R2, R26, R0, !P3 ;  /* 0x000000001a027207 */ /* 0x002fc60005800000 */
[----:B------:R0:W-:Y:S01]  /*75d0*/  STL [R1+0x20c], R3 ;  /* 0x00020c0301007387 */ /* 0x0001e20000100800 */
[----:B------:R-:W-:-:S03]  /*75e0*/  SEL R0, R26, R18, !P3 ;  /* 0x000000121a007207 */ /* 0x000fc60005800000 */
[----:B------:R1:W-:Y:S04]  /*75f0*/  STL [R1+0x208], R2 ;  /* 0x0002080201007387 */ /* 0x0003e80000100800 */
[----:B------:R2:W-:Y:S01]  /*7600*/  STL [R1+0x204], R0 ;  /* 0x0002040001007387 */ /* 0x0005e20000100800 */
[C---:B0-----:R-:W-:Y:S02]  /*7610*/  SEL R3, R26.reuse, R15, !P3 ;  /* 0x0000000f1a037207 */ /* 0x041fe40005800000 */
[----:B-1----:R-:W-:-:S03]  /*7620*/  SEL R2, R26, R10, !P3 ;  /* 0x0000000a1a027207 */ /* 0x002fc60005800000 */
[----:B------:R0:W-:Y:S01]  /*7630*/  STL [R1+0x200], R3 ;  /* 0x0002000301007387 */ /* 0x0001e20000100800 */
[----:B--2---:R-:W-:-:S03]  /*7640*/  SEL R0, R26, R17, !P3 ;  /* 0x000000111a007207 */ /* 0x004fc60005800000 */
        /* <DEDUP_REMOVED lines=10> */
[----:B------:R-:W-:Y:S01]  /*76f0*/  STL [R1+0x1e4], R3 ;  /* 0x0001e40301007387 */ /* 0x000fe20000100800 */
[----:B--2---:R-:W-:-:S03]  /*7700*/  SEL R0, R26, R29, !P3 ;  /* 0x0000001d1a007207 */ /* 0x004fc60005800000 */
[----:B------:R-:W2:Y:S04]  /*7710*/  LDL.LU R23, [R1+0x190] ;  /* 0x0001900001177983 */ /* 0x000ea80000300800 */
[----:B------:R-:W-:Y:S04]  /*7720*/  STL [R1+0x1e0], R2 ;  /* 0x0001e00201007387 */ /* 0x000fe80000100800 */
[----:B--2---:R0:W-:Y:S04]  /*7730*/  STL [R1+0xe18], R23 ;  /* 0x000e181701007387 */ /* 0x0041e80000100800 */
[----:B------:R-:W-:Y:S04]  /*7740*/  STL [R1+0x1dc], R0 ;  /* 0x0001dc0001007387 */ /* 0x000fe80000100800 */
[----:B0-----:R-:W2:Y:S04]  /*7750*/  LDL.LU R23, [R1+0x194] ;  /* 0x0001940001177983 */ /* 0x001ea80000300800 */
[----:B--2---:R0:W-:Y:S04]  /*7760*/  STL [R1+0xe1c], R23 ;  /* 0x000e1c1701007387 */ /* 0x0041e80000100800 */
[----:B0-----:R-:W2:Y:S04]  /*7770*/  LDL.LU R23, [R1+0x198] ;  /* 0x0001980001177983 */ /* 0x001ea80000300800 */
[----:B--2---:R0:W-:Y:S04]  /*7780*/  STL [R1+0xe20], R23 ;  /* 0x000e201701007387 */ /* 0x0041e80000100800 */
[----:B0-----:R-:W2:Y:S04]  /*7790*/  LDL.LU R23, [R1+0x19c] ;  /* 0x00019c0001177983 */ /* 0x001ea80000300800 */
[----:B------:R-:W3:Y:S04]  /*77a0*/  LDL.LU R20, [R1+0x180] ;  /* 0x0001800001147983 */ /* 0x000ee80000300800 */
[----:B------:R-:W4:Y:S04]  /*77b0*/  LDL.LU R22, [R1+0x17c] ;  /* 0x00017c0001167983 */ /* 0x000f280000300800 */
[----:B------:R-:W5:Y:S04]  /*77c0*/  LDL.LU R21, [R1+0x178] ;  /* 0x0001780001157983 */ /* 0x000f680000300800 */
[----:B------:R-:W3:Y:S04]  /*77d0*/  LDL.LU R24, [R1+0x174] ;  /* 0x0001740001187983 */ /* 0x000ee80000300800 */
        /* <DEDUP_REMOVED lines=22> */
[----:B------:R-:W3:Y:S01]  /*7940*/  LDL.LU R29, [R1+0x12c] ;  /* 0x00012c00011d7983 */ /* 0x000ee20000300800 */
[----:B--2---:R-:W-:-:S05]  /*7950*/  SEL R23, R26, R23, !P3 ;  /* 0x000000171a177207 */ /* 0x004fca0005800000 */
[----:B------:R0:W-:Y:S04]  /*7960*/  STL [R1+0x1d8], R23 ;  /* 0x0001d81701007387 */ /* 0x0001e80000100800 */
[----:B0-----:R-:W2:Y:S02]  /*7970*/  LDL.LU R23, [R1+0xe20] ;  /* 0x000e200001177983 */ /* 0x001ea40000300800 */
[----:B--2---:R-:W-:-:S05]  /*7980*/  SEL R23, R26, R23, !P3 ;  /* 0x000000171a177207 */ /* 0x004fca0005800000 */
[----:B------:R0:W-:Y:S04]  /*7990*/  STL [R1+0x1d4], R23 ;  /* 0x0001d41701007387 */ /* 0x0001e80000100800 */
[----:B0-----:R-:W2:Y:S02]  /*79a0*/  LDL.LU R23, [R1+0xe1c] ;  /* 0x000e1c0001177983 */ /* 0x001ea40000300800 */
[----:B--2---:R-:W-:-:S05]  /*79b0*/  SEL R23, R26, R23, !P3 ;  /* 0x000000171a177207 */ /* 0x004fca0005800000 */
[----:B------:R0:W-:Y:S04]  /*79c0*/  STL [R1+0x1d0], R23 ;  /* 0x0001d01701007387 */ /* 0x0001e80000100800 */
[----:B0-----:R-:W2:Y:S01]  /*79d0*/  LDL.LU R23, [R1+0xe18] ;  /* 0x000e180001177983 */ /* 0x001ea20000300800 */
[C---:B---3--:R-:W-:Y:S02]  /*79e0*/  SEL R20, R26.reuse, R20, !P3 ;  /* 0x000000141a147207 */ /* 0x048fe40005800000 */
[C---:B------:R-:W-:Y:S02]  /*79f0*/  SEL R9, R26.reuse, R9, !P3 ;  /* 0x000000091a097207 */ /* 0x040fe40005800000 */
[C---:B------:R-:W-:Y:S02]  /*7a00*/  SEL R7, R26.reuse, R7, !P3 ;  /* 0x000000071a077207 */ /* 0x040fe40005800000 */
[----:B------:R-:W-:-:S02]  /*7a10*/  SEL R6, R26, R6, !P3 ;  /* 0x000000061a067207 */ /* 0x000fc40005800000 */
[C---:B------:R-:W-:Y:S02]  /*7a20*/  SEL R5, R26.reuse, R5, !P3 ;  /* 0x000000051a057207 */ /* 0x040fe40005800000 */
[C---:B------:R-:W-:Y:S02]  /*7a30*/  SEL R2, R26.reuse, R2, !P3 ;  /* 0x000000021a027207 */ /* 0x040fe40005800000 */
[----:B--2---:R-:W-:-:S05]  /*7a40*/  SEL R23, R26, R23, !P3 ;  /* 0x000000171a177207 */ /* 0x004fca0005800000 */
[----:B------:R4:W-:Y:S04]  /*7a50*/  STL [R1+0x1cc], R23 ;  /* 0x0001cc1701007387 */ /* 0x0009e80000100800 */
[----:B------:R5:W-:Y:S01]  /*7a60*/  STL [R1+0x1c8], R20 ;  /* 0x0001c81401007387 */ /* 0x000be20000100800 */
[C---:B----4-:R-:W-:Y:S02]  /*7a70*/  SEL R23, R26.reuse, R22, !P3 ;  /* 0x000000161a177207 */ /* 0x050fe40005800000 */
[C---:B------:R-:W-:Y:S02]  /*7a80*/  SEL R22, R26.reuse, R24, !P3 ;  /* 0x000000181a167207 */ /* 0x040fe40005800000 */
[C---:B-----5:R-:W-:Y:S01]  /*7a90*/  SEL R20, R26.reuse, R21, !P3 ;  /* 0x000000151a147207 */ /* 0x060fe20005800000 */
[----:B------:R-:W-:Y:S01]  /*7aa0*/  STL [R1+0x1c4], R23 ;  /* 0x0001c41701007387 */ /* 0x000fe20000100800 */
[----:B------:R-:W-:-:S03]  /*7ab0*/  SEL R21, R26, R25, !P3 ;  /* 0x000000191a157207 */ /* 0x000fc60005800000 */
[----:B------:R0:W-:Y:S04]  /*7ac0*/  STL [R1+0x1c0], R20 ;  /* 0x0001c01401007387 */ /* 0x0001e80000100800 */
[----:B------:R-:W-:Y:S04]  /*7ad0*/  STL [R1+0x1bc], R22 ;  /* 0x0001bc1601007387 */ /* 0x000fe80000100800 */
[----:B------:R-:W-:Y:S01]  /*7ae0*/  STL [R1+0x1b8], R21 ;  /* 0x0001b81501007387 */ /* 0x000fe20000100800 */
[C---:B0-----:R-:W-:Y:S02]  /*7af0*/  SEL R20, R26.reuse, R3, !P3 ;  /* 0x000000031a147207 */ /* 0x041fe40005800000 */
[----:B------:R-:W-:-:S03]  /*7b00*/  SEL R3, R26, R27, !P3 ;  /* 0x0000001b1a037207 */ /* 0x000fc60005800000 */
[----:B------:R-:W-:Y:S04]  /*7b10*/  STL [R1+0x1b4], R20 ;  /* 0x0001b41401007387 */ /* 0x000fe80000100800 */
[----:B------:R0:W-:Y:S04]  /*7b20*/  STL [R1+0x1b0], R3 ;  /* 0x0001b00301007387 */ /* 0x0001e80000100800 */
[----:B------:R-:W-:Y:S04]  /*7b30*/  STL [R1+0x1ac], R9 ;  /* 0x0001ac0901007387 */ /* 0x000fe80000100800 */
[----:B------:R-:W-:Y:S01]  /*7b40*/  STL [R1+0x1a8], R7 ;  /* 0x0001a80701007387 */ /* 0x000fe20000100800 */
[----:B0-----:R-:W-:-:S05]  /*7b50*/  SEL R3, R26, R8, !P3 ;  /* 0x000000081a037207 */ /* 0x001fca0005800000 */
[----:B------:R0:W-:Y:S04]  /*7b60*/  STL [R1+0x1a4], R3 ;  /* 0x0001a40301007387 */ /* 0x0001e80000100800 */
[----:B------:R-:W-:Y:S04]  /*7b70*/  STL [R1+0x1a0], R6 ;  /* 0x0001a00601007387 */ /* 0x000fe80000100800 */
[----:B------:R-:W-:Y:S01]  /*7b80*/  STL [R1+0x19c], R5 ;  /* 0x00019c0501007387 */ /* 0x000fe20000100800 */
[C---:B0-----:R-:W-:Y:S02]  /*7b90*/  SEL R3, R26.reuse, R4, !P3 ;  /* 0x000000041a037207 */ /* 0x041fe40005800000 */
[----:B------:R-:W-:-:S03]  /*7ba0*/  SEL R4, R26, R19, !P3 ;  /* 0x000000131a047207 */ /* 0x000fc60005800000 */
[----:B------:R0:W-:Y:S04]  /*7bb0*/  STL [R1+0x198], R3 ;  /* 0x0001980301007387 */ /* 0x0001e80000100800 */
        /* <DEDUP_REMOVED lines=169> */
[C---:B----4-:R-:W-:Y:S02]  /*8650*/  SEL R22, R26.reuse, R22, !P3 ;  /* 0x000000161a167207 */ /* 0x050fe40005800000 */
[C---:B-----5:R-:W-:Y:S02]  /*8660*/  SEL R21, R26.reuse, R21, !P3 ;  /* 0x000000151a157207 */ /* 0x060fe40005800000 */
[----:B------:R-:W-:-:S02]  /*8670*/  SEL R24, R26, R24, !P3 ;  /* 0x000000181a187207 */ /* 0x000fc40005800000 */
[C---:B------:R-:W-:Y:S02]  /*8680*/  SEL R25, R26.reuse, R25, !P3 ;  /* 0x000000191a197207 */ /* 0x040fe40005800000 */
[C---:B------:R-:W-:Y:S02]  /*8690*/  SEL R27, R26.reuse, R27, !P3 ;  /* 0x0000001b1a1b7207 */ /* 0x040fe40005800000 */
[C---:B------:R-:W-:Y:S02]  /*86a0*/  SEL R3, R26.reuse, R3, !P3 ;  /* 0x000000031a037207 */ /* 0x040fe40005800000 */
[C---:B------:R-:W-:Y:S02]  /*86b0*/  SEL R9, R26.reuse, R9, !P3 ;  /* 0x000000091a097207 */ /* 0x040fe40005800000 */
[C---:B------:R-:W-:Y:S02]  /*86c0*/  SEL R7, R26.reuse, R7, !P3 ;  /* 0x000000071a077207 */ /* 0x040fe40005800000 */
        /* <DEDUP_REMOVED lines=18> */
[----:B--2---:R-:W-:-:S05]  /*87f0*/  SEL R23, R26, R23, !P3 ;  /* 0x000000171a177207 */ /* 0x004fca0005800000 */
[----:B------:R0:W-:Y:S04]  /*8800*/  STL [R1+0xbc], R23 ;  /* 0x0000bc1701007387 */ /* 0x0001e80000100800 */
[----:B0-----:R-:W2:Y:S04]  /*8810*/  LDL.LU R23, [R1+0xdfc] ;  /* 0x000dfc0001177983 */ /* 0x001ea80000300800 */
[----:B------:R0:W-:Y:S04]  /*8820*/  STL [R1+0xb8], R20 ;  /* 0x0000b81401007387 */ /* 0x0001e80000100800 */
[----:B0-----:R-:W3:Y:S04]  /*8830*/  LDL.LU R20, [R1+0xdf8] ;  /* 0x000df80001147983 */ /* 0x001ee80000300800 */
[----:B------:R0:W-:Y:S04]  /*8840*/  STL [R1+0xb4], R22 ;  /* 0x0000b41601007387 */ /* 0x0001e80000100800 */
[----:B0-----:R-:W4:Y:S04]  /*8850*/  LDL.LU R22, [R1+0xdf4] ;  /* 0x000df40001167983 */ /* 0x001f280000300800 */
[----:B------:R0:W-:Y:S04]  /*8860*/  STL [R1+0xb0], R21 ;  /* 0x0000b01501007387 */ /* 0x0001e80000100800 */
[----:B0-----:R-:W5:Y:S04]  /*8870*/  LDL.LU R21, [R1+0xdf0] ;  /* 0x000df00001157983 */ /* 0x001f680000300800 */
[----:B------:R0:W-:Y:S04]  /*8880*/  STL [R1+0xac], R24 ;  /* 0x0000ac1801007387 */ /* 0x0001e80000100800 */
[----:B0-----:R-:W2:Y:S04]  /*8890*/  LDL.LU R24, [R1+0xdec] ;  /* 0x000dec0001187983 */ /* 0x001ea80000300800 */
        /* <DEDUP_REMOVED lines=45> */
[----:B0-----:R-:W2:Y:S02]  /*8b70*/  LDL.LU R29, [R1+0xd90] ;  /* 0x000d9000011d7983 */ /* 0x001ea40000300800 */
[----:B--2---:R-:W-:-:S05]  /*8b80*/  SEL R29, R26, R29, !P3 ;  /* 0x0000001d1a1d7207 */ /* 0x004fca0005800000 */
[----:B------:R0:W-:Y:S02]  /*8b90*/  STL [R1+0x44], R29 ;  /* 0x0000441d01007387 */ /* 0x0001e40000100800 */
[C---:B0-----:R-:W-:Y:S02]  /*8ba0*/  SEL R29, R26.reuse, R28, !P3 ;  /* 0x0000001c1a1d7207 */ /* 0x041fe40005800000 */
[C---:B------:R-:W-:Y:S02]  /*8bb0*/  SEL R28, R26.reuse, R14, !P3 ;  /* 0x0000000e1a1c7207 */ /* 0x040fe40005800000 */
[----:B------:R-:W2:Y:S01]  /*8bc0*/  LDL.LU R14, [R1+0x220] ;  /* 0x00022000010e7983 */ /* 0x000ea20000300800 */
[C---:B------:R-:W-:Y:S02]  /*8bd0*/  SEL R11, R26.reuse, R11, !P3 ;  /* 0x0000000b1a0b7207 */ /* 0x040fe40005800000 */
[C---:B------:R-:W-:Y:S01]  /*8be0*/  SEL R16, R26.reuse, R16, !P3 ;  /* 0x000000101a107207 */ /* 0x040fe20005800000 */
[----:B------:R0:W-:Y:S01]  /*8bf0*/  STL [R1+0x3c], R29 ;  /* 0x00003c1d01007387 */ /* 0x0001e20000100800 */
[----:B------:R-:W-:-:S02]  /*8c00*/  SEL R13, R26, R13, !P3 ;  /* 0x0000000d1a0d7207 */ /* 0x000fc40005800000 */
[C---:B------:R-:W-:Y:S01]  /*8c10*/  SEL R10, R26.reuse, R10, !P3 ;  /* 0x0000000a1a0a7207 */ /* 0x040fe20005800000 */
[----:B------:R1:W-:Y:S04]  /*8c20*/  STL [R1+0x38], R28 ;  /* 0x0000381c01007387 */ /* 0x0003e80000100800 */
[----:B------:R3:W-:Y:S01]  /*8c30*/  STL [R1+0x34], R11 ;  /* 0x0000340b01007387 */ /* 0x0007e20000100800 */
[----:B0-----:R-:W-:-:S03]  /*8c40*/  SEL R29, R26, R19, !P3 ;  /* 0x000000131a1d7207 */ /* 0x001fc60005800000 */
[----:B------:R-:W-:Y:S01]  /*8c50*/  STL [R1+0x30], R16 ;  /* 0x0000301001007387 */ /* 0x000fe20000100800 */
[----:B-1----:R-:W-:-:S03]  /*8c60*/  SEL R28, R26, R25, !P3 ;  /* 0x000000191a1c7207 */ /* 0x002fc60005800000 */
[----:B------:R0:W-:Y:S01]  /*8c70*/  STL [R1+0x2c], R13 ;  /* 0x00002c0d01007387 */ /* 0x0001e20000100800 */
[C---:B------:R-:W-:Y:S02]  /*8c80*/  SEL R25, R26.reuse, R24, !P3 ;  /* 0x000000181a197207 */ /* 0x040fe40005800000 */
[C---:B---3--:R-:W-:Y:S02]  /*8c90*/  SEL R11, R26.reuse, R17, !P3 ;  /* 0x000000111a0b7207 */ /* 0x048fe40005800000 */
[----:B-----5:R-:W-:-:S03]  /*8ca0*/  SEL R24, R26, R21, !P3 ;  /* 0x000000151a187207 */ /* 0x020fc60005800000 */
[----:B------:R1:W-:Y:S01]  /*8cb0*/  STL [R1+0x28], R11 ;  /* 0x0000280b01007387 */ /* 0x0003e20000100800 */
[----:B0-----:R-:W-:-:S03]  /*8cc0*/  SEL R13, R26, R15, !P3 ;  /* 0x0000000f1a0d7207 */ /* 0x001fc60005800000 */
[----:B------:R0:W-:Y:S04]  /*8cd0*/  STL [R1+0x24], R10 ;  /* 0x0000240a01007387 */ /* 0x0001e80000100800 */
[----:B------:R-:W-:Y:S01]  /*8ce0*/  STL [R1+0x20], R13 ;  /* 0x0000200d01007387 */ /* 0x000fe20000100800 */
[C---:B-1----:R-:W-:Y:S02]  /*8cf0*/  SEL R11, R26.reuse, R18, !P3 ;  /* 0x000000121a0b7207 */ /* 0x042fe40005800000 */
[----:B0-----:R-:W-:-:S03]  /*8d00*/  SEL R10, R26, R0, !P3 ;  /* 0x000000001a0a7207 */ /* 0x001fc60005800000 */
[----:B------:R0:W-:Y:S01]  /*8d10*/  STL [R1+0x1c], R11 ;  /* 0x00001c0b01007387 */ /* 0x0001e20000100800 */
[----:B------:R-:W-:-:S03]  /*8d20*/  SEL R0, R26, R12, !P3 ;  /* 0x0000000c1a007207 */ /* 0x000fc60005800000 */
[----:B------:R-:W-:Y:S01]  /*8d30*/  STL [R1+0x18], R10 ;  /* 0x0000180a01007387 */ /* 0x000fe20000100800 */
[----:B----4-:R-:W-:-:S03]  /*8d40*/  SEL R22, R26, R22, !P3 ;  /* 0x000000161a167207 */ /* 0x010fc60005800000 */
[----:B------:R-:W-:Y:S01]  /*8d50*/  STL [R1+0xd60], R29 ;  /* 0x000d601d01007387 */ /* 0x000fe20000100800 */
[----:B0-----:R-:W0:Y:S01]  /*8d60*/  S2R R11, SR_TID.X ;  /* 0x00000000000b7919 */ /* 0x001e220000002100 */
[C---:B------:R-:W-:Y:S02]  /*8d70*/  SEL R21, R26.reuse, R20, !P3 ;  /* 0x000000141a157207 */ /* 0x040fe40005800000 */
[----:B------:R-:W-:Y:S01]  /*8d80*/  STL [R1+0x14], R0 ;  /* 0x0000140001007387 */ /* 0x000fe20000100800 */
[----:B------:R-:W-:-:S03]  /*8d90*/  SEL R23, R26, R23, !P3 ;  /* 0x000000171a177207 */ /* 0x000fc60005800000 */
[----:B------:R-:W-:Y:S04]  /*8da0*/  STL [R1+0xd64], R28 ;  /* 0x000d641c01007387 */ /* 0x000fe80000100800 */
[----:B------:R-:W-:Y:S04]  /*8db0*/  STL [R1+0xd68], R25 ;  /* 0x000d681901007387 */ /* 0x000fe80000100800 */
[----:B------:R1:W-:Y:S04]  /*8dc0*/  STL [R1+0xd6c], R24 ;  /* 0x000d6c1801007387 */ /* 0x0003e80000100800 */
[----:B-1----:R-:W3:Y:S01]  /*8dd0*/  LDL.LU R24, [R1+0x8] ;  /* 0x0000080001187983 */ /* 0x002ee20000300800 */
[----:B0-----:R-:W-:-:S03]  /*8de0*/  LOP3.LUT R11, R11, 0x3f, RZ, 0xc0, !PT ;  /* 0x0000003f0b0b7812 */ /* 0x001fc600078ec0ff */
[----:B------:R0:W-:Y:S04]  /*8df0*/  STL [R1+0xd70], R22 ;  /* 0x000d701601007387 */ /* 0x0001e80000100800 */
[----:B0-----:R-:W4:Y:S04]  /*8e00*/  LDL.LU R22, [R1+0xc] ;  /* 0x00000c0001167983 */ /* 0x001f280000300800 */
[----:B------:R0:W-:Y:S04]  /*8e10*/  STL [R1+0xd74], R21 ;  /* 0x000d741501007387 */ /* 0x0001e80000100800 */
[----:B0-----:R-:W5:Y:S04]  /*8e20*/  LDL.LU R21, [R1+0x10] ;  /* 0x0000100001157983 */ /* 0x001f680000300800 */
[----:B------:R0:W-:Y:S04]  /*8e30*/  STL [R1+0xd78], R23 ;  /* 0x000d781701007387 */ /* 0x0001e80000100800 */
[----:B0-----:R-:W3:Y:S04]  /*8e40*/  LDL.LU R23, [R1+0x8c] ;  /* 0x00008c0001177983 */ /* 0x001ee80000300800 */
[----:B------:R-:W3:Y:S04]  /*8e50*/  LDL.LU R28, [R1+0x4] ;  /* 0x00000400011c7983 */ /* 0x000ee80000300800 */
[----:B------:R-:W3:Y:S01]  /*8e60*/  LDL.LU R29, [R1] ;  /* 0x00000000011d7983 */ /* 0x000ee20000300800 */
[----:B--2---:R-:W-:Y:S01]  /*8e70*/  IMAD R15, R14, UR7, RZ ;  /* 0x000000070e0f7c24 */ /* 0x004fe2000f8e02ff */
[----:B------:R-:W0:Y:S01]  /*8e80*/  S2R R18, SR_TID.X ;  /* 0x0000000000127919 */ /* 0x000e220000002100 */
[----:B------:R-:W1:Y:S01]  /*8e90*/  LDC R14, c[0x0][0x3ac] ;  /* 0x0000eb00ff0e7b82 */ /* 0x000e620000000800 */
[----:B------:R-:W-:Y:S01]  /*8ea0*/  IMAD R25, RZ, RZ, -UR6 ;  /* 0x80000006ff197e24 */ /* 0x000fe2000f8e02ff */
[----:B------:R-:W2:Y:S01]  /*8eb0*/  LDCU UR7, c[0x0][0x3b0] ;  /* 0x00007600ff0777ac */ /* 0x000ea20008000800 */
[----:B-1----:R-:W-:-:S05]  /*8ec0*/  IMAD R17, R11, R14, RZ ;  /* 0x0000000e0b117224 */ /* 0x002fca00078e02ff */
[----:B------:R-:W-:-:S05]  /*8ed0*/  LEA R10, P0, R17, UR10, 0x1 ;  /* 0x0000000a110a7c11 */ /* 0x000fca000f8008ff */
[----:B------:R1:W-:Y:S04]  /*8ee0*/  STL [R1+0xd1c], R10 ;  /* 0x000d1c0a01007387 */ /* 0x0003e80000100800 */
[----:B-1----:R-:W2:Y:S01]  /*8ef0*/  LDL.LU R10, [R1+0x40] ;  /* 0x00004000010a7983 */ /* 0x002ea20000300800 */
[----:B------:R-:W-:Y:S01]  /*8f00*/  IMAD R13, R14, 0x40, R17 ;  /* 0x000000400e0d7824 */ /* 0x000fe200078e0211 */
[----:B------:R-:W-:Y:S02]  /*8f10*/  LEA.HI.X.SX32 R11, R17, UR11, 0x1, P0 ;  /* 0x0000000b110b7c11 */ /* 0x000fe400080f0eff */
[----:B------:R-:W1:Y:S01]  /*8f20*/  S2R R17, SR_TID.X ;  /* 0x0000000000117919 */ /* 0x000e620000002100 */
[----:B0-----:R-:W-:Y:S02]  /*8f30*/  SHF.R.U32.HI R20, RZ, 0x4, R18 ;  /* 0x00000004ff147819 */ /* 0x001fe40000011612 */
[----:B------:R-:W-:-:S02]  /*8f40*/  LEA R12, P1, R13, UR10, 0x1 ;  /* 0x0000000a0d0c7c11 */ /* 0x000fc4000f8208ff */
[----:B------:R-:W-:Y:S01]  /*8f50*/  SGXT.U32 R20, R20, 0x2 ;  /* 0x000000021414781a */ /* 0x000fe20000000000 */
[----:B------:R0:W-:Y:S01]  /*8f60*/  STL [R1+0xd18], R11 ;  /* 0x000d180b01007387 */ /* 0x0001e20000100800 */
[----:B------:R-:W-:Y:S02]  /*8f70*/  LEA.HI R19, R18, 0x3c, RZ, 0x1c ;  /* 0x0000003c12137811 */ /* 0x000fe400078fe0ff */
[----:B------:R-:W-:Y:S01]  /*8f80*/  LEA R0, P2, R15, UR12, 0x1 ;  /* 0x0000000c0f007c11 */ /* 0x000fe2000f8408ff */
[----:B------:R-:W-:Y:S01]  /*8f90*/  STL [R1+0xd80], R12 ;  /* 0x000d800c01007387 */ /* 0x000fe20000100800 */
[----:B------:R-:W-:Y:S01]  /*8fa0*/  LEA.HI.X.SX32 R13, R13, UR11, 0x1, P1 ;  /* 0x0000000b0d0d7c11 */ /* 0x000fe200088f0eff */
[----:B------:R-:W-:Y:S01]  /*8fb0*/  IMAD R19, R19, UR6, RZ ;  /* 0x0000000613137c24 */ /* 0x000fe2000f8e02ff */
[----:B------:R-:W1:Y:S01]  /*8fc0*/  LDCU UR12, c[0x0][0x3a0] ;  /* 0x00007400ff0c77ac */ /* 0x000e620008000800 */
[----:B0-----:R-:W-:Y:S02]  /*8fd0*/  LOP3.LUT R11, R20, 0x78, RZ, 0xfc, !PT ;  /* 0x00000078140b7812 */ /* 0x001fe400078efcff */
[----:B------:R0:W-:Y:S03]  /*8fe0*/  STL [R1+0xd7c], R13 ;  /* 0x000d7c0d01007387 */ /* 0x0001e60000100800 */
[----:B------:R-:W-:Y:S01]  /*8ff0*/  IMAD R11, R11, UR6, RZ ;  /* 0x000000060b0b7c24 */ /* 0x000fe2000f8e02ff */
[----:B-1----:R-:W-:-:S05]  /*9000*/  LEA.HI R17, R17, 0x7c, RZ, 0x1c ;  /* 0x0000007c11117811 */ /* 0x002fca00078fe0ff */
[----:B------:R-:W-:Y:S01]  /*9010*/  IMAD R17, R17, UR6, RZ ;  /* 0x0000000611117c24 */ /* 0x000fe2000f8e02ff */
[----:B0-----:R-:W-:-:S04]  /*9020*/  LEA R13, P1, R19, R0, 0x1 ;  /* 0x00000000130d7211 */ /* 0x001fc800078208ff */
[----:B------:R-:W-:-:S05]  /*9030*/  LEA R12, P0, R17, R0, 0x1 ;  /* 0x00000000110c7211 */ /* 0x000fca00078008ff */
[----:B------:R0:W-:Y:S04]  /*9040*/  STL [R1+0xb64], R12 ;  /* 0x000b640c01007387 */ /* 0x0001e80000100800 */
[----:B------:R-:W-:Y:S01]  /*9050*/  STL [R1+0xb78], R13 ;  /* 0x000b780d01007387 */ /* 0x000fe20000100800 */
[----:B0-----:R-:W-:Y:S02]  /*9060*/  LEA R12, P4, R11, R0, 0x1 ;  /* 0x000000000b0c7211 */ /* 0x001fe400078808ff */
[----:B------:R-:W-:-:S03]  /*9070*/  LEA.HI.X.SX32 R15, R15, UR13, 0x1, P2 ;  /* 0x0000000d0f0f7c11 */ /* 0x000fc600090f0eff */
[----:B------:R3:W-:Y:S02]  /*9080*/  STL [R1+0xb68], R12 ;  /* 0x000b680c01007387 */ /* 0x0007e40000100800 */
[----:B---3--:R-:W-:Y:S01]  /*9090*/  LEA R12, P3, R23, R0, 0x1 ;  /* 0x00000000170c7211 */ /* 0x008fe200078608ff */
[----:B------:R-:W-:-:S04]  /*90a0*/  IMAD R14, R25, 0x4, R27 ;  /* 0x00000004190e7824 */ /* 0x000fc800078e021b */
[----:B------:R-:W-:-:S04]  /*90b0*/  IMAD R16, R25, 0x4, R14 ;  /* 0x0000000419107824 */ /* 0x000fc800078e020e */
[C---:B------:R-:W-:Y:S02]  /*90c0*/  IMAD R18, R25.reuse, 0x4, R16 ;  /* 0x0000000419127824 */ /* 0x040fe400078e0210 */
[----:B------:R-:W-:Y:S02]  /*90d0*/  IMAD R26, R20, UR6, RZ ;  /* 0x00000006141a7c24 */ /* 0x000fe4000f8e02ff */
[----:B------:R-:W-:Y:S01]  /*90e0*/  IMAD R20, R25, 0x4, R18 ;  /* 0x0000000419147824 */ /* 0x000fe200078e0212 */
[----:B--2---:R-:W-:-:S05]  /*90f0*/  LEA R13, P5, R10, R0, 0x1 ;  /* 0x000000000a0d7211 */ /* 0x004fca00078a08ff */
[----:B------:R5:W-:Y:S04]  /*9100*/  STL [R1+0xb6c], R13 ;  /* 0x000b6c0d01007387 */ /* 0x000be80000100800 */
[----:B------:R0:W-:Y:S01]  /*9110*/  STL [R1+0xb70], R12 ;  /* 0x000b700c01007387 */ /* 0x0001e20000100800 */
[----:B-----5:R-:W-:Y:S02]  /*9120*/  LEA R13, P2, R21, R0, 0x1 ;  /* 0x00000000150d7211 */ /* 0x020fe400078408ff */
[----:B0-----:R-:W-:-:S03]  /*9130*/  LEA.HI.X.SX32 R12, R17, R15, 0x1, P0 ;  /* 0x0000000f110c7211 */ /* 0x001fc600000f0eff */
[----:B------:R4:W-:Y:S01]  /*9140*/  STL [R1+0xb74], R13 ;  /* 0x000b740d01007387 */ /* 0x0009e20000100800 */
[----:B------:R-:W-:-:S03]  /*9150*/  LEA.HI.X.SX32 R17, R19, R15, 0x1, P1 ;  /* 0x0000000f13117211 */ /* 0x000fc600008f0eff */
[----:B------:R0:W-:Y:S01]  /*9160*/  STL [R1+0xb5c], R12 ;  /* 0x000b5c0c01007387 */ /* 0x0001e20000100800 */
[-C--:B----4-:R-:W-:Y:S02]  /*9170*/  LEA R13, P0, R22, R0.reuse, 0x1 ;  /* 0x00000000160d7211 */ /* 0x090fe400078008ff */
[----:B0-----:R-:W-:-:S03]  /*9180*/  LEA R12, P1, R24, R0, 0x1 ;  /* 0x00000000180c7211 */ /* 0x001fc600078208ff */
[----:B------:R0:W-:Y:S04]  /*9190*/  STL [R1+0xb60], R13 ;  /* 0x000b600d01007387 */ /* 0x0001e80000100800 */
[----:B------:R-:W-:Y:S04]  /*91a0*/  STL [R1+0xb58], R17 ;  /* 0x000b581101007387 */ /* 0x000fe80000100800 */
[----:B------:R1:W-:Y:S01]  /*91b0*/  STL [R1+0xb50], R12 ;  /* 0x000b500c01007387 */ /* 0x0003e20000100800 */
[----:B0-----:R-:W-:Y:S02]  /*91c0*/  LEA.HI.X.SX32 R13, R11, R15, 0x1, P4 ;  /* 0x0000000f0b0d7211 */ /* 0x001fe400020f0eff */
[----:B------:R-:W-:-:S03]  /*91d0*/  LEA R11, P4, R28, R0, 0x1 ;  /* 0x000000001c0b7211 */ /* 0x000fc600078808ff */
[----:B------:R-:W-:Y:S01]  /*91e0*/  STL [R1+0xb4c], R13 ;  /* 0x000b4c0d01007387 */ /* 0x000fe20000100800 */
[-C--:B-1----:R-:W-:Y:S02]  /*91f0*/  LEA.HI.X.SX32 R12, R10, R15.reuse, 0x1, P5 ;  /* 0x0000000f0a0c7211 */ /* 0x082fe400028f0eff */
[----:B------:R-:W-:Y:S01]  /*9200*/  LEA R10, P5, R29, R0, 0x1 ;  /* 0x000000001d0a7211 */ /* 0x000fe200078a08ff */
[----:B------:R0:W-:Y:S04]  /*9210*/  STL [R1+0xb54], R11 ;  /* 0x000b540b01007387 */ /* 0x0001e80000100800 */
[----:B------:R1:W-:Y:S04]  /*9220*/  STL [R1+0xb3c], R12 ;  /* 0x000b3c0c01007387 */ /* 0x0003e80000100800 */
[----:B------:R2:W-:Y:S01]  /*9230*/  STL [R1+0xb44], R10 ;  /* 0x000b440a01007387 */ /* 0x0005e20000100800 */
[----:B0-----:R-:W-:-:S02]  /*9240*/  LEA.HI.X.SX32 R11, R23, R15, 0x1, P3 ;  /* 0x0000000f170b7211 */ /* 0x001fc400018f0eff */
[----:B-1----:R-:W-:-:S03]  /*9250*/  LEA R12, P3, R2, R0, 0x1 ;  /* 0x00000000020c7211 */ /* 0x002fc600078608ff */
[----:B------:R0:W-:Y:S01]  /*9260*/  STL [R1+0xb40], R11 ;  /* 0x000b400b01007387 */ /* 0x0001e20000100800 */
[----:B--2---:R-:W-:-:S03]  /*9270*/  LEA.HI.X.SX32 R10, R21, R15, 0x1, P2 ;  /* 0x0000000f150a7211 */ /* 0x004fc600010f0eff */
[----:B------:R1:W-:Y:S04]  /*9280*/  STL [R1+0xb48], R12 ;  /* 0x000b480c01007387 */ /* 0x0003e80000100800 */
[----:B------:R2:W-:Y:S01]  /*9290*/  STL [R1+0xb34], R10 ;  /* 0x000b340a01007387 */ /* 0x0005e20000100800 */
[----:B0-----:R-:W-:Y:S02]  /*92a0*/  LEA R11, P2, R4, R0, 0x1 ;  /* 0x00000000040b7211 */ /* 0x001fe400078408ff */
[----:B-1----:R-:W-:-:S03]  /*92b0*/  LEA.HI.X.SX32 R12, R22, R15, 0x1, P0 ;  /* 0x0000000f160c7211 */ /* 0x002fc600000f0eff */
[----:B------:R0:W-:Y:S01]  /*92c0*/  STL [R1+0xb38], R11 ;  /* 0x000b380b01007387 */ /* 0x0001e20000100800 */
[----:B--2---:R-:W-:-:S03]  /*92d0*/  LEA R10, P0, R5, R0, 0x1 ;  /* 0x00000000050a7211 */ /* 0x004fc600078008ff */
[----:B------:R1:W-:Y:S04]  /*92e0*/  STL [R1+0xb2c], R12 ;  /* 0x000b2c0c01007387 */ /* 0x0003e80000100800 */
[----:B------:R2:W-:Y:S01]  /*92f0*/  STL [R1+0xb30], R10 ;  /* 0x000b300a01007387 */ /* 0x0005e20000100800 */
[----:B0-----:R-:W-:Y:S02]  /*9300*/  LEA.HI.X.SX32 R11, R24, R15, 0x1, P1 ;  /* 0x0000000f180b7211 */ /* 0x001fe400008f0eff */
        /* <DEDUP_REMOVED lines=17> */
[----:B------:R-:W-:Y:S04]  /*9420*/  STL [R1+0xb04], R10 ;  /* 0x000b040a01007387 */ /* 0x000fe80000100800 */
[----:B------:R1:W-:Y:S01]  /*9430*/  STL [R1+0xb08], R4 ;  /* 0x000b080401007387 */ /* 0x0003e20000100800 */
[----:B0-----:R-:W-:-:S02]  /*9440*/  LEA.HI.X.SX32 R2, R5, R15, 0x1, P0 ;  /* 0x0000000f05027211 */ /* 0x001fc400000f0eff */
[----:B------:R-:W-:-:S03]  /*9450*/  LEA R5, P0, R27, R0, 0x1 ;  /* 0x000000001b057211 */ /* 0x000fc600078008ff */
[----:B------:R0:W-:Y:S01]  /*9460*/  STL [R1+0xafc], R2 ;  /* 0x000afc0201007387 */ /* 0x0001e20000100800 */
[----:B-1----:R-:W-:-:S03]  /*9470*/  LEA.HI.X.SX32 R4, R6, R15, 0x1, P1 ;  /* 0x0000000f06047211 */ /* 0x002fc600008f0eff */
[----:B------:R-:W-:Y:S04]  /*9480*/  STL [R1+0xb00], R5 ;  /* 0x000b000501007387 */ /* 0x000fe80000100800 */
[----:B------:R1:W-:Y:S01]  /*9490*/  STL [R1+0xaf4], R4 ;  /* 0x000af40401007387 */ /* 0x0003e20000100800 */
[----:B0-----:R-:W-:Y:S02]  /*94a0*/  LEA R2, P1, R14, R0, 0x1 ;  /* 0x000000000e027211 */ /* 0x001fe400078208ff */
[----:B------:R-:W-:-:S03]  /*94b0*/  LEA.HI.X.SX32 R6, R7, R15, 0x1, P5 ;  /* 0x0000000f07067211 */ /* 0x000fc600028f0eff */
[----:B------:R0:W-:Y:S01]  /*94c0*/  STL [R1+0xaf8], R2 ;  /* 0x000af80201007387 */ /* 0x0001e20000100800 */
[----:B-1----:R-:W-:-:S05]  /*94d0*/  LEA.HI.X.SX32 R4, R8, R15, 0x1, P4 ;  /* 0x0000000f08047211 */ /* 0x002fca00020f0eff */
[----:B------:R1:W-:Y:S01]  /*94e0*/  STL [R1+0xaec], R4 ;  /* 0x000aec0401007387 */ /* 0x0003e20000100800 */
[----:B0-----:R-:W-:-:S05]  /*94f0*/  LEA R2, P4, R16, R0, 0x1 ;  /* 0x0000000010027211 */ /* 0x001fca00078808ff */
[----:B------:R-:W-:Y:S01]  /*9500*/  STL [R1+0xaf0], R2 ;  /* 0x000af00201007387 */ /* 0x000fe20000100800 */
[----:B-1----:R-:W-:-:S03]  /*9510*/  LEA R4, P5, R18, R0, 0x1 ;  /* 0x0000000012047211 */ /* 0x002fc600078a08ff */
[----:B------:R0:W-:Y:S01]  /*9520*/  STL [R1+0xae4], R6 ;  /* 0x000ae40601007387 */ /* 0x0001e20000100800 */
[----:B------:R-:W-:-:S03]  /*9530*/  LEA.HI.X.SX32 R3, R3, R15, 0x1, P2 ;  /* 0x0000000f03037211 */ /* 0x000fc600010f0eff */
[----:B------:R1:W-:Y:S01]  /*9540*/  STL [R1+0xae8], R4 ;  /* 0x000ae80401007387 */ /* 0x0003e20000100800 */
[----:B0-----:R-:W-:Y:S02]  /*9550*/  LEA.HI.X.SX32 R6, R9, R15, 0x1, P3 ;  /* 0x0000000f09067211 */ /* 0x001fe400018f0eff */
[----:B-1----:R-:W-:-:S03]  /*9560*/  LEA R4, P3, R20, R0, 0x1 ;  /* 0x0000000014047211 */ /* 0x002fc600078608ff */
[----:B------:R-:W-:Y:S01]  /*9570*/  STL [R1+0xadc], R6 ;  /* 0x000adc0601007387 */ /* 0x000fe20000100800 */
[----:B------:R-:W-:-:S03]  /*9580*/  LEA R7, P2, R26, R0, 0x1 ;  /* 0x000000001a077211 */ /* 0x000fc600078408ff */
[----:B------:R0:W-:Y:S01]  /*9590*/  STL [R1+0xae0], R4 ;  /* 0x000ae00401007387 */ /* 0x0001e20000100800 */
[----:B------:R-:W-:-:S03]  /*95a0*/  LEA R5, R25, R20, 0x2 ;  /* 0x0000001419057211 */ /* 0x000fc600078e10ff */
[----:B------:R1:W-:Y:S01]  /*95b0*/  STL [R1+0xad4], R3 ;  /* 0x000ad40301007387 */ /* 0x0003e20000100800 */
[----:B0-----:R-:W-:-:S03]  /*95c0*/  LEA.HI.X.SX32 R4, R27, R15, 0x1, P0 ;  /* 0x0000000f1b047211 */ /* 0x001fc600000f0eff */
[----:B------:R-:W-:Y:S01]  /*95d0*/  STL [R1+0xad8], R7 ;  /* 0x000ad80701007387 */ /* 0x000fe20000100800 */
[----:B-1----:R-:W-:-:S03]  /*95e0*/  LEA.HI.X.SX32 R3, R14, R15, 0x1, P1 ;  /* 0x0000000f0e037211 */ /* 0x002fc600008f0eff */
[----:B------:R0:W-:Y:S01]  /*95f0*/  STL [R1+0xad0], R4 ;  /* 0x000ad00401007387 */ /* 0x0001e20000100800 */
[-C--:B------:R-:W-:Y:S01]  /*9600*/  LEA.HI.X.SX32 R8, R18, R15.reuse, 0x1, P5 ;  /* 0x0000000f12087211 */ /* 0x080fe200028f0eff */
[----:B------:R-:W-:Y:S02]  /*9610*/  IMAD R2, R25, 0x4, R5 ;  /* 0x0000000419027824 */ /* 0x000fe400078e0205 */
[----:B------:R1:W-:Y:S01]  /*9620*/  STL [R1+0xacc], R3 ;  /* 0x000acc0301007387 */ /* 0x0003e20000100800 */
[----:B0-----:R-:W-:Y:S02]  /*9630*/  LEA.HI.X.SX32 R4, R16, R15, 0x1, P4 ;  /* 0x0000000f10047211 */ /* 0x001fe400020f0eff */
[----:B-1----:R-:W-:-:S03]  /*9640*/  LEA R3, P0, R5, R0, 0x1 ;  /* 0x0000000005037211 */ /* 0x002fc600078008ff */
[----:B------:R-:W-:Y:S01]  /*9650*/  STL [R1+0xac8], R4 ;  /* 0x000ac80401007387 */ /* 0x000fe20000100800 */
[C---:B------:R-:W-:Y:S01]  /*9660*/  IMAD R6, R25.reuse, 0x4, R2 ;  /* 0x0000000419067824 */ /* 0x040fe200078e0202 */
[-C--:B------:R-:W-:Y:S02]  /*9670*/  LEA.HI.X.SX32 R9, R20, R15.reuse, 0x1, P3 ;  /* 0x0000000f14097211 */ /* 0x080fe400018f0eff */
[----:B------:R0:W-:Y:S04]  /*9680*/  STL [R1+0xac0], R8 ;  /* 0x000ac00801007387 */ /* 0x0001e80000100800 */
[----:B------:R1:W-:Y:S01]  /*9690*/  STL [R1+0xac4], R3 ;  /* 0x000ac40301007387 */ /* 0x0003e20000100800 */
[----:B------:R-:W-:Y:S01]  /*96a0*/  IMAD R7, R25, 0x4, R6 ;  /* 0x0000000419077824 */ /* 0x000fe200078e0206 */
[----:B0-----:R-:W-:-:S02]  /*96b0*/  LEA.HI.X.SX32 R8, R5, R15, 0x1, P0 ;  /* 0x0000000f05087211 */ /* 0x001fc400000f0eff */
[----:B-1----:R-:W-:Y:S01]  /*96c0*/  LEA.HI.X.SX32 R3, R26, R15, 0x1, P2 ;  /* 0x0000000f1a037211 */ /* 0x002fe200010f0eff */
[----:B------:R0:W-:Y:S04]  /*96d0*/  STL [R1+0xa90], R9 ;  /* 0x000a900901007387 */ /* 0x0001e80000100800 */
[----:B------:R1:W-:Y:S04]  /*96e0*/  STL [R1+0xabc], R3 ;  /* 0x000abc0301007387 */ /* 0x0003e80000100800 */
[----:B------:R2:W-:Y:S01]  /*96f0*/  STL [R1+0xa94], R8 ;  /* 0x000a940801007387 */ /* 0x0005e20000100800 */
[----:B0-----:R-:W-:-:S02]  /*9700*/  LEA R9, P2, R7, R0, 0x1 ;  /* 0x0000000007097211 */ /* 0x001fc400078408ff */
[-C--:B-1----:R-:W-:Y:S02]  /*9710*/  LEA R3, P0, R2, R0.reuse, 0x1 ;  /* 0x0000000002037211 */ /* 0x082fe400078008ff */
[----:B--2---:R-:W-:-:S03]  /*9720*/  LEA R8, P1, R6, R0, 0x1 ;  /* 0x0000000006087211 */ /* 0x004fc600078208ff */
[----:B------:R-:W-:Y:S04]  /*9730*/  STL [R1+0xa9c], R3 ;  /* 0x000a9c0301007387 */ /* 0x000fe80000100800 */
[----:B------:R0:W-:Y:S04]  /*9740*/  STL [R1+0xaa4], R8 ;  /* 0x000aa40801007387 */ /* 0x0001e80000100800 */
[----:B------:R-:W-:Y:S04]  /*9750*/  STL [R1+0xaac], R9 ;  /* 0x000aac0901007387 */ /* 0x000fe80000100800 */
[----:B------:R-:W2:Y:S01]  /*9760*/  LDL.LU R28, [R1+0x18c] ;  /* 0x00018c00011c7983 */ /* 0x000ea20000300800 */
[----:B0-----:R-:W-:-:S02]  /*9770*/  LEA.HI.X.SX32 R8, R2, R15, 0x1, P0 ;  /* 0x0000000f02087211 */ /* 0x001fc400000f0eff */
[----:B------:R-:W-:-:S03]  /*9780*/  LEA.HI.X.SX32 R2, R6, R15, 0x1, P1 ;  /* 0x0000000f06027211 */ /* 0x000fc600008f0eff */
[----:B------:R0:W-:Y:S04]  /*9790*/  STL [R1+0xa98], R8 ;  /* 0x000a980801007387 */ /* 0x0001e80000100800 */
[----:B------:R1:W-:Y:S04]  /*97a0*/  STL [R1+0xaa0], R2 ;  /* 0x000aa00201007387 */ /* 0x0003e80000100800 */
[----:B------:R-:W3:Y:S01]  /*97b0*/  LDL.LU R29, [R1+0x218] ;  /* 0x00021800011d7983 */ /* 0x000ee20000300800 */
[----:B------:R-:W-:Y:S01]  /*97c0*/  IMAD R4, R25, 0x4, R7 ;  /* 0x0000000419047824 */ /* 0x000fe200078e0207 */
[----:B------:R-:W-:-:S03]  /*97d0*/  LEA.HI.X.SX32 R6, R7, R15, 0x1, P2 ;  /* 0x0000000f07067211 */ /* 0x000fc600010f0eff */
[C---:B------:R-:W-:Y:S02]  /*97e0*/  IMAD R5, R25.reuse, 0x4, R4 ;  /* 0x0000000419057824 */ /* 0x040fe400078e0204 */
[----:B------:R4:W-:Y:S02]  /*97f0*/  STL [R1+0xaa8], R6 ;  /* 0x000aa80601007387 */ /* 0x0009e40000100800 */
[----:B------:R-:W-:Y:S01]  /*9800*/  IMAD R3, R25, 0x4, R5 ;  /* 0x0000000419037824 */ /* 0x000fe200078e0205 */
[-C--:B0-----:R-:W-:Y:S01]  /*9810*/  LEA R8, P1, R5, R0.reuse, 0x1 ;  /* 0x0000000005087211 */ /* 0x081fe200078208ff */
[----:B------:R-:W5:Y:S02]  /*9820*/  LDL.LU R24, [R1+0x214] ;  /* 0x0002140001187983 */ /* 0x000f640000300800 */
[----:B-1----:R-:W-:Y:S01]  /*9830*/  IMAD R2, R25, 0x4, R3 ;  /* 0x0000000419027824 */ /* 0x002fe200078e0203 */
[-C--:B----4-:R-:W-:Y:S02]  /*9840*/  LEA R6, P0, R4, R0.reuse, 0x1 ;  /* 0x0000000004067211 */ /* 0x090fe400078008ff */
[----:B------:R-:W-:-:S03]  /*9850*/  LEA R7, P2, R3, R0, 0x1 ;  /* 0x0000000003077211 */ /* 0x000fc600078408ff */
[----:B------:R0:W-:Y:S01]  /*9860*/  STL [R1+0xab0], R6 ;  /* 0x000ab00601007387 */ /* 0x0001e20000100800 */
[----:B------:R-:W-:-:S03]  /*9870*/  LEA.HI.X.SX32 R4, R4, R15, 0x1, P0 ;  /* 0x0000000f04047211 */ /* 0x000fc600000f0eff */
[----:B------:R-:W-:Y:S01]  /*9880*/  STL [R1+0xab4], R8 ;  /* 0x000ab40801007387 */ /* 0x000fe20000100800 */
[----:B0-----:R-:W-:-:S03]  /*9890*/  LEA R6, P3, R2, R0, 0x1 ;  /* 0x0000000002067211 */ /* 0x001fc600078608ff */
[----:B------:R-:W-:Y:S01]  /*98a0*/  STL [R1+0xab8], R7 ;  /* 0x000ab80701007387 */ /* 0x000fe20000100800 */
[-C--:B------:R-:W-:Y:S02]  /*98b0*/  LEA.HI.X.SX32 R0, R5, R15.reuse, 0x1, P1 ;  /* 0x0000000f05007211 */ /* 0x080fe400008f0eff */
[-C--:B------:R-:W-:Y:S01]  /*98c0*/  LEA.HI.X.SX32 R3, R3, R15.reuse, 0x1, P2 ;  /* 0x0000000f03037211 */ /* 0x080fe200010f0eff */
[----:B------:R-:W-:Y:S04]  /*98d0*/  STL [R1+0xa8c], R6 ;  /* 0x000a8c0601007387 */ /* 0x000fe80000100800 */
[----:B------:R-:W-:Y:S04]  /*98e0*/  STL [R1+0xa80], R4 ;  /* 0x000a800401007387 */ /* 0x000fe80000100800 */
[----:B------:R-:W4:Y:S04]  /*98f0*/  LDL.LU R5, [R1+0x210] ;  /* 0x0002100001057983 */ /* 0x000f280000300800 */
[----:B------:R0:W-:Y:S04]  /*9900*/  STL [R1+0xa84], R0 ;  /* 0x000a840001007387 */ /* 0x0001e80000100800 */
[----:B------:R-:W-:Y:S04]  /*9910*/  STL [R1+0xa88], R3 ;  /* 0x000a880301007387 */ /* 0x000fe80000100800 */
[----:B------:R-:W4:Y:S01]  /*9920*/  LDL.LU R18, [R1+0x20c] ;  /* 0x00020c0001127983 */ /* 0x000f220000300800 */
[----:B0-----:R-:W-:-:S03]  /*9930*/  LEA.HI.X.SX32 R0, R2, R15, 0x1, P3 ;  /* 0x0000000f02007211 */ /* 0x001fc600018f0eff */
[----:B------:R-:W4:Y:S04]  /*9940*/  LDL.LU R26, [R1+0x208] ;  /* 0x00020800011a7983 */ /* 0x000f280000300800 */
[----:B------:R0:W-:Y:S04]  /*9950*/  STL [R1+0xa7c], R0 ;  /* 0x000a7c0001007387 */ /* 0x0001e80000100800 */
[----:B------:R-:W4:Y:S04]  /*9960*/  LDL.LU R27, [R1+0x204] ;  /* 0x00020400011b7983 */ /* 0x000f280000300800 */
[----:B------:R-:W4:Y:S04]  /*9970*/  LDL.LU R4, [R1+0x200] ;  /* 0x0002000001047983 */ /* 0x000f280000300800 */
[----:B0-----:R-:W4:Y:S04]  /*9980*/  LDL.LU R0, [R1+0x1fc] ;  /* 0x0001fc0001007983 */ /* 0x001f280000300800 */
[----:B------:R-:W4:Y:S04]  /*9990*/  LDL.LU R7, [R1+0x1f8] ;  /* 0x0001f80001077983 */ /* 0x000f280000300800 */
        /* <DEDUP_REMOVED lines=10> */
[----:B------:R-:W4:Y:S01]  /*9a40*/  LDL.LU R25, [R1+0x1c8] ;  /* 0x0001c80001197983 */ /* 0x000f220000300800 */
[----:B--2---:R-:W-:-:S03]  /*9a50*/  IMAD R3, R28, UR7, RZ ;  /* 0x000000071c037c24 */ /* 0x004fc6000f8e02ff */
[----:B------:R-:W2:Y:S04]  /*9a60*/  LDL.LU R28, [R1+0x1c4] ;  /* 0x0001c400011c7983 */ /* 0x000ea80000300800 */
[----:B------:R4:W-:Y:S01]  /*9a70*/  STL [R1+0x380], R3 ;  /* 0x0003800301007387 */ /* 0x0009e20000100800 */
[----:B---3--:R-:W-:-:S03]  /*9a80*/  IMAD R2, R29, UR7, RZ ;  /* 0x000000071d027c24 */ /* 0x008fc6000f8e02ff */
[----:B------:R-:W3:Y:S04]  /*9a90*/  LDL.LU R29, [R1+0x1c0] ;  /* 0x0001c000011d7983 */ /* 0x000ee80000300800 */
[----:B------:R0:W-:Y:S04]  /*9aa0*/  STL [R1+0xd84], R2 ;  /* 0x000d840201007387 */ /* 0x0001e80000100800 */
[----:B------:R-:W3:Y:S04]  /*9ab0*/  LDL.LU R21, [R1+0x1bc] ;  /* 0x0001bc0001157983 */ /* 0x000ee80000300800 */
[----:B------:R-:W3:Y:S04]  /*9ac0*/  LDL.LU R11, [R1+0x1b8] ;  /* 0x0001b800010b7983 */ /* 0x000ee80000300800 */
[----:B------:R-:W3:Y:S01]  /*9ad0*/  LDL.LU R10, [R1+0x1b4] ;  /* 0x0001b400010a7983 */ /* 0x000ee20000300800 */
[----:B-----5:R-:W-:-:S03]  /*9ae0*/  IMAD R6, R24, UR7, RZ ;  /* 0x0000000718067c24 */ /* 0x020fc6000f8e02ff */
[----:B------:R-:W5:Y:S04]  /*9af0*/  LDL.LU R22, [R1+0x1b0] ;  /* 0x0001b00001167983 */ /* 0x000f680000300800 */
[----:B------:R-:W5:Y:S04]  /*9b00*/  LDL.LU R24, [R1+0x1ac] ;  /* 0x0001ac0001187983 */ /* 0x000f680000300800 */
[----:B------:R-:W-:Y:S01]  /*9b10*/  STL [R1+0xd88], R6 ;  /* 0x000d880601007387 */ /* 0x000fe20000100800 */
[----:B----4-:R-:W-:-:S05]  /*9b20*/  IMAD R3, R5, UR7, RZ ;  /* 0x0000000705037c24 */ /* 0x010fca000f8e02ff */
[----:B------:R1:W-:Y:S01]  /*9b30*/  STL [R1+0xd8c], R3 ;  /* 0x000d8c0301007387 */ /* 0x0003e20000100800 */
[----:B------:R-:W-:Y:S02]  /*9b40*/  IMAD R4, R4, UR7, RZ ;  /* 0x0000000704047c24 */ /* 0x000fe4000f8e02ff */
[----:B0-----:R-:W-:-:S03]  /*9b50*/  IMAD R2, R0, UR7, RZ ;  /* 0x0000000700027c24 */ /* 0x001fc6000f8e02ff */
[----:B------:R-:W-:Y:S01]  /*9b60*/  STL [R1], R4 ;  /* 0x0000000401007387 */ /* 0x000fe20000100800 */
[----:B-1----:R-:W-:-:S03]  /*9b70*/  IMAD R3, R7, UR7, RZ ;  /* 0x0000000707037c24 */ /* 0x002fc6000f8e02ff */
[----:B------:R0:W-:Y:S01]  /*9b80*/  STL [R1+0x10], R2 ;  /* 0x0000100201007387 */ /* 0x0001e20000100800 */
[----:B------:R-:W-:-:S03]  /*9b90*/  IMAD R0, R20, UR7, RZ ;  /* 0x0000000714007c24 */ /* 0x000fc6000f8e02ff */
[----:B------:R1:W-:Y:S01]  /*9ba0*/  STL [R1+0x128], R3 ;  /* 0x0001280301007387 */ /* 0x0003e20000100800 */
[----:B0-----:R-:W-:-:S03]  /*9bb0*/  IMAD R2, R16, UR7, RZ ;  /* 0x0000000710027c24 */ /* 0x001fc6000f8e02ff */
[----:B------:R0:W-:Y:S01]  /*9bc0*/  STL [R1+0x208], R0 ;  /* 0x0002080001007387 */ /* 0x0001e20000100800 */
[----:B-1----:R-:W-:-:S03]  /*9bd0*/  IMAD R3, R14, UR7, RZ ;  /* 0x000000070e037c24 */ /* 0x002fc6000f8e02ff */
[----:B------:R1:W-:Y:S04]  /*9be0*/  STL [R1+0x1ec], R2 ;  /* 0x0001ec0201007387 */ /* 0x0003e80000100800 */
[----:B------:R4:W-:Y:S01]  /*9bf0*/  STL [R1+0x1e8], R3 ;  /* 0x0001e80301007387 */ /* 0x0009e20000100800 */
[----:B0-----:R-:W-:Y:S02]  /*9c00*/  IMAD R0, R9, UR7, RZ ;  /* 0x0000000709007c24 */ /* 0x001fe4000f8e02ff */
[----:B-1----:R-:W-:-:S03]  /*9c10*/  IMAD R2, R8, UR7, RZ ;  /* 0x0000000708027c24 */ /* 0x002fc6000f8e02ff */
[----:B------:R0:W-:Y:S01]  /*9c20*/  STL [R1+0x20c], R0 ;  /* 0x00020c0001007387 */ /* 0x0001e20000100800 */
[----:B----4-:R-:W-:-:S03]  /*9c30*/  IMAD R3, R19, UR7, RZ ;  /* 0x0000000713037c24 */ /* 0x010fc6000f8e02ff */
[----:B------:R1:W-:Y:S04]  /*9c40*/  STL [R1+0x218], R2 ;  /* 0x0002180201007387 */ /* 0x0003e80000100800 */
[----:B------:R4:W-:Y:S01]  /*9c50*/  STL [R1+0x21c], R3 ;  /* 0x00021c0301007387 */ /* 0x0009e20000100800 */
[----:B0-----:R-:W-:Y:S02]  /*9c60*/  IMAD R0, R17, UR7, RZ ;  /* 0x0000000711007c24 */ /* 0x001fe4000f8e02ff */
[----:B-1----:R-:W-:-:S03]  /*9c70*/  IMAD R2, R13, UR7, RZ ;  /* 0x000000070d027c24 */ /* 0x002fc6000f8e02ff */
[----:B------:R0:W-:Y:S01]  /*9c80*/  STL [R1+0x228], R0 ;  /* 0x0002280001007387 */ /* 0x0001e20000100800 */
[----:B----4-:R-:W-:-:S03]  /*9c90*/  IMAD R3, R12, UR7, RZ ;  /* 0x000000070c037c24 */ /* 0x010fc6000f8e02ff */
[----:B------:R1:W-:Y:S04]  /*9ca0*/  STL [R1+0x1d4], R2 ;  /* 0x0001d40201007387 */ /* 0x0003e80000100800 */
[----:B------:R-:W-:Y:S01]  /*9cb0*/  STL [R1+0x1d0], R3 ;  /* 0x0001d00301007387 */ /* 0x000fe20000100800 */
[----:B0-----:R-:W-:Y:S02]  /*9cc0*/  IMAD R0, R23, UR7, RZ ;  /* 0x0000000717007c24 */ /* 0x001fe4000f8e02ff */
[----:B-1----:R-:W-:Y:S02]  /*9cd0*/  IMAD R2, R25, UR7, RZ ;  /* 0x0000000719027c24 */ /* 0x002fe4000f8e02ff */
[----:B------:R-:W4:Y:S04]  /*9ce0*/  LDL.LU R25, [R1+0x1a8] ;  /* 0x0001a80001197983 */ /* 0x000f280000300800 */
[----:B------:R2:W-:Y:S04]  /*9cf0*/  STL [R1+0x22c], R0 ;  /* 0x00022c0001007387 */ /* 0x0005e80000100800 */
[----:B------:R-:W-:Y:S04]  /*9d00*/  STL [R1+0x240], R2 ;  /* 0x0002400201007387 */ /* 0x000fe80000100800 */
[----:B------:R-:W4:Y:S01]  /*9d10*/  LDL.LU R23, [R1+0x1a4] ;  /* 0x0001a40001177983 */ /* 0x000f220000300800 */
[----:B--2---:R-:W-:-:S03]  /*9d20*/  IMAD R0, R28, UR7, RZ ;  /* 0x000000071c007c24 */ /* 0x004fc6000f8e02ff */
[----:B------:R-:W2:Y:S04]  /*9d30*/  LDL.LU R28, [R1+0x1a0] ;  /* 0x0001a000011c7983 */ /* 0x000ea80000300800 */
[----:B------:R3:W-:Y:S02]  /*9d40*/  STL [R1+0x1c4], R0 ;  /* 0x0001c40001007387 */ /* 0x0007e40000100800 */
[----:B---3--:R-:W-:Y:S02]  /*9d50*/  IMAD R0, R29, UR7, RZ ;  /* 0x000000071d007c24 */ /* 0x008fe4000f8e02ff */
[----:B------:R-:W3:Y:S04]  /*9d60*/  LDL.LU R29, [R1+0x19c] ;  /* 0x00019c00011d7983 */ /* 0x000ee80000300800 */
[----:B------:R0:W-:Y:S01]  /*9d70*/  STL [R1+0x1c0], R0 ;  /* 0x0001c00001007387 */ /* 0x0001e20000100800 */
[----:B------:R-:W-:-:S03]  /*9d80*/  IMAD R2, R21, UR7, RZ ;  /* 0x0000000715027c24 */ /* 0x000fc6000f8e02ff */
[----:B------:R-:W3:Y:S01]  /*9d90*/  LDL.LU R21, [R1+0x198] ;  /* 0x0001980001157983 */ /* 0x000ee20000300800 */
[----:B------:R-:W-:Y:S02]  /*9da0*/  IMAD R3, R10, UR7, RZ ;  /* 0x000000070a037c24 */ /* 0x000fe4000f8e02ff */
[----:B0-----:R-:W-:Y:S01]  /*9db0*/  IMAD R0, R11, UR7, RZ ;  /* 0x000000070b007c24 */ /* 0x001fe2000f8e02ff */
[----:B------:R5:W-:Y:S04]  /*9dc0*/  STL [R1+0x244], R2 ;  /* 0x0002440201007387 */ /* 0x000be80000100800 */
[----:B------:R0:W-:Y:S04]  /*9dd0*/  STL [R1+0x250], R0 ;  /* 0x0002500001007387 */ /* 0x0001e80000100800 */
[----:B------:R1:W-:Y:S01]  /*9de0*/  STL [R1+0x254], R3 ;  /* 0x0002540301007387 */ /* 0x0003e20000100800 */
[----:B-----5:R-:W-:-:S02]  /*9df0*/  IMAD R2, R22, UR7, RZ ;  /* 0x0000000716027c24 */ /* 0x020fc4000f8e02ff */
[----:B0-----:R-:W-:Y:S01]  /*9e00*/  IMAD R0, R24, UR7, RZ ;  /* 0x0000000718007c24 */ /* 0x001fe2000f8e02ff */
[----:B-1----:R-:W5:Y:S04]  /*9e10*/  LDL.LU R3, [R1+0x194] ;  /* 0x0001940001037983 */ /* 0x002f680000300800 */
[----:B------:R0:W-:Y:S04]  /*9e20*/  STL [R1+0x268], R2 ;  /* 0x0002680201007387 */ /* 0x0001e80000100800 */
[----:B------:R-:W5:Y:S04]  /*9e30*/  LDL.LU R6, [R1+0x190] ;  /* 0x0001900001067983 */ /* 0x000f680000300800 */
[----:B------:R1:W-:Y:S04]  /*9e40*/  STL [R1+0x1ac], R0 ;  /* 0x0001ac0001007387 */ /* 0x0003e80000100800 */
[----:B0-----:R-:W5:Y:S04]  /*9e50*/  LDL.LU R2, [R1+0x180] ;  /* 0x0001800001027983 */ /* 0x001f680000300800 */
[----:B------:R-:W5:Y:S04]  /*9e60*/  LDL.LU R15, [R1+0x17c] ;  /* 0x00017c00010f7983 */ /* 0x000f680000300800 */
[----:B------:R-:W5:Y:S04]  /*9e70*/  LDL.LU R5, [R1+0x178] ;  /* 0x0001780001057983 */ /* 0x000f680000300800 */
[----:B------:R-:W5:Y:S04]  /*9e80*/  LDL.LU R4, [R1+0x174] ;  /* 0x0001740001047983 */ /* 0x000f680000300800 */
[----:B-1----:R-:W5:Y:S04]  /*9e90*/  LDL.LU R0, [R1+0x170] ;  /* 0x0001700001007983 */ /* 0x002f680000300800 */
[----:B------:R-:W5:Y:S04]  /*9ea0*/  LDL.LU R7, [R1+0x16c] ;  /* 0x00016c0001077983 */ /* 0x000f680000300800 */
        /* <DEDUP_REMOVED lines=11> */
[----:B----4-:R-:W-:-:S03]  /*9f60*/  IMAD R11, R25, UR7, RZ ;  /* 0x00000007190b7c24 */ /* 0x010fc6000f8e02ff */
[----:B------:R-:W4:Y:S04]  /*9f70*/  LDL.LU R25, [R1+0x13c] ;  /* 0x00013c0001197983 */ /* 0x000f280000300800 */
[----:B------:R2:W-:Y:S01]  /*9f80*/  STL [R1+0x1a8], R11 ;  /* 0x0001a80b01007387 */ /* 0x0005e20000100800 */
[----:B------:R-:W-:Y:S02]  /*9f90*/  IMAD R10, R23, UR7, RZ ;  /* 0x00000007170a7c24 */ /* 0x000fe4000f8e02ff */
[----:B--2---:R-:W-:Y:S02]  /*9fa0*/  IMAD R11, R28, UR7, RZ ;  /* 0x000000071c0b7c24 */ /* 0x004fe4000f8e02ff */
[----:B------:R-:W2:Y:S04]  /*9fb0*/  LDL.LU R28, [R1+0x138] ;  /* 0x00013800011c7983 */ /* 0x000ea80000300800 */
[----:B------:R3:W-:Y:S04]  /*9fc0*/  STL [R1+0x26c], R10 ;  /* 0x00026c0a01007387 */ /* 0x0007e80000100800 */
[----:B------:R0:W-:Y:S01]  /*9fd0*/  STL [R1+0x274], R11 ;  /* 0x0002740b01007387 */ /* 0x0001e20000100800 */
[----:B---3--:R-:W-:-:S03]  /*9fe0*/  IMAD R10, R29, UR7, RZ ;  /* 0x000000071d0a7c24 */ /* 0x008fc6000f8e02ff */
[----:B------:R-:W3:Y:S04]  /*9ff0*/  LDL.LU R29, [R1+0x134] ;  /* 0x00013400011d7983 */ /* 0x000ee80000300800 */
[----:B------:R1:W-:Y:S01]  /*a000*/  STL [R1+0x280], R10 ;  /* 0x0002800a01007387 */ /* 0x0003e20000100800 */
[----:B------:R-:W-:-:S03]  /*a010*/  IMAD R21, R21, UR7, RZ ;  /* 0x0000000715157c24 */ /* 0x000fc6000f8e02ff */
[----:B0-----:R-:W3:Y:S04]  /*a020*/  LDL.LU R11, [R1+0x130] ;  /* 0x00013000010b7983 */ /* 0x001ee80000300800 */
[----:B-1----:R-:W3:Y:S04]  /*a030*/  LDL.LU R10, [R1+0x12c] ;  /* 0x00012c00010a7983 */ /* 0x002ee80000300800 */
[----:B------:R0:W-:Y:S04]  /*a040*/  STL [R1+0x284], R21 ;  /* 0x0002841501007387 */ /* 0x0001e80000100800 */
[----:B------:R-:W3:Y:S04]  /*a050*/  LDL.LU R23, [R1+0x124] ;  /* 0x0001240001177983 */ /* 0x000ee80000300800 */
[----:B0-----:R-:W3:Y:S01]  /*a060*/  LDL.LU R21, [R1+0x11c] ;  /* 0x00011c0001157983 */ /* 0x001ee20000300800 */
[----:B-----5:R-:W-:-:S05]  /*a070*/  IMAD R3, R3, UR7, RZ ;  /* 0x0000000703037c24 */ /* 0x020fca000f8e02ff */
[----:B------:R0:W-:Y:S02]  /*a080*/  STL [R1+0x288], R3 ;  /* 0x0002880301007387 */ /* 0x0001e40000100800 */
[----:B0-----:R-:W-:Y:S02]  /*a090*/  IMAD R3, R6, UR7, RZ ;  /* 0x0000000706037c24 */ /* 0x001fe4000f8e02ff */
[----:B------:R-:W-:Y:S02]  /*a0a0*/  IMAD R6, R2, UR7, RZ ;  /* 0x0000000702067c24 */ /* 0x000fe4000f8e02ff */
[----:B------:R-:W-:Y:S01]  /*a0b0*/  IMAD R2, R15, UR7, RZ ;  /* 0x000000070f027c24 */ /* 0x000fe2000f8e02ff */
[----:B------:R0:W-:Y:S04]  /*a0c0*/  STL [R1+0x28c], R3 ;  /* 0x00028c0301007387 */ /* 0x0001e80000100800 */
[----:B------:R-:W-:Y:S01]  /*a0d0*/  STL [R1+0x290], R6 ;  /* 0x0002900601007387 */ /* 0x000fe20000100800 */
[----:B------:R-:W-:-:S02]  /*a0e0*/  IMAD R4, R4, UR7, RZ ;  /* 0x0000000704047c24 */ /* 0x000fc4000f8e02ff */
[----:B0-----:R-:W-:Y:S01]  /*a0f0*/  IMAD R3, R5, UR7, RZ ;  /* 0x0000000705037c24 */ /* 0x001fe2000f8e02ff */
[----:B------:R0:W-:Y:S04]  /*a100*/  STL [R1+0x294], R2 ;  /* 0x0002940201007387 */ /* 0x0001e80000100800 */
[----:B------:R1:W-:Y:S01]  /*a110*/  STL [R1+0x298], R3 ;  /* 0x0002980301007387 */ /* 0x0003e20000100800 */
[----:B0-----:R-:W-:-:S03]  /*a120*/  IMAD R2, R0, UR7, RZ ;  /* 0x0000000700027c24 */ /* 0x001fc6000f8e02ff */
[----:B------:R-:W-:Y:S01]  /*a130*/  STL [R1+0x29c], R4 ;  /* 0x00029c0401007387 */ /* 0x000fe20000100800 */
[----:B------:R-:W-:Y:S02]  /*a140*/  IMAD R0, R20, UR7, RZ ;  /* 0x0000000714007c24 */ /* 0x000fe4000f8e02ff */
[----:B-1----:R-:W-:Y:S01]  /*a150*/  IMAD R3, R7, UR7, RZ ;  /* 0x0000000707037c24 */ /* 0x002fe2000f8e02ff */
[----:B------:R0:W-:Y:S04]  /*a160*/  STL [R1+0x2a0], R2 ;  /* 0x0002a00201007387 */ /* 0x0001e80000100800 */
[----:B------:R1:W-:Y:S01]  /*a170*/  STL [R1+0x2a4], R3 ;  /* 0x0002a40301007387 */ /* 0x0003e20000100800 */
[----:B0-----:R-:W-:-:S03]  /*a180*/  IMAD R2, R16, UR7, RZ ;  /* 0x0000000710027c24 */ /* 0x001fc6000f8e02ff */
[----:B------:R0:W-:Y:S01]  /*a190*/  STL [R1+0x2a8], R0 ;  /* 0x0002a80001007387 */ /* 0x0001e20000100800 */
[----:B-1----:R-:W-:-:S03]  /*a1a0*/  IMAD R3, R14, UR7, RZ ;  /* 0x000000070e037c24 */ /* 0x002fc6000f8e02ff */
        /* <DEDUP_REMOVED lines=14> */
[----:B------:R-:W-:Y:S01]  /*a290*/  STL [R1+0x2c8], R3 ;  /* 0x0002c80301007387 */ /* 0x000fe20000100800 */
[----:B-1----:R-:W-:-:S03]  /*a2a0*/  IMAD R2, R24, UR7, RZ ;  /* 0x0000000718027c24 */ /* 0x002fc6000f8e02ff */
[----:B------:R-:W5:Y:S04]  /*a2b0*/  LDL.LU R22, [R1+0x114] ;  /* 0x0001140001167983 */ /* 0x000f680000300800 */
[----:B------:R4:W-:Y:S04]  /*a2c0*/  STL [R1+0x2cc], R0 ;  /* 0x0002cc0001007387 */ /* 0x0009e80000100800 */
[----:B------:R-:W-:Y:S04]  /*a2d0*/  STL [R1+0x2d0], R2 ;  /* 0x0002d00201007387 */ /* 0x000fe80000100800 */
[----:B------:R-:W5:Y:S01]  /*a2e0*/  LDL.LU R24, [R1+0x110] ;  /* 0x0001100001187983 */ /* 0x000f620000300800 */
[----:B----4-:R-:W-:-:S03]  /*a2f0*/  IMAD R0, R25, UR7, RZ ;  /* 0x0000000719007c24 */ /* 0x010fc6000f8e02ff */
[----:B------:R-:W4:Y:S04]  /*a300*/  LDL.LU R25, [R1+0x10c] ;  /* 0x00010c0001197983 */ /* 0x000f280000300800 */
[----:B------:R2:W-:Y:S02]  /*a310*/  STL [R1+0x2d4], R0 ;  /* 0x0002d40001007387 */ /* 0x0005e40000100800 */
[----:B--2---:R-:W-:Y:S02]  /*a320*/  IMAD R0, R28, UR7, RZ ;  /* 0x000000071c007c24 */ /* 0x004fe4000f8e02ff */
[----:B------:R-:W2:Y:S04]  /*a330*/  LDL.LU R28, [R1+0x108] ;  /* 0x00010800011c7983 */ /* 0x000ea80000300800 */
[----:B------:R0:W-:Y:S01]  /*a340*/  STL [R1+0x2d8], R0 ;  /* 0x0002d80001007387 */ /* 0x0001e20000100800 */
[----:B---3--:R-:W-:-:S03]  /*a350*/  IMAD R2, R29, UR7, RZ ;  /* 0x000000071d027c24 */ /* 0x008fc6000f8e02ff */
[----:B------:R-:W3:Y:S01]  /*a360*/  LDL.LU R29, [R1+0x104] ;  /* 0x00010400011d7983 */ /* 0x000ee20000300800 */
[----:B0-----:R-:W-:-:S03]  /*a370*/  IMAD R0, R11, UR7, RZ ;  /* 0x000000070b007c24 */ /* 0x001fc6000f8e02ff */
[----:B------:R0:W-:Y:S01]  /*a380*/  STL [R1+0x2dc], R2 ;  /* 0x0002dc0201007387 */ /* 0x0001e20000100800 */
[----:B------:R-:W-:-:S03]  /*a390*/  IMAD R3, R10, UR7, RZ ;  /* 0x000000070a037c24 */ /* 0x000fc6000f8e02ff */
[----:B------:R-:W-:Y:S04]  /*a3a0*/  STL [R1+0x2e0], R0 ;  /* 0x0002e00001007387 */ /* 0x000fe80000100800 */
[----:B------:R1:W-:Y:S01]  /*a3b0*/  STL [R1+0x2e4], R3 ;  /* 0x0002e40301007387 */ /* 0x0003e20000100800 */
[----:B0-----:R-:W-:-:S03]  /*a3c0*/  IMAD R2, R23, UR7, RZ ;  /* 0x0000000717027c24 */ /* 0x001fc6000f8e02ff */
[----:B-1----:R-:W3:Y:S01]  /*a3d0*/  LDL.LU R3, [R1+0x100] ;  /* 0x0001000001037983 */ /* 0x002ee20000300800 */
[----:B------:R-:W-:-:S03]  /*a3e0*/  IMAD R0, R21, UR7, RZ ;  /* 0x0000000715007c24 */ /* 0x000fc6000f8e02ff */
[----:B------:R0:W-:Y:S04]  /*a3f0*/  STL [R1+0x2e8], R2 ;  /* 0x0002e80201007387 */ /* 0x0001e80000100800 */
[----:B------:R-:W3:Y:S04]  /*a400*/  LDL.LU R6, [R1+0xfc] ;  /* 0x0000fc0001067983 */ /* 0x000ee80000300800 */
[----:B------:R1:W-:Y:S04]  /*a410*/  STL [R1+0x2ec], R0 ;  /* 0x0002ec0001007387 */ /* 0x0003e80000100800 */
[----:B0-----:R-:W3:Y:S04]  /*a420*/  LDL.LU R2, [R1+0xf8] ;  /* 0x0000f80001027983 */ /* 0x001ee80000300800 */
[----:B------:R-:W3:Y:S04]  /*a430*/  LDL.LU R15, [R1+0xf4] ;  /* 0x0000f400010f7983 */ /* 0x000ee80000300800 */
[----:B------:R-:W3:Y:S04]  /*a440*/  LDL.LU R5, [R1+0xf0] ;  /* 0x0000f00001057983 */ /* 0x000ee80000300800 */
[----:B------:R-:W3:Y:S04]  /*a450*/  LDL.LU R4, [R1+0xec] ;  /* 0x0000ec0001047983 */ /* 0x000ee80000300800 */
[----:B-1----:R-:W3:Y:S04]  /*a460*/  LDL.LU R0, [R1+0xe8] ;  /* 0x0000e80001007983 */ /* 0x002ee80000300800 */
        /* <DEDUP_REMOVED lines=13> */
[----:B-----5:R-:W-:-:S05]  /*a540*/  IMAD R21, R22, UR7, RZ ;  /* 0x0000000716157c24 */ /* 0x020fca000f8e02ff */
[----:B------:R0:W-:Y:S01]  /*a550*/  STL [R1+0x2f0], R21 ;  /* 0x0002f01501007387 */ /* 0x0001e20000100800 */
[----:B------:R-:W-:-:S03]  /*a560*/  IMAD R24, R24, UR7, RZ ;  /* 0x0000000718187c24 */ /* 0x000fc6000f8e02ff */
[----:B0-----:R-:W5:Y:S01]  /*a570*/  LDL.LU R21, [R1+0xb0] ;  /* 0x0000b00001157983 */ /* 0x001f620000300800 */
[----:B----4-:R-:W-:-:S03]  /*a580*/  IMAD R22, R25, UR7, RZ ;  /* 0x0000000719167c24 */ /* 0x010fc6000f8e02ff */
[----:B------:R-:W-:Y:S04]  /*a590*/  STL [R1+0x2f4], R24 ;  /* 0x0002f41801007387 */ /* 0x000fe80000100800 */
[----:B------:R0:W-:Y:S04]  /*a5a0*/  STL [R1+0x2f8], R22 ;  /* 0x0002f81601007387 */ /* 0x0001e80000100800 */
[----:B0-----:R-:W4:Y:S01]  /*a5b0*/  LDL.LU R22, [R1+0xac] ;  /* 0x0000ac0001167983 */ /* 0x001f220000300800 */
[----:B--2---:R-:W-:-:S05]  /*a5c0*/  IMAD R24, R28, UR7, RZ ;  /* 0x000000071c187c24 */ /* 0x004fca000f8e02ff */
[----:B------:R0:W-:Y:S04]  /*a5d0*/  STL [R1+0x2fc], R24 ;  /* 0x0002fc1801007387 */ /* 0x0001e80000100800 */
[----:B0-----:R-:W2:Y:S01]  /*a5e0*/  LDL.LU R24, [R1+0xa8] ;  /* 0x0000a80001187983 */ /* 0x001ea20000300800 */
[----:B---3--:R-:W-:-:S03]  /*a5f0*/  IMAD R28, R29, UR7, RZ ;  /* 0x000000071d1c7c24 */ /* 0x008fc6000f8e02ff */
[----:B------:R-:W3:Y:S04]  /*a600*/  LDL.LU R25, [R1+0xa4] ;  /* 0x0000a40001197983 */ /* 0x000ee80000300800 */
[----:B------:R0:W-:Y:S04]  /*a610*/  STL [R1+0x300], R28 ;  /* 0x0003001c01007387 */ /* 0x0001e80000100800 */
[----:B0-----:R-:W3:Y:S04]  /*a620*/  LDL.LU R28, [R1+0xa0] ;  /* 0x0000a000011c7983 */ /* 0x001ee80000300800 */
[----:B------:R-:W3:Y:S01]  /*a630*/  LDL.LU R29, [R1+0x9c] ;  /* 0x00009c00011d7983 */ /* 0x000ee20000300800 */
[----:B------:R-:W-:-:S05]  /*a640*/  IMAD R3, R3, UR7, RZ ;  /* 0x0000000703037c24 */ /* 0x000fca000f8e02ff */
[----:B------:R0:W-:Y:S02]  /*a650*/  STL [R1+0x304], R3 ;  /* 0x0003040301007387 */ /* 0x0001e40000100800 */
[----:B0-----:R-:W-:Y:S02]  /*a660*/  IMAD R3, R6, UR7, RZ ;  /* 0x0000000706037c24 */ /* 0x001fe4000f8e02ff */
[----:B------:R-:W-:Y:S02]  /*a670*/  IMAD R6, R2, UR7, RZ ;  /* 0x0000000702067c24 */ /* 0x000fe4000f8e02ff */
[----:B------:R-:W-:Y:S01]  /*a680*/  IMAD R2, R15, UR7, RZ ;  /* 0x000000070f027c24 */ /* 0x000fe2000f8e02ff */
[----:B------:R0:W-:Y:S04]  /*a690*/  STL [R1+0x308], R3 ;  /* 0x0003080301007387 */ /* 0x0001e80000100800 */
[----:B------:R-:W-:Y:S01]  /*a6a0*/  STL [R1+0x30c], R6 ;  /* 0x00030c0601007387 */ /* 0x000fe20000100800 */
[----:B0-----:R-:W-:-:S03]  /*a6b0*/  IMAD R3, R5, UR7, RZ ;  /* 0x0000000705037c24 */ /* 0x001fc6000f8e02ff */
[----:B------:R0:W-:Y:S01]  /*a6c0*/  STL [R1+0x310], R2 ;  /* 0x0003100201007387 */ /* 0x0001e20000100800 */
[----:B------:R-:W-:-:S03]  /*a6d0*/  IMAD R4, R4, UR7, RZ ;  /* 0x0000000704047c24 */ /* 0x000fc6000f8e02ff */
[----:B------:R1:W-:Y:S01]  /*a6e0*/  STL [R1+0x314], R3 ;  /* 0x0003140301007387 */ /* 0x0003e20000100800 */
[----:B0-----:R-:W-:-:S03]  /*a6f0*/  IMAD R2, R0, UR7, RZ ;  /* 0x0000000700027c24 */ /* 0x001fc6000f8e02ff */
[----:B------:R-:W-:Y:S01]  /*a700*/  STL [R1+0x318], R4 ;  /* 0x0003180401007387 */ /* 0x000fe20000100800 */
[----:B------:R-:W-:Y:S02]  /*a710*/  IMAD R0, R20, UR7, RZ ;  /* 0x0000000714007c24 */ /* 0x000fe4000f8e02ff */
[----:B-1----:R-:W-:Y:S01]  /*a720*/  IMAD R3, R7, UR7, RZ ;  /* 0x0000000707037c24 */ /* 0x002fe2000f8e02ff */
[----:B------:R0:W-:Y:S04]  /*a730*/  STL [R1+0x31c], R2 ;  /* 0x00031c0201007387 */ /* 0x0001e80000100800 */
[----:B------:R1:W-:Y:S04]  /*a740*/  STL [R1+0x320], R3 ;  /* 0x0003200301007387 */ /* 0x0003e80000100800 */
[----:B------:R1:W-:Y:S01]  /*a750*/  STL [R1+0x324], R0 ;  /* 0x0003240001007387 */ /* 0x0003e20000100800 */
[----:B0-----:R-:W-:-:S02]  /*a760*/  IMAD R2, R16, UR7, RZ ;  /* 0x0000000710027c24 */ /* 0x001fc4000f8e02ff */
[----:B-1----:R-:W-:-:S03]  /*a770*/  IMAD R3, R14, UR7, RZ ;  /* 0x000000070e037c24 */ /* 0x002fc6000f8e02ff */
[----:B------:R0:W-:Y:S01]  /*a780*/  STL [R1+0x328], R2 ;  /* 0x0003280201007387 */ /* 0x0001e20000100800 */
[----:B------:R-:W-:-:S03]  /*a790*/  IMAD R0, R9, UR7, RZ ;  /* 0x0000000709007c24 */ /* 0x000fc6000f8e02ff */
[----:B------:R1:W-:Y:S04]  /*a7a0*/  STL [R1+0x32c], R3 ;  /* 0x00032c0301007387 */ /* 0x0003e80000100800 */
[----:B------:R1:W-:Y:S01]  /*a7b0*/  STL [R1+0x330], R0 ;  /* 0x0003300001007387 */ /* 0x0003e20000100800 */
[----:B0-----:R-:W-:Y:S02]  /*a7c0*/  IMAD R2, R8, UR7, RZ ;  /* 0x0000000708027c24 */ /* 0x001fe4000f8e02ff */
        /* <DEDUP_REMOVED lines=9> */
[----:B------:R-:W-:Y:S04]  /*a860*/  STL [R1+0x344], R3 ;  /* 0x0003440301007387 */ /* 0x000fe80000100800 */
[----:B------:R-:W3:Y:S01]  /*a870*/  LDL.LU R16, [R1+0x98] ;  /* 0x0000980001107983 */ /* 0x000ee20000300800 */
[----:B0-----:R-:W-:-:S03]  /*a880*/  IMAD R2, R10, UR7, RZ ;  /* 0x000000070a027c24 */ /* 0x001fc6000f8e02ff */
[----:B------:R0:W-:Y:S04]  /*a890*/  STL [R1+0x348], R0 ;  /* 0x0003480001007387 */ /* 0x0001e80000100800 */
[----:B------:R-:W-:Y:S04]  /*a8a0*/  STL [R1+0x34c], R2 ;  /* 0x00034c0201007387 */ /* 0x000fe80000100800 */
[----:B------:R-:W3:Y:S01]  /*a8b0*/  LDL.LU R14, [R1+0x94] ;  /* 0x00009400010e7983 */ /* 0x000ee20000300800 */
[----:B0-----:R-:W-:-:S03]  /*a8c0*/  IMAD R0, R23, UR7, RZ ;  /* 0x0000000717007c24 */ /* 0x001fc6000f8e02ff */
[----:B------:R-:W3:Y:S04]  /*a8d0*/  LDL.LU R9, [R1+0x90] ;  /* 0x0000900001097983 */ /* 0x000ee80000300800 */
[----:B------:R5:W-:Y:S04]  /*a8e0*/  STL [R1+0x350], R0 ;  /* 0x0003500001007387 */ /* 0x000be80000100800 */
[----:B------:R-:W3:Y:S01]  /*a8f0*/  LDL.LU R8, [R1+0x88] ;  /* 0x0000880001087983 */ /* 0x000ee20000300800 */
[----:B-----5:R-:W-:-:S05]  /*a900*/  IMAD R0, R21, UR7, RZ ;  /* 0x0000000715007c24 */ /* 0x020fca000f8e02ff */
[----:B------:R2:W-:Y:S04]  /*a910*/  STL [R1+0x354], R0 ;  /* 0x0003540001007387 */ /* 0x0005e80000100800 */
[----:B------:R-:W5:Y:S01]  /*a920*/  LDL.LU R17, [R1+0x84] ;  /* 0x0000840001117983 */ /* 0x000f620000300800 */
[----:B----4-:R-:W-:-:S05]  /*a930*/  IMAD R2, R22, UR7, RZ ;  /* 0x0000000716027c24 */ /* 0x010fca000f8e02ff */
[----:B------:R0:W-:Y:S01]  /*a940*/  STL [R1+0x358], R2 ;  /* 0x0003580201007387 */ /* 0x0001e20000100800 */
[----:B--2---:R-:W-:Y:S02]  /*a950*/  IMAD R0, R24, UR7, RZ ;  /* 0x0000000718007c24 */ /* 0x004fe4000f8e02ff */
[----:B---3--:R-:W-:-:S03]  /*a960*/  IMAD R3, R25, UR7, RZ ;  /* 0x0000000719037c24 */ /* 0x008fc6000f8e02ff */
[----:B------:R-:W-:Y:S04]  /*a970*/  STL [R1+0x35c], R0 ;  /* 0x00035c0001007387 */ /* 0x000fe80000100800 */
[----:B------:R1:W-:Y:S01]  /*a980*/  STL [R1+0x360], R3 ;  /* 0x0003600301007387 */ /* 0x0003e20000100800 */
[----:B0-----:R-:W-:-:S03]  /*a990*/  IMAD R2, R28, UR7, RZ ;  /* 0x000000071c027c24 */ /* 0x001fc6000f8e02ff */
[----:B-1----:R-:W2:Y:S01]  /*a9a0*/  LDL.LU R3, [R1+0x80] ;  /* 0x0000800001037983 */ /* 0x002ea20000300800 */
[----:B------:R-:W-:-:S03]  /*a9b0*/  IMAD R0, R29, UR7, RZ ;  /* 0x000000071d007c24 */ /* 0x000fc6000f8e02ff */
[----:B------:R0:W-:Y:S04]  /*a9c0*/  STL [R1+0x364], R2 ;  /* 0x0003640201007387 */ /* 0x0001e80000100800 */
[----:B------:R-:W3:Y:S04]  /*a9d0*/  LDL.LU R6, [R1+0x7c] ;  /* 0x00007c0001067983 */ /* 0x000ee80000300800 */
[----:B------:R1:W-:Y:S04]  /*a9e0*/  STL [R1+0x368], R0 ;  /* 0x0003680001007387 */ /* 0x0003e80000100800 */
        /* <DEDUP_REMOVED lines=17> */
[----:B-1----:R-:W4:Y:S01]  /*ab00*/  LDL.LU R0, [R1+0x2c] ;  /* 0x00002c0001007983 */ /* 0x002f220000300800 */
[----:B------:R-:W-:-:S05]  /*ab10*/  IMAD R20, R16, UR7, RZ ;  /* 0x0000000710147c24 */ /* 0x000fca000f8e02ff */
[----:B------:R0:W-:Y:S01]  /*ab20*/  STL [R1+0x36c], R20 ;  /* 0x00036c1401007387 */ /* 0x0001e20000100800 */
[----:B------:R-:W-:-:S03]  /*ab30*/  IMAD R16, R14, UR7, RZ ;  /* 0x000000070e107c24 */ /* 0x000fc6000f8e02ff */
[----:B0-----:R-:W4:Y:S01]  /*ab40*/  LDL.LU R20, [R1+0x28] ;  /* 0x0000280001147983 */ /* 0x001f220000300800 */
[----:B------:R-:W-:-:S03]  /*ab50*/  IMAD R14, R9, UR7, RZ ;  /* 0x00000007090e7c24 */ /* 0x000fc6000f8e02ff */
[----:B------:R0:W-:Y:S01]  /*ab60*/  STL [R1+0x370], R16 ;  /* 0x0003701001007387 */ /* 0x0001e20000100800 */
[----:B------:R-:W-:-:S03]  /*ab70*/  IMAD R9, R8, UR7, RZ ;  /* 0x0000000708097c24 */ /* 0x000fc6000f8e02ff */
[----:B------:R1:W-:Y:S04]  /*ab80*/  STL [R1+0x374], R14 ;  /* 0x0003740e01007387 */ /* 0x0003e80000100800 */
[----:B0-----:R-:W4:Y:S04]  /*ab90*/  LDL.LU R16, [R1+0x24] ;  /* 0x0000240001107983 */ /* 0x001f280000300800 */
[----:B------:R0:W-:Y:S04]  /*aba0*/  STL [R1+0x378], R9 ;  /* 0x0003780901007387 */ /* 0x0001e80000100800 */
[----:B-1----:R-:W4:Y:S01]  /*abb0*/  LDL.LU R14, [R1+0x20] ;  /* 0x00002000010e7983 */ /* 0x002f220000300800 */
[----:B-----5:R-:W-:-:S03]  /*abc0*/  IMAD R8, R17, UR7, RZ ;  /* 0x0000000711087c24 */ /* 0x020fc6000f8e02ff */
[----:B0-----:R-:W5:Y:S04]  /*abd0*/  LDL.LU R9, [R1+0x1c] ;  /* 0x00001c0001097983 */ /* 0x001f680000300800 */
[----:B------:R0:W-:Y:S04]  /*abe0*/  STL [R1+0x37c], R8 ;  /* 0x00037c0801007387 */ /* 0x0001e80000100800 */
[----:B0-----:R-:W5:Y:S04]  /*abf0*/  LDL.LU R8, [R1+0x18] ;  /* 0x0000180001087983 */ /* 0x001f680000300800 */
[----:B------:R-:W5:Y:S01]  /*ac00*/  LDL.LU R17, [R1+0x14] ;  /* 0x0000140001117983 */ /* 0x000f620000300800 */
[----:B--2---:R-:W-:-:S05]  /*ac10*/  IMAD R3, R3, UR7, RZ ;  /* 0x0000000703037c24 */ /* 0x004fca000f8e02ff */
[----:B------:R0:W-:Y:S01]  /*ac20*/  STL [R1+0x270], R3 ;  /* 0x0002700301007387 */ /* 0x0001e20000100800 */
[----:B---3--:R-:W-:-:S03]  /*ac30*/  IMAD R6, R6, UR7, RZ ;  /* 0x0000000706067c24 */ /* 0x008fc6000f8e02ff */
[----:B0-----:R-:W2:Y:S01]  /*ac40*/  LDL.LU R3, [R1+0xd8c] ;  /* 0x000d8c0001037983 */ /* 0x001ea20000300800 */
[----:B----4-:R-:W-:-:S03]  /*ac50*/  IMAD R2, R2, UR7, RZ ;  /* 0x0000000702027c24 */ /* 0x010fc6000f8e02ff */
[----:B------:R0:W-:Y:S01]  /*ac60*/  STL [R1+0x25c], R6 ;  /* 0x00025c0601007387 */ /* 0x0001e20000100800 */
[----:B------:R-:W-:Y:S02]  /*ac70*/  IMAD R12, R12, UR7, RZ ;  /* 0x000000070c0c7c24 */ /* 0x000fe4000f8e02ff */
[----:B------:R-:W-:Y:S01]  /*ac80*/  IMAD R13, R13, UR7, RZ ;  /* 0x000000070d0d7c24 */ /* 0x000fe2000f8e02ff */
[----:B0-----:R-:W3:Y:S01]  /*ac90*/  LDL.LU R6, [R1+0xd88] ;  /* 0x000d880001067983 */ /* 0x001ee20000300800 */
[----:B------:R-:W-:-:S03]  /*aca0*/  IMAD R23, R23, UR7, RZ ;  /* 0x0000000717177c24 */ /* 0x000fc6000f8e02ff */
[----:B------:R0:W-:Y:S01]  /*acb0*/  STL [R1+0x258], R2 ;  /* 0x0002580201007387 */ /* 0x0001e20000100800 */
[----:B------:R-:W-:Y:S02]  /*acc0*/  IMAD R21, R21, UR7, RZ ;  /* 0x0000000715157c24 */ /* 0x000fe4000f8e02ff */
[----:B------:R-:W-:Y:S01]  /*acd0*/  IMAD R22, R22, UR7, RZ ;  /* 0x0000000716167c24 */ /* 0x000fe2000f8e02ff */
[----:B0-----:R-:W4:Y:S04]  /*ace0*/  LDL.LU R2, [R1+0xd84] ;  /* 0x000d840001027983 */ /* 0x001f280000300800 */
[----:B------:R0:W-:Y:S01]  /*acf0*/  STL [R1+0x234], R12 ;  /* 0x0002340c01007387 */ /* 0x0001e20000100800 */
[----:B------:R-:W-:Y:S02]  /*ad00*/  IMAD R24, R24, UR7, RZ ;  /* 0x0000000718187c24 */ /* 0x000fe4000f8e02ff */
[----:B------:R-:W-:Y:S01]  /*ad10*/  IMAD R25, R25, UR7, RZ ;  /* 0x0000000719197c24 */ /* 0x000fe2000f8e02ff */
[----:B0-----:R-:W4:Y:S04]  /*ad20*/  LDL.LU R12, [R1+0xd80] ;  /* 0x000d8000010c7983 */ /* 0x001f280000300800 */
[----:B------:R0:W-:Y:S01]  /*ad30*/  STL [R1+0x230], R13 ;  /* 0x0002300d01007387 */ /* 0x0001e20000100800 */
[----:B------:R-:W-:-:S03]  /*ad40*/  IMAD R28, R28, UR7, RZ ;  /* 0x000000071c1c7c24 */ /* 0x000fc6000f8e02ff */
[----:B0-----:R-:W4:Y:S04]  /*ad50*/  LDL.LU R13, [R1+0xd7c] ;  /* 0x000d7c00010d7983 */ /* 0x001f280000300800 */
[----:B------:R0:W-:Y:S01]  /*ad60*/  STL [R1+0x1fc], R23 ;  /* 0x0001fc1701007387 */ /* 0x0001e20000100800 */
[----:B------:R-:W-:-:S03]  /*ad70*/  IMAD R29, R29, UR7, RZ ;  /* 0x000000071d1d7c24 */ /* 0x000fc6000f8e02ff */
        /* <DEDUP_REMOVED lines=12> */
[----:B0-----:R-:W2:Y:S01]  /*ae40*/  LDL.LU R29, [R1+0xd60] ;  /* 0x000d6000011d7983 */ /* 0x001ea20000300800 */
[----:B------:R-:W-:-:S02]  /*ae50*/  IMAD R15, R15, UR7, RZ ;  /* 0x000000070f0f7c24 */ /* 0x000fc4000f8e02ff */
[----:B------:R-:W-:Y:S02]  /*ae60*/  IMAD R5, R5, UR7, RZ ;  /* 0x0000000705057c24 */ /* 0x000fe4000f8e02ff */
[----:B------:R-:W-:Y:S02]  /*ae70*/  IMAD R4, R4, UR7, RZ ;  /* 0x0000000704047c24 */ /* 0x000fe4000f8e02ff */
[----:B------:R-:W-:Y:S01]  /*ae80*/  IMAD R10, R10, UR7, RZ ;  /* 0x000000070a0a7c24 */ /* 0x000fe2000f8e02ff */
[----:B------:R-:W-:Y:S01]  /*ae90*/  STL [R1+0x18c], R15 ;  /* 0x00018c0f01007387 */ /* 0x000fe20000100800 */
[----:B------:R-:W-:Y:S02]  /*aea0*/  IMAD R11, R11, UR7, RZ ;  /* 0x000000070b0b7c24 */ /* 0x000fe4000f8e02ff */
[----:B------:R-:W-:Y:S01]  /*aeb0*/  IMAD R0, R0, UR7, RZ ;  /* 0x0000000700007c24 */ /* 0x000fe2000f8e02ff */
[----:B------:R-:W-:Y:S04]  /*aec0*/  STL [R1+0x180], R5 ;  /* 0x0001800501007387 */ /* 0x000fe80000100800 */
[----:B------:R0:W-:Y:S01]  /*aed0*/  STL [R1+0x15c], R4 ;  /* 0x00015c0401007387 */ /* 0x0001e20000100800 */
[----:B------:R-:W-:-:S03]  /*aee0*/  IMAD R19, R19, UR7, RZ ;  /* 0x0000000713137c24 */ /* 0x000fc6000f8e02ff */
[----:B------:R-:W-:Y:S04]  /*aef0*/  STL [R1+0x158], R10 ;  /* 0x0001580a01007387 */ /* 0x000fe80000100800 */
[----:B------:R-:W-:Y:S04]  /*af00*/  STL [R1+0x144], R11 ;  /* 0x0001440b01007387 */ /* 0x000fe80000100800 */
[----:B------:R-:W-:Y:S04]  /*af10*/  STL.64 [R1+0xd20], R10 ;  /* 0x000d200a01007387 */ /* 0x000fe80000100a00 */
[----:B------:R1:W-:Y:S01]  /*af20*/  STL [R1+0x118], R0 ;  /* 0x0001180001007387 */ /* 0x0003e20000100800 */
[----:B------:R-:W-:-:S02]  /*af30*/  IMAD R7, R7, UR7, RZ ;  /* 0x0000000707077c24 */ /* 0x000fc4000f8e02ff */
[----:B0-----:R-:W-:Y:S01]  /*af40*/  IMAD R4, R16, UR7, RZ ;  /* 0x0000000710047c24 */ /* 0x001fe2000f8e02ff */
[----:B------:R-:W-:Y:S01]  /*af50*/  STL [R1+0x140], R19 ;  /* 0x0001401301007387 */ /* 0x000fe20000100800 */
[----:B-1----:R-:W-:Y:S02]  /*af60*/  IMAD R0, R20, UR7, RZ ;  /* 0x0000000714007c24 */ /* 0x002fe4000f8e02ff */
[----:B-----5:R-:W-:-:S03]  /*af70*/  IMAD R5, R9, UR7, RZ ;  /* 0x0000000709057c24 */ /* 0x020fc6000f8e02ff */
[----:B------:R0:W-:Y:S04]  /*af80*/  STL [R1+0xf4], R0 ;  /* 0x0000f40001007387 */ /* 0x0001e80000100800 */
[----:B------:R-:W-:Y:S01]  /*af90*/  STL [R1+0x11c], R7 ;  /* 0x00011c0701007387 */ /* 0x000fe20000100800 */
[----:B0-----:R-:W-:-:S03]  /*afa0*/  IMAD R0, R14, UR7, RZ ;  /* 0x000000070e007c24 */ /* 0x001fc6000f8e02ff */
[----:B------:R0:W-:Y:S04]  /*afb0*/  STL [R1+0xf0], R4 ;  /* 0x0000f00401007387 */ /* 0x0001e80000100800 */
[----:B------:R1:W-:Y:S01]  /*afc0*/  STL [R1+0xcc], R0 ;  /* 0x0000cc0001007387 */ /* 0x0003e20000100800 */
[----:B0-----:R-:W-:-:S03]  /*afd0*/  IMAD R4, R8, UR7, RZ ;  /* 0x0000000708047c24 */ /* 0x001fc6000f8e02ff */
[----:B------:R-:W-:Y:S01]  /*afe0*/  STL [R1+0xc8], R5 ;  /* 0x0000c80501007387 */ /* 0x000fe20000100800 */
[----:B-1----:R-:W-:-:S03]  /*aff0*/  IMAD R0, R17, UR7, RZ ;  /* 0x0000000711007c24 */ /* 0x002fc6000f8e02ff */
[----:B------:R-:W-:Y:S04]  /*b000*/  STL [R1+0xb4], R4 ;  /* 0x0000b40401007387 */ /* 0x000fe80000100800 */
[----:B------:R2:W-:Y:S01]  /*b010*/  STL [R1+0xb0], R0 ;  /* 0x0000b00001007387 */ /* 0x0005e20000100800 */
[----:B------:R-:W-:Y:S02]  /*b020*/  IMAD R18, R18, UR7, RZ ;  /* 0x0000000712127c24 */ /* 0x000fe4000f8e02ff */
[----:B------:R-:W-:Y:S02]  /*b030*/  IMAD R26, R26, UR7, RZ ;  /* 0x000000071a1a7c24 */ /* 0x000fe4000f8e02ff */
[----:B------:R-:W-:Y:S02]  /*b040*/  IMAD R27, R27, UR7, RZ ;  /* 0x000000071b1b7c24 */ /* 0x000fe4000f8e02ff */
[----:B----4-:R-:W-:-:S04]  /*b050*/  IMAD.WIDE R14, R2, 0x2, R12 ;  /* 0x00000002020e7825 */ /* 0x010fc800078e020c */
[----:B---3--:R-:W-:-:S04]  /*b060*/  IMAD.WIDE R8, R6, 0x2, R12 ;  /* 0x0000000206087825 */ /* 0x008fc800078e020c */
[----:B------:R-:W-:-:S04]  /*b070*/  IMAD.WIDE R16, R18, 0x2, R12 ;  /* 0x0000000212107825 */ /* 0x000fc800078e020c */
[----:B--2---:R-:W-:Y:S02]  /*b080*/  IMAD R0, R25, UR7, RZ ;  /* 0x0000000719007c24 */ /* 0x004fe4000f8e02ff */
[----:B------:R-:W-:Y:S02]  /*b090*/  IMAD R4, R28, UR7, RZ ;  /* 0x000000071c047c24 */ /* 0x000fe4000f8e02ff */
[----:B------:R-:W-:-:S05]  /*b0a0*/  IMAD R5, R29, UR7, RZ ;  /* 0x000000071d057c24 */ /* 0x000fca000f8e02ff */
[----:B------:R0:W-:Y:S04]  /*b0b0*/  STL [R1+0x8c], R5 ;  /* 0x00008c0501007387 */ /* 0x0001e80000100800 */
[----:B------:R1:W-:Y:S01]  /*b0c0*/  STL [R1+0x88], R4 ;  /* 0x0000880401007387 */ /* 0x0003e20000100800 */
[----:B0-----:R-:W-:-:S03]  /*b0d0*/  IMAD R5, R24, UR7, RZ ;  /* 0x0000000718057c24 */ /* 0x001fc6000f8e02ff */
[----:B------:R0:W-:Y:S01]  /*b0e0*/  STL [R1+0x64], R0 ;  /* 0x0000640001007387 */ /* 0x0001e20000100800 */
[----:B-1----:R-:W-:-:S03]  /*b0f0*/  IMAD R4, R22, UR7, RZ ;  /* 0x0000000716047c24 */ /* 0x002fc6000f8e02ff */
[----:B------:R-:W-:Y:S04]  /*b100*/  STL [R1+0x60], R5 ;  /* 0x0000600501007387 */ /* 0x000fe80000100800 */
[----:B------:R-:W2:Y:S01]  /*b110*/  LDL R29, [R1] ;  /* 0x00000000011d7983 */ /* 0x000ea20000100800 */
[----:B0-----:R-:W-:-:S03]  /*b120*/  IMAD R0, R21, UR7, RZ ;  /* 0x0000000715007c24 */ /* 0x001fc6000f8e02ff */
[----:B------:R-:W-:Y:S04]  /*b130*/  STL [R1+0x3c], R4 ;  /* 0x00003c0401007387 */ /* 0x000fe80000100800 */
[----:B------:R-:W3:Y:S04]  /*b140*/  LDL R22, [R1+0x1a8] ;  /* 0x0001a80001167983 */ /* 0x000ee80000100800 */
[----:B------:R0:W-:Y:S04]  /*b150*/  STL [R1+0x38], R0 ;  /* 0x0000380001007387 */ /* 0x0001e80000100800 */
[----:B------:R-:W4:Y:S04]  /*b160*/  LDL R10, [R1+0x26c] ;  /* 0x00026c00010a7983 */ /* 0x000f280000100800 */
[----:B------:R-:W5:Y:S01]  /*b170*/  LDL R11, [R1+0x274] ;  /* 0x00027400010b7983 */ /* 0x000f620000100800 */
[----:B0-----:R-:W-:-:S03]  /*b180*/  IMAD R0, R23, UR7, RZ ;  /* 0x0000000717007c24 */ /* 0x001fc6000f8e02ff */
[----:B------:R-:W3:Y:S01]  /*b190*/  LDL R23, [R1+0x1ac] ;  /* 0x0001ac0001177983 */ /* 0x000ee20000100800 */
[----:B------:R-:W-:-:S03]  /*b1a0*/  IMAD.WIDE R4, R3, 0x2, R12 ;  /* 0x0000000203047825 */ /* 0x000fc600078e020c */
[----:B------:R0:W-:Y:S01]  /*b1b0*/  STL.64 [R1+0xc30], R14 ;  /* 0x000c300e01007387 */ /* 0x0001e20000100a00 */
[----:B------:R-:W-:-:S03]  /*b1c0*/  IMAD.WIDE R20, R26, 0x2, R12 ;  /* 0x000000021a147825 */ /* 0x000fc600078e020c */
[----:B0-----:R-:W3:Y:S04]  /*b1d0*/  LDL R14, [R1+0x1c4] ;  /* 0x0001c400010e7983 */ /* 0x001ee80000100800 */
[----:B------:R-:W3:Y:S04]  /*b1e0*/  LDL R15, [R1+0x1c0] ;  /* 0x0001c000010f7983 */ /* 0x000ee80000100800 */
[----:B------:R0:W-:Y:S01]  /*b1f0*/  STL.64 [R1+0xd28], R6 ;  /* 0x000d280601007387 */ /* 0x0001e20000100a00 */
[----:B------:R-:W-:-:S03]  /*b200*/  IMAD.WIDE R24, R27, 0x2, R12 ;  /* 0x000000021b187825 */ /* 0x000fc600078e020c */
[----:B0-----:R-:W3:Y:S04]  /*b210*/  LDL R6, [R1+0x22c] ;  /* 0x00022c0001067983 */ /* 0x001ee80000100800 */
[----:B------:R-:W3:Y:S04]  /*b220*/  LDL R7, [R1+0x240] ;  /* 0x0002400001077983 */ /* 0x000ee80000100800 */
[----:B------:R0:W-:Y:S04]  /*b230*/  STL.64 [R1+0xc38], R8 ;  /* 0x000c380801007387 */ /* 0x0001e80000100a00 */
        /* <DEDUP_REMOVED lines=21> */
[----:B0-----:R-:W3:Y:S01]  /*b390*/  LDL R25, [R1+0x10] ;  /* 0x0000100001197983 */ /* 0x001ee20000100800 */
[----:B--2---:R-:W-:-:S05]  /*b3a0*/  IMAD.WIDE R28, R29, 0x2, R12 ;  /* 0x000000021d1c7825 */ /* 0x004fca00078e020c */
[----:B------:R3:W-:Y:S02]  /*b3b0*/  STL.64 [R1+0xc60], R28 ;  /* 0x000c601c01007387 */ /* 0x0007e40000100a00 */
[----:B---3--:R-:W-:-:S04]  /*b3c0*/  IMAD.WIDE R28, R25, 0x2, R12 ;  /* 0x00000002191c7825 */ /* 0x008fc800078e020c */
[--C-:B------:R-:W-:Y:S01]  /*b3d0*/  IMAD.WIDE R24, R26, 0x2, R12.reuse ;  /* 0x000000021a187825 */ /* 0x100fe200078e020c */
[----:B------:R0:W-:Y:S04]  /*b3e0*/  STL.64 [R1+0x8], R28 ;  /* 0x0000081c01007387 */ /* 0x0001e80000100a00 */
[----:B------:R1:W-:Y:S01]  /*b3f0*/  STL.64 [R1+0x18], R24 ;  /* 0x0000181801007387 */ /* 0x0003e20000100a00 */
[----:B0-----:R-:W-:-:S04]  /*b400*/  IMAD.WIDE R28, R27, 0x2, R12 ;  /* 0x000000021b1c7825 */ /* 0x001fc800078e020c */
[--C-:B-1----:R-:W-:Y:S01]  /*b410*/  IMAD.WIDE R24, R20, 0x2, R12.reuse ;  /* 0x0000000214187825 */ /* 0x102fe200078e020c */
[----:B------:R-:W-:Y:S03]  /*b420*/  STL.64 [R1+0x28], R28 ;  /* 0x0000281c01007387 */ /* 0x000fe60000100a00 */
[--C-:B------:R-:W-:Y:S01]  /*b430*/  IMAD.WIDE R26, R21, 0x2, R12.reuse ;  /* 0x00000002151a7825 */ /* 0x100fe200078e020c */
[----:B------:R0:W-:Y:S03]  /*b440*/  STL.64 [R1+0x40], R24 ;  /* 0x0000401801007387 */ /* 0x0001e60000100a00 */
[--C-:B------:R-:W-:Y:S01]  /*b450*/  IMAD.WIDE R20, R16, 0x2, R12.reuse ;  /* 0x0000000210147825 */ /* 0x100fe200078e020c */
[----:B------:R-:W-:Y:S04]  /*b460*/  STL.64 [R1+0x50], R26 ;  /* 0x0000501a01007387 */ /* 0x000fe80000100a00 */
[----:B------:R1:W-:Y:S01]  /*b470*/  STL.64 [R1+0x68], R20 ;  /* 0x0000681401007387 */ /* 0x0003e20000100a00 */
[----:B0-----:R-:W-:-:S04]  /*b480*/  IMAD.WIDE R24, R17, 0x2, R12 ;  /* 0x0000000211187825 */ /* 0x001fc800078e020c */
[--C-:B------:R-:W-:Y:S01]  /*b490*/  IMAD.WIDE R16, R18, 0x2, R12.reuse ;  /* 0x0000000212107825 */ /* 0x100fe200078e020c */
[----:B------:R-:W-:Y:S03]  /*b4a0*/  STL.64 [R1+0x78], R24 ;  /* 0x0000781801007387 */ /* 0x000fe60000100a00 */
[--C-:B-1----:R-:W-:Y:S01]  /*b4b0*/  IMAD.WIDE R20, R19, 0x2, R12.reuse ;  /* 0x0000000213147825 */ /* 0x102fe200078e020c */
[----:B------:R0:W-:Y:S03]  /*b4c0*/  STL.64 [R1+0x90], R16 ;  /* 0x0000901001007387 */ /* 0x0001e60000100a00 */
[--C-:B------:R-:W-:Y:S01]  /*b4d0*/  IMAD.WIDE R18, R4, 0x2, R12.reuse ;  /* 0x0000000204127825 */ /* 0x100fe200078e020c */
[----:B------:R-:W-:Y:S04]  /*b4e0*/  STL.64 [R1+0xa0], R20 ;  /* 0x0000a01401007387 */ /* 0x000fe80000100a00 */
[----:B------:R-:W-:Y:S01]  /*b4f0*/  STL.64 [R1+0xb8], R18 ;  /* 0x0000b81201007387 */ /* 0x000fe20000100a00 */
[----:B0-----:R-:W-:-:S04]  /*b500*/  IMAD.WIDE R16, R5, 0x2, R12 ;  /* 0x0000000205107825 */ /* 0x001fc800078e020c */
[--C-:B------:R-:W-:Y:S01]  /*b510*/  IMAD.WIDE R4, R6, 0x2, R12.reuse ;  /* 0x0000000206047825 */ /* 0x100fe200078e020c */
[----:B------:R0:W-:Y:S03]  /*b520*/  STL.64 [R1+0xd0], R16 ;  /* 0x0000d01001007387 */ /* 0x0001e60000100a00 */
[--C-:B------:R-:W-:Y:S01]  /*b530*/  IMAD.WIDE R6, R7, 0x2, R12.reuse ;  /* 0x0000000207067825 */ /* 0x100fe200078e020c */
[----:B------:R1:W-:Y:S04]  /*b540*/  STL.64 [R1+0xe0], R4 ;  /* 0x0000e00401007387 */ /* 0x0003e80000100a00 */
[----:B------:R2:W-:Y:S01]  /*b550*/  STL.64 [R1+0xf8], R6 ;  /* 0x0000f80601007387 */ /* 0x0005e20000100a00 */
[----:B0-----:R-:W-:-:S04]  /*b560*/  IMAD.WIDE R16, R14, 0x2, R12 ;  /* 0x000000020e107825 */ /* 0x001fc800078e020c */
[--C-:B-1----:R-:W-:Y:S01]  /*b570*/  IMAD.WIDE R4, R15, 0x2, R12.reuse ;  /* 0x000000020f047825 */ /* 0x102fe200078e020c */
[----:B--2---:R-:W2:Y:S04]  /*b580*/  LDL R6, [R1+0x280] ;  /* 0x0002800001067983 */ /* 0x004ea80000100800 */
[----:B------:R0:W-:Y:S04]  /*b590*/  STL.64 [R1+0x108], R16 ;  /* 0x0001081001007387 */ /* 0x0001e80000100a00 */
[----:B------:R-:W3:Y:S04]  /*b5a0*/  LDL R7, [R1+0x284] ;  /* 0x0002840001077983 */ /* 0x000ee80000100800 */
[----:B------:R1:W-:Y:S04]  /*b5b0*/  STL.64 [R1+0x120], R4 ;  /* 0x0001200401007387 */ /* 0x0003e80000100a00 */
[----:B------:R-:W2:Y:S01]  /*b5c0*/  LDL R14, [R1+0x288] ;  /* 0x00028800010e7983 */ /* 0x000ea20000100800 */
[----:B0-----:R-:W-:-:S03]  /*b5d0*/  IMAD.WIDE R16, R8, 0x2, R12 ;  /* 0x0000000208107825 */ /* 0x001fc600078e020c */
[----:B------:R-:W2:Y:S01]  /*b5e0*/  LDL R15, [R1+0x28c] ;  /* 0x00028c00010f7983 */ /* 0x000ea20000100800 */
[----:B-1----:R-:W-:-:S04]  /*b5f0*/  IMAD.WIDE R4, R2, 0x2, R12 ;  /* 0x0000000202047825 */ /* 0x002fc800078e020c */
[--C-:B------:R-:W-:Y:S01]  /*b600*/  IMAD.WIDE R2, R3, 0x2, R12.reuse ;  /* 0x0000000203027825 */ /* 0x100fe200078e020c */
[----:B------:R0:W-:Y:S04]  /*b610*/  STL.64 [R1+0x130], R4 ;  /* 0x0001300401007387 */ /* 0x0001e80000100a00 */
[----:B------:R1:W-:Y:S04]  /*b620*/  STL.64 [R1+0x148], R2 ;  /* 0x0001480201007387 */ /* 0x0003e80000100a00 */
[----:B------:R-:W-:Y:S01]  /*b630*/  STL.64 [R1+0x160], R16 ;  /* 0x0001601001007387 */ /* 0x000fe20000100a00 */
[----:B0-----:R-:W-:-:S04]  /*b640*/  IMAD.WIDE R4, R9, 0x2, R12 ;  /* 0x0000000209047825 */ /* 0x001fc800078e020c */
[--C-:B-1----:R-:W-:Y:S01]  /*b650*/  IMAD.WIDE R2, R23, 0x2, R12.reuse ;  /* 0x0000000217027825 */ /* 0x102fe200078e020c */
[----:B------:R4:W-:Y:S03]  /*b660*/  STL.64 [R1+0x170], R4 ;  /* 0x0001700401007387 */ /* 0x0009e60000100a00 */
[--C-:B------:R-:W-:Y:S01]  /*b670*/  IMAD.WIDE R8, R22, 0x2, R12.reuse ;  /* 0x0000000216087825 */ /* 0x100fe200078e020c */
[----:B------:R5:W-:Y:S04]  /*b680*/  STL.64 [R1+0x190], R2 ;  /* 0x0001900201007387 */ /* 0x000be80000100a00 */
[----:B------:R-:W-:Y:S01]  /*b690*/  STL.64 [R1+0x1a0], R8 ;  /* 0x0001a00801007387 */ /* 0x000fe20000100a00 */
[----:B----4-:R-:W-:-:S03]  /*b6a0*/  IMAD.WIDE R4, R10, 0x2, R12 ;  /* 0x000000020a047825 */ /* 0x010fc600078e020c */
[----:B------:R-:W4:Y:S04]  /*b6b0*/  LDL R28, [R1+0x294] ;  /* 0x00029400011c7983 */ /* 0x000f280000100800 */
[----:B------:R-:W-:Y:S04]  /*b6c0*/  STL.64 [R1+0x1b8], R4 ;  /* 0x0001b80401007387 */ /* 0x000fe80000100a00 */
[----:B------:R-:W2:Y:S01]  /*b6d0*/  LDL R29, [R1+0x298] ;  /* 0x00029800011d7983 */ /* 0x000ea20000100800 */
[----:B-----5:R-:W-:-:S05]  /*b6e0*/  IMAD.WIDE R2, R11, 0x2, R12 ;  /* 0x000000020b027825 */ /* 0x020fca00078e020c */
[----:B------:R-:W-:Y:S04]  /*b6f0*/  STL.64 [R1+0x1c8], R2 ;  /* 0x0001c80201007387 */ /* 0x000fe80000100a00 */
[----:B--2---:R0:W-:Y:S04]  /*b700*/  STL [R1+0xd58], R29 ;  /* 0x000d581d01007387 */ /* 0x0041e80000100800 */
[----:B0-----:R-:W2:Y:S01]  /*b710*/  LDL R29, [R1+0x290] ;  /* 0x00029000011d7983 */ /* 0x001ea20000100800 */
[----:B------:R-:W-:-:S03]  /*b720*/  IMAD.WIDE R2, R6, 0x2, R12 ;  /* 0x0000000206027825 */ /* 0x000fc600078e020c */
[----:B----4-:R-:W-:Y:S01]  /*b730*/  STL [R1+0xd5c], R28 ;  /* 0x000d5c1c01007387 */ /* 0x010fe20000100800 */
[----:B---3--:R-:W-:-:S03]  /*b740*/  IMAD.WIDE R4, R7, 0x2, R12 ;  /* 0x0000000207047825 */ /* 0x008fc600078e020c */
[----:B------:R-:W3:Y:S01]  /*b750*/  LDL R24, [R1+0x29c] ;  /* 0x00029c0001187983 */ /* 0x000ee20000100800 */
[----:B------:R-:W-:-:S03]  /*b760*/  IMAD.WIDE R6, R14, 0x2, R12 ;  /* 0x000000020e067825 */ /* 0x000fc600078e020c */
[----:B------:R-:W4:Y:S04]  /*b770*/  LDL R25, [R1+0x2a0] ;  /* 0x0002a00001197983 */ /* 0x000f280000100800 */
[----:B------:R-:W5:Y:S04]  /*b780*/  LDL R26, [R1+0x2a4] ;  /* 0x0002a400011a7983 */ /* 0x000f680000100800 */
[----:B------:R-:W3:Y:S04]  /*b790*/  LDL R27, [R1+0x2a8] ;  /* 0x0002a800011b7983 */ /* 0x000ee80000100800 */
        /* <DEDUP_REMOVED lines=10> */
[----:B------:R0:W-:Y:S04]  /*b840*/  STL.64 [R1+0x1e0], R2 ;  /* 0x0001e00201007387 */ /* 0x0001e80000100a00 */
[----:B------:R1:W-:Y:S01]  /*b850*/  STL.64 [R1+0x200], R4 ;  /* 0x0002000401007387 */ /* 0x0003e20000100a00 */
[----:B0-----:R-:W-:-:S03]  /*b860*/  IMAD.WIDE R2, R15, 0x2, R12 ;  /* 0x000000020f027825 */ /* 0x001fc600078e020c */
[----:B-1----:R-:W3:Y:S04]  /*b870*/  LDL R4, [R1+0x2d4] ;  /* 0x0002d40001047983 */ /* 0x002ee80000100800 */
[----:B------:R-:W-:Y:S04]  /*b880*/  STL.64 [R1+0x210], R6 ;  /* 0x0002100601007387 */ /* 0x000fe80000100a00 */
[----:B------:R-:W3:Y:S04]  /*b890*/  LDL R5, [R1+0x2d8] ;  /* 0x0002d80001057983 */ /* 0x000ee80000100800 */
[----:B------:R0:W-:Y:S04]  /*b8a0*/  STL.64 [R1+0x220], R2 ;  /* 0x0002200201007387 */ /* 0x0001e80000100a00 */
[----:B------:R-:W3:Y:S04]  /*b8b0*/  LDL R8, [R1+0x2e4] ;  /* 0x0002e40001087983 */ /* 0x000ee80000100800 */
[----:B------:R-:W3:Y:S04]  /*b8c0*/  LDL R9, [R1+0x2e8] ;  /* 0x0002e80001097983 */ /* 0x000ee80000100800 */
[----:B0-----:R-:W3:Y:S04]  /*b8d0*/  LDL R2, [R1+0x2dc] ;  /* 0x0002dc0001027983 */ /* 0x001ee80000100800 */
[----:B------:R-:W3:Y:S04]  /*b8e0*/  LDL R3, [R1+0x2e0] ;  /* 0x0002e00001037983 */ /* 0x000ee80000100800 */
[----:B------:R-:W3:Y:S04]  /*b8f0*/  LDL R6, [R1+0x2ec] ;  /* 0x0002ec0001067983 */ /* 0x000ee80000100800 */
[----:B------:R-:W3:Y:S04]  /*b900*/  LDL R7, [R1+0x2f0] ;  /* 0x0002f00001077983 */ /* 0x000ee80000100800 */
[----:B------:R-:W3:Y:S04]  /*b910*/  LDL R14, [R1+0x2f4] ;  /* 0x0002f400010e7983 */ /* 0x000ee80000100800 */
[----:B------:R-:W3:Y:S01]  /*b920*/  LDL R15, [R1+0x2f8] ;  /* 0x0002f800010f7983 */ /* 0x000ee20000100800 */
[----:B--2---:R-:W-:-:S05]  /*b930*/  IMAD.WIDE R28, R29, 0x2, R12 ;  /* 0x000000021d1c7825 */ /* 0x004fca00078e020c */
[----:B------:R0:W-:Y:S04]  /*b940*/  STL.64 [R1+0x238], R28 ;  /* 0x0002381c01007387 */ /* 0x0001e80000100a00 */
[----:B0-----:R-:W2:Y:S02]  /*b950*/  LDL.LU R28, [R1+0xd5c] ;  /* 0x000d5c00011c7983 */ /* 0x001ea40000300800 */
[----:B--2---:R-:W-:-:S05]  /*b960*/  IMAD.WIDE R28, R28, 0x2, R12 ;  /* 0x000000021c1c7825 */ /* 0x004fca00078e020c */
[----:B------:R0:W-:Y:S04]  /*b970*/  STL.64 [R1+0x248], R28 ;  /* 0x0002481c01007387 */ /* 0x0001e80000100a00 */
[----:B0-----:R-:W2:Y:S02]  /*b980*/  LDL.LU R29, [R1+0xd58] ;  /* 0x000d5800011d7983 */ /* 0x001ea40000300800 */
[----:B--2---:R-:W-:-:S05]  /*b990*/  IMAD.WIDE R28, R29, 0x2, R12 ;  /* 0x000000021d1c7825 */ /* 0x004fca00078e020c */
[----:B------:R3:W-:Y:S02]  /*b9a0*/  STL.64 [R1+0x260], R28 ;  /* 0x0002601c01007387 */ /* 0x0007e40000100a00 */
[----:B---3--:R-:W-:-:S05]  /*b9b0*/  IMAD.WIDE R28, R24, 0x2, R12 ;  /* 0x00000002181c7825 */ /* 0x008fca00078e020c */
[----:B------:R4:W-:Y:S02]  /*b9c0*/  STL.64 [R1+0x278], R28 ;  /* 0x0002781c01007387 */ /* 0x0009e40000100a00 */
[----:B----4-:R-:W-:-:S04]  /*b9d0*/  IMAD.WIDE R28, R25, 0x2, R12 ;  /* 0x00000002191c7825 */ /* 0x010fc800078e020c */
[--C-:B-----5:R-:W-:Y:S01]  /*b9e0*/  IMAD.WIDE R24, R26, 0x2, R12.reuse ;  /* 0x000000021a187825 */ /* 0x120fe200078e020c */
[----:B------:R0:W-:Y:S03]  /*b9f0*/  STL.64 [R1+0x4d8], R28 ;  /* 0x0004d81c01007387 */ /* 0x0001e60000100a00 */
[--C-:B------:R-:W-:Y:S01]  /*ba00*/  IMAD.WIDE R26, R27, 0x2, R12.reuse ;  /* 0x000000021b1a7825 */ /* 0x100fe200078e020c */
[----:B------:R1:W-:Y:S04]  /*ba10*/  STL.64 [R1+0x4e8], R24 ;  /* 0x0004e81801007387 */ /* 0x0003e80000100a00 */
[----:B------:R2:W-:Y:S01]  /*ba20*/  STL.64 [R1+0x4f8], R26 ;  /* 0x0004f81a01007387 */ /* 0x0005e20000100a00 */
[----:B0-----:R-:W-:-:S04]  /*ba30*/  IMAD.WIDE R28, R20, 0x2, R12 ;  /* 0x00000002141c7825 */ /* 0x001fc800078e020c */
[--C-:B-1----:R-:W-:Y:S01]  /*ba40*/  IMAD.WIDE R24, R21, 0x2, R12.reuse ;  /* 0x0000000215187825 */ /* 0x102fe200078e020c */
[----:B------:R-:W-:Y:S03]  /*ba50*/  STL.64 [R1+0x508], R28 ;  /* 0x0005081c01007387 */ /* 0x000fe60000100a00 */
[--C-:B--2---:R-:W-:Y:S01]  /*ba60*/  IMAD.WIDE R26, R16, 0x2, R12.reuse ;  /* 0x00000002101a7825 */ /* 0x104fe200078e020c */
[----:B------:R0:W-:Y:S03]  /*ba70*/  STL.64 [R1+0x518], R24 ;  /* 0x0005181801007387 */ /* 0x0001e60000100a00 */
[--C-:B------:R-:W-:Y:S01]  /*ba80*/  IMAD.WIDE R20, R17, 0x2, R12.reuse ;  /* 0x0000000211147825 */ /* 0x100fe200078e020c */
[----:B------:R-:W-:Y:S03]  /*ba90*/  STL.64 [R1+0x528], R26 ;  /* 0x0005281a01007387 */ /* 0x000fe60000100a00 */
[--C-:B------:R-:W-:Y:S01]  /*baa0*/  IMAD.WIDE R16, R19, 0x2, R12.reuse ;  /* 0x0000000213107825 */ /* 0x100fe200078e020c */
[----:B------:R1:W-:Y:S03]  /*bab0*/  STL.64 [R1+0x538], R20 ;  /* 0x0005381401007387 */ /* 0x0003e60000100a00 */
[----:B0-----:R-:W-:-:S04]  /*bac0*/  IMAD.WIDE R24, R18, 0x2, R12 ;  /* 0x0000000212187825 */ /* 0x001fc800078e020c */
[--C-:B------:R-:W-:Y:S01]  /*bad0*/  IMAD.WIDE R18, R22, 0x2, R12.reuse ;  /* 0x0000000216127825 */ /* 0x100fe200078e020c */
[----:B------:R-:W-:Y:S03]  /*bae0*/  STL.64 [R1+0x548], R24 ;  /* 0x0005481801007387 */ /* 0x000fe60000100a00 */
[--C-:B-1----:R-:W-:Y:S01]  /*baf0*/  IMAD.WIDE R20, R23, 0x2, R12.reuse ;  /* 0x0000000217147825 */ /* 0x102fe200078e020c */
[----:B------:R0:W-:Y:S04]  /*bb00*/  STL.64 [R1+0x558], R16 ;  /* 0x0005581001007387 */ /* 0x0001e80000100a00 */
[----:B------:R-:W-:Y:S04]  /*bb10*/  STL.64 [R1+0x568], R20 ;  /* 0x0005681401007387 */ /* 0x000fe80000100a00 */
[----:B------:R1:W-:Y:S01]  /*bb20*/  STL.64 [R1+0x578], R18 ;  /* 0x0005781201007387 */ /* 0x0003e20000100a00 */
[----:B0-----:R-:W-:-:S03]  /*bb30*/  IMAD.WIDE R16, R10, 0x2, R12 ;  /* 0x000000020a107825 */ /* 0x001fc600078e020c */
[----:B------:R-:W2:Y:S01]  /*bb40*/  LDL R23, [R1+0x2fc] ;  /* 0x0002fc0001177983 */ /* 0x000ea20000100800 */
[----:B------:R-:W-:-:S03]  /*bb50*/  IMAD.WIDE R10, R11, 0x2, R12 ;  /* 0x000000020b0a7825 */ /* 0x000fc600078e020c */
[----:B------:R0:W-:Y:S01]  /*bb60*/  STL.64 [R1+0x588], R16 ;  /* 0x0005881001007387 */ /* 0x0001e20000100a00 */
[----:B-1----:R-:W-:-:S03]  /*bb70*/  IMAD.WIDE R18, R4, 0x2, R12 ;  /* 0x0000000204127825 */ /* 0x002fc600078e020c */
[----:B------:R-:W3:Y:S04]  /*bb80*/  LDL R22, [R1+0x300] ;  /* 0x0003000001167983 */ /* 0x000ee80000100800 */
[----:B------:R1:W-:Y:S01]  /*bb90*/  STL.64 [R1+0x598], R10 ;  /* 0x0005980a01007387 */ /* 0x0003e20000100a00 */
[----:B0-----:R-:W-:-:S04]  /*bba0*/  IMAD.WIDE R16, R5, 0x2, R12 ;  /* 0x0000000205107825 */ /* 0x001fc800078e020c */
[--C-:B------:R-:W-:Y:S01]  /*bbb0*/  IMAD.WIDE R4, R2, 0x2, R12.reuse ;  /* 0x0000000202047825 */ /* 0x100fe200078e020c */
[----:B-1----:R-:W4:Y:S03]  /*bbc0*/  LDL R10, [R1+0x304] ;  /* 0x00030400010a7983 */ /* 0x002f260000100800 */
[--C-:B------:R-:W-:Y:S01]  /*bbd0*/  IMAD.WIDE R2, R3, 0x2, R12.reuse ;  /* 0x0000000203027825 */ /* 0x100fe200078e020c */
[----:B------:R-:W5:Y:S04]  /*bbe0*/  LDL R11, [R1+0x308] ;  /* 0x00030800010b7983 */ /* 0x000f680000100800 */
[----:B------:R-:W-:Y:S04]  /*bbf0*/  STL.64 [R1+0x5a8], R18 ;  /* 0x0005a81201007387 */ /* 0x000fe80000100a00 */
[----:B------:R0:W-:Y:S04]  /*bc00*/  STL.64 [R1+0x5b8], R16 ;  /* 0x0005b81001007387 */ /* 0x0001e80000100a00 */
        /* <DEDUP_REMOVED lines=8> */
[----:B------:R1:W-:Y:S04]  /*bc90*/  STL.64 [R1+0x608], R2 ;  /* 0x0006080201007387 */ /* 0x0003e80000100a00 */
[----:B------:R-:W-:Y:S01]  /*bca0*/  STL.64 [R1+0x618], R6 ;  /* 0x0006180601007387 */ /* 0x000fe20000100a00 */
[----:B0-----:R-:W-:-:S03]  /*bcb0*/  IMAD.WIDE R4, R14, 0x2, R12 ;  /* 0x000000020e047825 */ /* 0x001fc600078e020c */
[----:B------:R-:W2:Y:S04]  /*bcc0*/  LDL R28, [R1+0x310] ;  /* 0x00031000011c7983 */ /* 0x000ea80000100800 */
[----:B------:R-:W-:Y:S04]  /*bcd0*/  STL.64 [R1+0x628], R4 ;  /* 0x0006280401007387 */ /* 0x000fe80000100a00 */
[----:B------:R-:W2:Y:S01]  /*bce0*/  LDL R29, [R1+0x314] ;  /* 0x00031400011d7983 */ /* 0x000ea20000100800 */
[----:B-1----:R-:W-:-:S05]  /*bcf0*/  IMAD.WIDE R2, R15, 0x2, R12 ;  /* 0x000000020f027825 */ /* 0x002fca00078e020c */
[----:B------:R-:W-:Y:S04]  /*bd00*/  STL.64 [R1+0x638], R2 ;  /* 0x0006380201007387 */ /* 0x000fe80000100a00 */
[----:B--2---:R0:W-:Y:S04]  /*bd10*/  STL [R1+0xd50], R29 ;  /* 0x000d501d01007387 */ /* 0x0041e80000100800 */
[----:B0-----:R-:W2:Y:S01]  /*bd20*/  LDL R29, [R1+0x30c] ;  /* 0x00030c00011d7983 */ /* 0x001ea20000100800 */
[----:B------:R-:W-:-:S03]  /*bd30*/  IMAD.WIDE R2, R23, 0x2, R12 ;  /* 0x0000000217027825 */ /* 0x000fc600078e020c */
[----:B------:R-:W-:Y:S01]  /*bd40*/  STL [R1+0xd54], R28 ;  /* 0x000d541c01007387 */ /* 0x000fe20000100800 */
[----:B---3--:R-:W-:-:S03]  /*bd50*/  IMAD.WIDE R6, R22, 0x2, R12 ;  /* 0x0000000216067825 */ /* 0x008fc600078e020c */
[----:B------:R-:W3:Y:S01]  /*bd60*/  LDL R24, [R1+0x318] ;  /* 0x0003180001187983 */ /* 0x000ee20000100800 */
[----:B----4-:R-:W-:-:S03]  /*bd70*/  IMAD.WIDE R4, R10, 0x2, R12 ;  /* 0x000000020a047825 */ /* 0x010fc600078e020c */
[----:B------:R-:W4:Y:S04]  /*bd80*/  LDL R25, [R1+0x31c] ;  /* 0x00031c0001197983 */ /* 0x000f280000100800 */
        /* <DEDUP_REMOVED lines=11> */
[----:B------:R-:W-:Y:S04]  /*be40*/  STL.64 [R1+0x658], R6 ;  /* 0x0006580601007387 */ /* 0x000fe80000100a00 */
[----:B------:R-:W3:Y:S01]  /*be50*/  LDL R18, [R1+0x348] ;  /* 0x0003480001127983 */ /* 0x000ee20000100800 */
[----:B-----5:R-:W-:-:S03]  /*be60*/  IMAD.WIDE R2, R11, 0x2, R12 ;  /* 0x000000020b027825 */ /* 0x020fc600078e020c */
[----:B------:R0:W-:Y:S04]  /*be70*/  STL.64 [R1+0x668], R4 ;  /* 0x0006680401007387 */ /* 0x0001e80000100a00 */
[----:B------:R-:W5:Y:S04]  /*be80*/  LDL R19, [R1+0x34c] ;  /* 0x00034c0001137983 */ /* 0x000f680000100800 */
[----:B------:R1:W-:Y:S04]  /*be90*/  STL.64 [R1+0x678], R2 ;  /* 0x0006780201007387 */ /* 0x0003e80000100a00 */
[----:B0-----:R-:W3:Y:S04]  /*bea0*/  LDL R4, [R1+0x350] ;  /* 0x0003500001047983 */ /* 0x001ee80000100800 */
[----:B------:R-:W3:Y:S04]  /*beb0*/  LDL R5, [R1+0x354] ;  /* 0x0003540001057983 */ /* 0x000ee80000100800 */
[----:B-1----:R-:W3:Y:S04]  /*bec0*/  LDL R2, [R1+0x358] ;  /* 0x0003580001027983 */ /* 0x002ee80000100800 */
[----:B------:R-:W3:Y:S04]  /*bed0*/  LDL R3, [R1+0x35c] ;  /* 0x00035c0001037983 */ /* 0x000ee80000100800 */
[----:B------:R-:W3:Y:S04]  /*bee0*/  LDL R6, [R1+0x360] ;  /* 0x0003600001067983 */ /* 0x000ee80000100800 */
        /* <DEDUP_REMOVED lines=13> */
[----:B---3--:R-:W-:-:S04]  /*bfc0*/  IMAD.WIDE R28, R24, 0x2, R12 ;  /* 0x00000002181c7825 */ /* 0x008fc800078e020c */
[--C-:B----4-:R-:W-:Y:S01]  /*bfd0*/  IMAD.WIDE R24, R25, 0x2, R12.reuse ;  /* 0x0000000219187825 */ /* 0x110fe200078e020c */
        /* <DEDUP_REMOVED lines=17> */
[----:B------:R1:W-:Y:S01]  /*c0f0*/  STL.64 [R1+0x748], R8 ;  /* 0x0007480801007387 */ /* 0x0003e20000100a00 */
[----:B0-----:R-:W-:-:S04]  /*c100*/  IMAD.WIDE R16, R14, 0x2, R12 ;  /* 0x000000020e107825 */ /* 0x001fc800078e020c */
[--C-:B------:R-:W-:Y:S01]  /*c110*/  IMAD.WIDE R14, R15, 0x2, R12.reuse ;  /* 0x000000020f0e7825 */ /* 0x100fe200078e020c */
[----:B-1----:R-:W2:Y:S04]  /*c120*/  LDL R8, [R1+0x378] ;  /* 0x0003780001087983 */ /* 0x002ea80000100800 */
[----:B------:R0:W-:Y:S01]  /*c130*/  STL.64 [R1+0x758], R16 ;  /* 0x0007581001007387 */ /* 0x0001e20000100a00 */
[----:B-----5:R-:W-:-:S03]  /*c140*/  IMAD.WIDE R20, R19, 0x2, R12 ;  /* 0x0000000213147825 */ /* 0x020fc600078e020c */
[----:B------:R-:W3:Y:S04]  /*c150*/  LDL R9, [R1+0x37c] ;  /* 0x00037c0001097983 */ /* 0x000ee80000100800 */
[----:B------:R1:W-:Y:S01]  /*c160*/  STL.64 [R1+0x768], R14 ;  /* 0x0007680e01007387 */ /* 0x0003e20000100a00 */
[----:B0-----:R-:W-:-:S04]  /*c170*/  IMAD.WIDE R16, R18, 0x2, R12 ;  /* 0x0000000212107825 */ /* 0x001fc800078e020c */
[--C-:B------:R-:W-:Y:S01]  /*c180*/  IMAD.WIDE R18, R4, 0x2, R12.reuse ;  /* 0x0000000204127825 */ /* 0x100fe200078e020c */
[----:B-1----:R-:W4:Y:S04]  /*c190*/  LDL R14, [R1+0x270] ;  /* 0x00027000010e7983 */ /* 0x002f280000100800 */
[----:B------:R-:W5:Y:S04]  /*c1a0*/  LDL R15, [R1+0x25c] ;  /* 0x00025c00010f7983 */ /* 0x000f680000100800 */
[----:B------:R0:W-:Y:S04]  /*c1b0*/  STL.64 [R1+0x778], R16 ;  /* 0x0007781001007387 */ /* 0x0001e80000100a00 */
        /* <DEDUP_REMOVED lines=39> */
[----:B------:R0:W-:Y:S04]  /*c430*/  STL.64 [R1+0x848], R16 ;  /* 0x0008481001007387 */ /* 0x0001e80000100a00 */
[----:B------:R-:W3:Y:S01]  /*c440*/  LDL.LU R28, [R1+0x118] ;  /* 0x00011800011c7983 */ /* 0x000ee20000300800 */
[----:B-----5:R-:W-:-:S03]  /*c450*/  IMAD.WIDE R4, R15, 0x2, R12 ;  /* 0x000000020f047825 */ /* 0x020fc600078e020c */
[----:B------:R-:W-:Y:S04]  /*c460*/  STL.64 [R1+0x858], R8 ;  /* 0x0008580801007387 */ /* 0x000fe80000100a00 */
[----:B------:R-:W5:Y:S04]  /*c470*/  LDL.LU R29, [R1+0xf4] ;  /* 0x0000f400011d7983 */ /* 0x000f680000300800 */
[----:B------:R1:W-:Y:S04]  /*c480*/  STL.64 [R1+0x868], R4 ;  /* 0x0008680401007387 */ /* 0x0003e80000100a00 */
[----:B------:R-:W3:Y:S04]  /*c490*/  LDL.LU R24, [R1+0xf0] ;  /* 0x0000f00001187983 */ /* 0x000ee80000300800 */
[----:B------:R-:W3:Y:S04]  /*c4a0*/  LDL.LU R25, [R1+0xcc] ;  /* 0x0000cc0001197983 */ /* 0x000ee80000300800 */
[----:B------:R-:W3:Y:S04]  /*c4b0*/  LDL.LU R20, [R1+0xc8] ;  /* 0x0000c80001147983 */ /* 0x000ee80000300800 */
[----:B------:R-:W3:Y:S04]  /*c4c0*/  LDL.LU R21, [R1+0xb4] ;  /* 0x0000b40001157983 */ /* 0x000ee80000300800 */
[----:B0-----:R-:W3:Y:S04]  /*c4d0*/  LDL.LU R16, [R1+0xb0] ;  /* 0x0000b00001107983 */ /* 0x001ee80000300800 */
[----:B------:R-:W3:Y:S04]  /*c4e0*/  LDL.LU R17, [R1+0x8c] ;  /* 0x00008c0001117983 */ /* 0x000ee80000300800 */
[----:B-1----:R-:W3:Y:S04]  /*c4f0*/  LDL.LU R4, [R1+0x88] ;  /* 0x0000880001047983 */ /* 0x002ee80000300800 */
[----:B------:R-:W3:Y:S04]  /*c500*/  LDL.LU R5, [R1+0x64] ;  /* 0x0000640001057983 */ /* 0x000ee80000300800 */
[----:B------:R-:W3:Y:S04]  /*c510*/  LDL.LU R8, [R1+0x60] ;  /* 0x0000600001087983 */ /* 0x000ee80000300800 */
[----:B------:R-:W3:Y:S04]  /*c520*/  LDL.LU R9, [R1+0x3c] ;  /* 0x00003c0001097983 */ /* 0x000ee80000300800 */
[----:B------:R-:W3:Y:S04]  /*c530*/  LDL.LU R14, [R1+0x38] ;  /* 0x00003800010e7983 */ /* 0x000ee80000300800 */
[----:B------:R-:W3:Y:S01]  /*c540*/  LDL.LU R15, [R1+0x380] ;  /* 0x00038000010f7983 */ /* 0x000ee20000300800 */
        /* <DEDUP_REMOVED lines=11> */
[----:B0-----:R-:W2:Y:S04]  /*c600*/  LDL.LU.64 R26, [R1+0xd40] ;  /* 0x000d4000011a7983 */ /* 0x001ea80000300a00 */
[----:B------:R0:W-:Y:S02]  /*c610*/  STL.64 [R1+0x8b8], R18 ;  /* 0x0008b81201007387 */ /* 0x0001e40000100a00 */
[----:B0-----:R-:W-:-:S04]  /*c620*/  IMAD.WIDE R18, R2, 0x2, R12 ;  /* 0x0000000202127825 */ /* 0x001fc800078e020c */
[--C-:B------:R-:W-:Y:S01]  /*c630*/  IMAD.WIDE R2, R3, 0x2, R12.reuse ;  /* 0x0000000203027825 */ /* 0x100fe200078e020c */
[----:B------:R0:W-:Y:S04]  /*c640*/  STL.64 [R1+0x8c8], R18 ;  /* 0x0008c81201007387 */ /* 0x0001e80000100a00 */
[----:B0-----:R-:W3:Y:S04]  /*c650*/  LDL.LU.64 R18, [R1+0xd38] ;  /* 0x000d380001127983 */ /* 0x001ee80000300a00 */
[----:B------:R0:W-:Y:S02]  /*c660*/  STL.64 [R1+0x8d8], R2 ;  /* 0x0008d80201007387 */ /* 0x0001e40000100a00 */
[----:B0-----:R-:W-:-:S04]  /*c670*/  IMAD.WIDE R2, R6, 0x2, R12 ;  /* 0x0000000206027825 */ /* 0x001fc800078e020c */
[--C-:B------:R-:W-:Y:S01]  /*c680*/  IMAD.WIDE R6, R7, 0x2, R12.reuse ;  /* 0x0000000207067825 */ /* 0x100fe200078e020c */
[----:B------:R0:W-:Y:S04]  /*c690*/  STL.64 [R1+0x8e8], R2 ;  /* 0x0008e80201007387 */ /* 0x0001e80000100a00 */
[----:B0-----:R-:W4:Y:S04]  /*c6a0*/  LDL.LU.64 R2, [R1+0xd30] ;  /* 0x000d300001027983 */ /* 0x001f280000300a00 */
[----:B------:R0:W-:Y:S02]  /*c6b0*/  STL.64 [R1+0x8f8], R6 ;  /* 0x0008f80601007387 */ /* 0x0001e40000100a00 */
[----:B0-----:R-:W-:-:S05]  /*c6c0*/  IMAD.WIDE R6, R23, 0x2, R12 ;  /* 0x0000000217067825 */ /* 0x001fca00078e020c */
[----:B------:R0:W-:Y:S02]  /*c6d0*/  STL.64 [R1+0x908], R6 ;  /* 0x0009080601007387 */ /* 0x0001e40000100a00 */
[----:B0-----:R-:W-:-:S04]  /*c6e0*/  IMAD.WIDE R6, R10, 0x2, R12 ;  /* 0x000000020a067825 */ /* 0x001fc800078e020c */
[--C-:B------:R-:W-:Y:S01]  /*c6f0*/  IMAD.WIDE R10, R11, 0x2, R12.reuse ;  /* 0x000000020b0a7825 */ /* 0x100fe200078e020c */
[----:B------:R0:W-:Y:S04]  /*c700*/  STL.64 [R1+0x918], R6 ;  /* 0x0009180601007387 */ /* 0x0001e80000100a00 */
[----:B0-----:R-:W2:Y:S04]  /*c710*/  LDL.LU.64 R6, [R1+0xd28] ;  /* 0x000d280001067983 */ /* 0x001ea80000300a00 */
[----:B------:R0:W-:Y:S04]  /*c720*/  STL.64 [R1+0x928], R10 ;  /* 0x0009280a01007387 */ /* 0x0001e80000100a00 */
[----:B0-----:R-:W2:Y:S01]  /*c730*/  LDL.LU.64 R10, [R1+0xd20] ;  /* 0x000d2000010a7983 */ /* 0x001ea20000300a00 */
[----:B------:R-:W-:-:S05]  /*c740*/  IMAD.WIDE R22, R22, 0x2, R12 ;  /* 0x0000000216167825 */ /* 0x000fca00078e020c */
[----:B------:R2:W-:Y:S02]  /*c750*/  STL.64 [R1+0x938], R22 ;  /* 0x0009381601007387 */ /* 0x0005e40000100a00 */
[--C-:B--2---:R-:W-:Y:S02]  /*c760*/  IMAD.WIDE R22, R10, 0x2, R12.reuse ;  /* 0x000000020a167825 */ /* 0x104fe400078e020c */
[----:B------:R-:W4:Y:S04]  /*c770*/  LDL.LU R10, [R1+0xd1c] ;  /* 0x000d1c00010a7983 */ /* 0x000f280000300800 */
[----:B------:R0:W-:Y:S02]  /*c780*/  STL.64 [R1+0x948], R22 ;  /* 0x0009481601007387 */ /* 0x0001e40000100a00 */
[----:B0-----:R-:W-:-:S02]  /*c790*/  IMAD.WIDE R22, R11, 0x2, R12 ;  /* 0x000000020b167825 */ /* 0x001fc400078e020c */
[----:B------:R-:W4:Y:S04]  /*c7a0*/  LDL.LU R11, [R1+0xd18] ;  /* 0x000d1800010b7983 */ /* 0x000f280000300800 */
[----:B------:R3:W-:Y:S02]  /*c7b0*/  STL.64 [R1+0x958], R22 ;  /* 0x0009581601007387 */ /* 0x0007e40000100a00 */
[----:B---3--:R-:W-:-:S05]  /*c7c0*/  IMAD.WIDE R22, R19, 0x2, R12 ;  /* 0x0000000213167825 */ /* 0x008fca00078e020c */
[----:B------:R0:W-:Y:S02]  /*c7d0*/  STL.64 [R1+0x968], R22 ;  /* 0x0009681601007387 */ /* 0x0001e40000100a00 */
[----:B0-----:R-:W-:-:S05]  /*c7e0*/  IMAD.WIDE R22, R7, 0x2, R12 ;  /* 0x0000000207167825 */ /* 0x001fca00078e020c */
[----:B------:R0:W-:Y:S02]  /*c7f0*/  STL.64 [R1+0x978], R22 ;  /* 0x0009781601007387 */ /* 0x0001e40000100a00 */
[----:B0-----:R-:W-:-:S05]  /*c800*/  IMAD.WIDE R22, R28, 0x2, R12 ;  /* 0x000000021c167825 */ /* 0x001fca00078e020c */
[----:B------:R0:W-:Y:S04]  /*c810*/  STL.64 [R1+0x988], R22 ;  /* 0x0009881601007387 */ /* 0x0001e80000100a00 */
[----:B-----5:R-:W-:Y:S04]  /*c820*/  STL [R1+0xc68], R29 ;  /* 0x000c681d01007387 */ /* 0x020fe80000100800 */
[----:B------:R1:W-:Y:S01]  /*c830*/  STL [R1+0xc6c], R28 ;  /* 0x000c6c1c01007387 */ /* 0x0003e20000100800 */
[----:B0-----:R-:W-:-:S05]  /*c840*/  IMAD.WIDE R22, R29, 0x2, R12 ;  /* 0x000000021d167825 */ /* 0x001fca00078e020c */
[----:B------:R0:W-:Y:S01]  /*c850*/  STL.64 [R1+0x998], R22 ;  /* 0x0009981601007387 */ /* 0x0001e20000100a00 */
[----:B-1----:R-:W-:-:S03]  /*c860*/  IMAD.WIDE R28, R24, 0x2, R12 ;  /* 0x00000002181c7825 */ /* 0x002fc600078e020c */
[----:B------:R1:W-:Y:S04]  /*c870*/  STL.64 [R1+0xc70], R24 ;  /* 0x000c701801007387 */ /* 0x0003e80000100a00 */
[----:B------:R-:W-:Y:S01]  /*c880*/  STL.64 [R1+0x9a8], R28 ;  /* 0x0009a81c01007387 */ /* 0x000fe20000100a00 */
[----:B0-----:R-:W-:-:S04]  /*c890*/  IMAD.WIDE R22, R25, 0x2, R12 ;  /* 0x0000000219167825 */ /* 0x001fc800078e020c */
[--C-:B-1----:R-:W-:Y:S01]  /*c8a0*/  IMAD.WIDE R24, R20, 0x2, R12.reuse ;  /* 0x0000000214187825 */ /* 0x102fe200078e020c */
[----:B------:R0:W-:Y:S04]  /*c8b0*/  STL.64 [R1+0x9b8], R22 ;  /* 0x0009b81601007387 */ /* 0x0001e80000100a00 */
[----:B------:R1:W-:Y:S04]  /*c8c0*/  STL.64 [R1+0xc78], R20 ;  /* 0x000c781401007387 */ /* 0x0003e80000100a00 */
[----:B------:R-:W-:Y:S01]  /*c8d0*/  STL.64 [R1+0x9c8], R24 ;  /* 0x0009c81801007387 */ /* 0x000fe20000100a00 */
[----:B0-----:R-:W-:-:S04]  /*c8e0*/  IMAD.WIDE R22, R21, 0x2, R12 ;  /* 0x0000000215167825 */ /* 0x001fc800078e020c */
[--C-:B-1----:R-:W-:Y:S01]  /*c8f0*/  IMAD.WIDE R20, R16, 0x2, R12.reuse ;  /* 0x0000000210147825 */ /* 0x102fe200078e020c */
[----:B------:R0:W-:Y:S04]  /*c900*/  STL.64 [R1+0x9d8], R22 ;  /* 0x0009d81601007387 */ /* 0x0001e80000100a00 */
[----:B------:R1:W-:Y:S04]  /*c910*/  STL.64 [R1+0xc80], R16 ;  /* 0x000c801001007387 */ /* 0x0003e80000100a00 */
[----:B------:R2:W-:Y:S01]  /*c920*/  STL.64 [R1+0x9e8], R20 ;  /* 0x0009e81401007387 */ /* 0x0005e20000100a00 */
[----:B0-----:R-:W-:-:S04]  /*c930*/  IMAD.WIDE R22, R17, 0x2, R12 ;  /* 0x0000000211167825 */ /* 0x001fc800078e020c */
[--C-:B-1----:R-:W-:Y:S01]  /*c940*/  IMAD.WIDE R16, R5, 0x2, R12.reuse ;  /* 0x0000000205107825 */ /* 0x102fe200078e020c */
[----:B------:R-:W-:Y:S03]  /*c950*/  STL.64 [R1+0x9f8], R22 ;  /* 0x0009f81601007387 */ /* 0x000fe60000100a00 */
[--C-:B--2---:R-:W-:Y:S01]  /*c960*/  IMAD.WIDE R20, R4, 0x2, R12.reuse ;  /* 0x0000000204147825 */ /* 0x104fe200078e020c */
[----:B------:R0:W-:Y:S04]  /*c970*/  STL.64 [R1+0xc88], R4 ;  /* 0x000c880401007387 */ /* 0x0001e80000100a00 */
[----:B------:R1:W-:Y:S04]  /*c980*/  STL.64 [R1+0xa08], R20 ;  /* 0x000a081401007387 */ /* 0x0003e80000100a00 */
[----:B------:R2:W-:Y:S04]  /*c990*/  STL.64 [R1+0xa18], R16 ;  /* 0x000a181001007387 */ /* 0x0005e80000100a00 */
[----:B0-----:R-:W3:Y:S01]  /*c9a0*/  LDL.LU R4, [R1+0x1ec] ;  /* 0x0001ec0001047983 */ /* 0x001ee20000300800 */
[----:B-1----:R-:W-:-:S04]  /*c9b0*/  IMAD.WIDE R20, R8, 0x2, R12 ;  /* 0x0000000208147825 */ /* 0x002fc800078e020c */
[--C-:B--2---:R-:W-:Y:S01]  /*c9c0*/  IMAD.WIDE R16, R9, 0x2, R12.reuse ;  /* 0x0000000209107825 */ /* 0x104fe200078e020c */
[----:B------:R-:W-:Y:S04]  /*c9d0*/  STL.64 [R1+0xa28], R20 ;  /* 0x000a281401007387 */ /* 0x000fe80000100a00 */
[----:B------:R-:W2:Y:S04]  /*c9e0*/  LDL.LU R5, [R1+0x1e8] ;  /* 0x0001e80001057983 */ /* 0x000ea80000300800 */
[----:B------:R0:W-:Y:S01]  /*c9f0*/  STL.64 [R1+0xa38], R16 ;  /* 0x000a381001007387 */ /* 0x0001e20000100a00 */
[----:B------:R-:W-:-:S03]  /*ca00*/  IMAD.WIDE R22, R14, 0x2, R12 ;  /* 0x000000020e167825 */ /* 0x000fc600078e020c */
[----:B0-----:R-:W5:Y:S04]  /*ca10*/  LDL.LU R16, [R1+0x20c] ;  /* 0x00020c0001107983 */ /* 0x001f680000300800 */
[----:B------:R-:W2:Y:S04]  /*ca20*/  LDL.LU R17, [R1+0x218] ;  /* 0x0002180001117983 */ /* 0x000ea80000300800 */
[----:B------:R-:W2:Y:S04]  /*ca30*/  LDL.LU R20, [R1+0x21c] ;  /* 0x00021c0001147983 */ /* 0x000ea80000300800 */
[----:B------:R-:W2:Y:S04]  /*ca40*/  LDL.LU R21, [R1+0x228] ;  /* 0x0002280001157983 */ /* 0x000ea80000300800 */
[----:B------:R-:W2:Y:S04]  /*ca50*/  LDL.LU R24, [R1+0x1d4] ;  /* 0x0001d40001187983 */ /* 0x000ea80000300800 */
[----:B------:R-:W2:Y:S04]  /*ca60*/  LDL.LU R25, [R1+0x1d0] ;  /* 0x0001d00001197983 */ /* 0x000ea80000300800 */
[----:B------:R-:W2:Y:S04]  /*ca70*/  LDL.LU R28, [R1+0x22c] ;  /* 0x00022c00011c7983 */ /* 0x000ea80000300800 */
[----:B------:R-:W2:Y:S04]  /*ca80*/  LDL.LU R29, [R1+0x240] ;  /* 0x00024000011d7983 */ /* 0x000ea80000300800 */
[----:B------:R0:W-:Y:S04]  /*ca90*/  STL.64 [R1+0xc90], R8 ;  /* 0x000c900801007387 */ /* 0x0001e80000100a00 */
[----:B0-----:R-:W2:Y:S04]  /*caa0*/  LDL.LU R8, [R1+0x128] ;  /* 0x0001280001087983 */ /* 0x001ea80000300800 */
[----:B------:R-:W3:Y:S04]  /*cab0*/  LDL.LU R9, [R1+0x208] ;  /* 0x0002080001097983 */ /* 0x000ee80000300800 */
[----:B------:R0:W-:Y:S04]  /*cac0*/  STL.64 [R1+0xa48], R22 ;  /* 0x000a481601007387 */ /* 0x0001e80000100a00 */
[----:B------:R1:W-:Y:S01]  /*cad0*/  STL.64 [R1+0xc98], R14 ;  /* 0x000c980e01007387 */ /* 0x0003e20000100a00 */
[----:B0-----:R-:W-:-:S03]  /*cae0*/  IMAD.WIDE R22, R15, 0x2, R12 ;  /* 0x000000020f167825 */ /* 0x001fc600078e020c */
[----:B-1----:R-:W5:Y:S04]  /*caf0*/  LDL.LU R14, [R1] ;  /* 0x00000000010e7983 */ /* 0x002f680000300800 */
[----:B------:R0:W-:Y:S04]  /*cb00*/  STL.64 [R1+0xa68], R22 ;  /* 0x000a681601007387 */ /* 0x0001e80000100a00 */
[----:B------:R-:W5:Y:S01]  /*cb10*/  LDL.LU R15, [R1+0x10] ;  /* 0x00001000010f7983 */ /* 0x000f620000300800 */
[----:B0-----:R-:W-:-:S04]  /*cb20*/  IMAD.WIDE R22, R0, 0x2, R12 ;  /* 0x0000000200167825 */ /* 0x001fc800078e020c */
[----:B----4-:R-:W-:-:S04]  /*cb30*/  IMAD.WIDE R12, R2, 0x2, R10 ;  /* 0x00000002020c7825 */ /* 0x010fc800078e020a */
[--C-:B------:R-:W-:Y:S01]  /*cb40*/  IMAD.WIDE R6, R6, 0x2, R10.reuse ;  /* 0x0000000206067825 */ /* 0x100fe200078e020a */
[----:B------:R-:W-:Y:S03]  /*cb50*/  STL.64 [R1+0xca0], R12 ;  /* 0x000ca00c01007387 */ /* 0x000fe60000100a00 */
[--C-:B------:R-:W-:Y:S01]  /*cb60*/  IMAD.WIDE R2, R3, 0x2, R10.reuse ;  /* 0x0000000203027825 */ /* 0x100fe200078e020a */
[----:B------:R0:W-:Y:S03]  /*cb70*/  STL.64 [R1+0xa58], R22 ;  /* 0x000a581601007387 */ /* 0x0001e60000100a00 */
[--C-:B------:R-:W-:Y:S01]  /*cb80*/  IMAD.WIDE R18, R18, 0x2, R10.reuse ;  /* 0x0000000212127825 */ /* 0x100fe200078e020a */
[----:B------:R2:W-:Y:S04]  /*cb90*/  STL.64 [R1+0xca8], R6 ;  /* 0x000ca80601007387 */ /* 0x0005e80000100a00 */
[----:B------:R1:W-:Y:S01]  /*cba0*/  STL.64 [R1+0xcb0], R2 ;  /* 0x000cb00201007387 */ /* 0x0003e20000100a00 */
[----:B0-----:R-:W-:-:S03]  /*cbb0*/  IMAD.WIDE R22, R26, 0x2, R10 ;  /* 0x000000021a167825 */ /* 0x001fc600078e020a */
[----:B------:R-:W-:Y:S01]  /*cbc0*/  STL.64 [R1+0xcb8], R18 ;  /* 0x000cb81201007387 */ /* 0x000fe20000100a00 */
[----:B------:R-:W-:-:S03]  /*cbd0*/  IMAD.WIDE R26, R27, 0x2, R10 ;  /* 0x000000021b1a7825 */ /* 0x000fc600078e020a */
[----:B------:R-:W-:Y:S04]  /*cbe0*/  STL.64 [R1+0xcc0], R22 ;  /* 0x000cc01601007387 */ /* 0x000fe80000100a00 */
[----:B------:R-:W-:Y:S01]  /*cbf0*/  STL.64 [R1+0xcc8], R26 ;  /* 0x000cc81a01007387 */ /* 0x000fe20000100a00 */
[----:B--2---:R-:W-:-:S04]  /*cc00*/  IMAD.WIDE R6, R8, 0x2, R10 ;  /* 0x0000000208067825 */ /* 0x004fc800078e020a */
[----:B---3--:R-:W-:-:S04]  /*cc10*/  IMAD.WIDE R8, R9, 0x2, R10 ;  /* 0x0000000209087825 */ /* 0x008fc800078e020a */
[----:B-----5:R-:W-:-:S04]  /*cc20*/  IMAD.WIDE R12, R14, 0x2, R10 ;  /* 0x000000020e0c7825 */ /* 0x020fc800078e020a */
[--C-:B-1----:R-:W-:Y:S01]  /*cc30*/  IMAD.WIDE R2, R15, 0x2, R10.reuse ;  /* 0x000000020f027825 */ /* 0x102fe200078e020a */
[----:B------:R-:W-:Y:S04]  /*cc40*/  STL.64 [R1], R12 ;  /* 0x0000000c01007387 */ /* 0x000fe80000100a00 */
        /* <DEDUP_REMOVED lines=8> */
[----:B------:R2:W-:Y:S01]  /*ccd0*/  STL.64 [R1+0x70], R4 ;  /* 0x0000700401007387 */ /* 0x0005e20000100a00 */
[----:B0-----:R-:W-:-:S04]  /*cce0*/  IMAD.WIDE R2, R17, 0x2, R10 ;  /* 0x0000000211027825 */ /* 0x001fc800078e020a */
[--C-:B-1----:R-:W-:Y:S01]  /*ccf0*/  IMAD.WIDE R6, R20, 0x2, R10.reuse ;  /* 0x0000000214067825 */ /* 0x102fe200078e020a */
[----:B------:R0:W-:Y:S03]  /*cd00*/  STL.64 [R1+0x80], R2 ;  /* 0x0000800201007387 */ /* 0x0001e60000100a00 */
[--C-:B--2---:R-:W-:Y:S01]  /*cd10*/  IMAD.WIDE R4, R21, 0x2, R10.reuse ;  /* 0x0000000215047825 */ /* 0x104fe200078e020a */
[----:B------:R1:W-:Y:S04]  /*cd20*/  STL.64 [R1+0x98], R6 ;  /* 0x0000980601007387 */ /* 0x0003e80000100a00 */
[----:B------:R2:W-:Y:S01]  /*cd30*/  STL.64 [R1+0xa8], R4 ;  /* 0x0000a80401007387 */ /* 0x0005e20000100a00 */
[----:B0-----:R-:W-:-:S04]  /*cd40*/  IMAD.WIDE R2, R24, 0x2, R10 ;  /* 0x0000000218027825 */ /* 0x001fc800078e020a */
[--C-:B-1----:R-:W-:Y:S01]  /*cd50*/  IMAD.WIDE R6, R25, 0x2, R10.reuse ;  /* 0x0000000219067825 */ /* 0x102fe200078e020a */
[----:B------:R0:W-:Y:S03]  /*cd60*/  STL.64 [R1+0xc0], R2 ;  /* 0x0000c00201007387 */ /* 0x0001e60000100a00 */
[--C-:B--2---:R-:W-:Y:S01]  /*cd70*/  IMAD.WIDE R4, R28, 0x2, R10.reuse ;  /* 0x000000021c047825 */ /* 0x104fe200078e020a */
[----:B------:R-:W-:Y:S04]  /*cd80*/  STL.64 [R1+0xd8], R6 ;  /* 0x0000d80601007387 */ /* 0x000fe80000100a00 */
[----:B------:R-:W2:Y:S04]  /*cd90*/  LDL.LU R26, [R1+0x268] ;  /* 0x00026800011a7983 */ /* 0x000ea80000300800 */
[----:B------:R-:W-:Y:S04]  /*cda0*/  STL.64 [R1+0xe8], R4 ;  /* 0x0000e80401007387 */ /* 0x000fe80000100a00 */
[----:B------:R-:W3:Y:S01]  /*cdb0*/  LDL.LU R27, [R1+0x1ac] ;  /* 0x0001ac00011b7983 */ /* 0x000ee20000300800 */
[----:B0-----:R-:W-:-:S05]  /*cdc0*/  IMAD.WIDE R2, R29, 0x2, R10 ;  /* 0x000000021d027825 */ /* 0x001fca00078e020a */
[----:B------:R-:W-:Y:S04]  /*cdd0*/  STL.64 [R1+0x100], R2 ;  /* 0x0001000201007387 */ /* 0x000fe80000100a00 */
[----:B---3--:R0:W-:Y:S04]  /*cde0*/  STL [R1+0xd00], R27 ;  /* 0x000d001b01007387 */ /* 0x0081e80000100800 */
[----:B0-----:R-:W3:Y:S04]  /*cdf0*/  LDL.LU R27, [R1+0x254] ;  /* 0x00025400011b7983 */ /* 0x001ee80000300800 */
[----:B--2---:R0:W-:Y:S04]  /*ce00*/  STL [R1+0xd04], R26 ;  /* 0x000d041a01007387 */ /* 0x0041e80000100800 */
[----:B0-----:R-:W2:Y:S04]  /*ce10*/  LDL.LU R26, [R1+0x250] ;  /* 0x00025000011a7983 */ /* 0x001ea80000300800 */
[----:B---3--:R0:W-:Y:S04]  /*ce20*/  STL [R1+0xd08], R27 ;  /* 0x000d081b01007387 */ /* 0x0081e80000100800 */
[----:B0-----:R-:W3:Y:S04]  /*ce30*/  LDL.LU R27, [R1+0x244] ;  /* 0x00024400011b7983 */ /* 0x001ee80000300800 */
[----:B--2---:R0:W-:Y:S04]  /*ce40*/  STL [R1+0xd0c], R26 ;  /* 0x000d0c1a01007387 */ /* 0x0041e80000100800 */
[----:B0-----:R-:W2:Y:S04]  /*ce50*/  LDL.LU R26, [R1+0x1c0] ;  /* 0x0001c000011a7983 */ /* 0x001ea80000300800 */
[----:B---3--:R0:W-:Y:S04]  /*ce60*/  STL [R1+0xd10], R27 ;  /* 0x000d101b01007387 */ /* 0x0081e80000100800 */
[----:B0-----:R-:W3:Y:S04]  /*ce70*/  LDL.LU R27, [R1+0x1c4] ;  /* 0x0001c400011b7983 */ /* 0x001ee80000300800 */
[----:B--2---:R3:W-:Y:S04]  /*ce80*/  STL [R1+0xd14], R26 ;  /* 0x000d141a01007387 */ /* 0x0047e80000100800 */
[----:B------:R-:W2:Y:S04]  /*ce90*/  LDL.LU R22, [R1+0x1a8] ;  /* 0x0001a80001167983 */ /* 0x000ea80000300800 */
[----:B------:R-:W4:Y:S04]  /*cea0*/  LDL.LU R23, [R1+0x26c] ;  /* 0x00026c0001177983 */ /* 0x000f280000300800 */
[----:B------:R-:W5:Y:S04]  /*ceb0*/  LDL.LU R18, [R1+0x274] ;  /* 0x0002740001127983 */ /* 0x000f680000300800 */
[----:B------:R-:W2:Y:S04]  /*cec0*/  LDL.LU R19, [R1+0x280] ;  /* 0x0002800001137983 */ /* 0x000ea80000300800 */
        /* <DEDUP_REMOVED lines=19> */
[----:B------:R-:W2:Y:S01]  /*d000*/  LDL.LU R29, [R1+0x2d0] ;  /* 0x0002d000011d7983 */ /* 0x000ea20000300800 */
[----:B---3--:R-:W-:-:S05]  /*d010*/  IMAD.WIDE R26, R27, 0x2, R10 ;  /* 0x000000021b1a7825 */ /* 0x008fca00078e020a */
[----:B------:R0:W-:Y:S04]  /*d020*/  STL.64 [R1+0x110], R26 ;  /* 0x0001101a01007387 */ /* 0x0001e80000100a00 */
[----:B0-----:R-:W3:Y:S02]  /*d030*/  LDL.LU R26, [R1+0xd14] ;  /* 0x000d1400011a7983 */ /* 0x001ee40000300800 */
        /* <DEDUP_REMOVED lines=16> */
[----:B------:R2:W-:Y:S02]  /*d140*/  STL.64 [R1+0x198], R26 ;  /* 0x0001981a01007387 */ /* 0x0005e40000100a00 */
[----:B--2---:R-:W-:-:S04]  /*d150*/  IMAD.WIDE R26, R22, 0x2, R10 ;  /* 0x00000002161a7825 */ /* 0x004fc800078e020a */
[--C-:B----4-:R-:W-:Y:S01]  /*d160*/  IMAD.WIDE R22, R23, 0x2, R10.reuse ;  /* 0x0000000217167825 */ /* 0x110fe200078e020a */
[----:B------:R5:W-:Y:S04]  /*d170*/  STL.64 [R1+0x1a8], R26 ;  /* 0x0001a81a01007387 */ /* 0x000be80000100a00 */
[----:B------:R0:W-:Y:S01]  /*d180*/  STL.64 [R1+0x1c0], R22 ;  /* 0x0001c01601007387 */ /* 0x0001e20000100a00 */
[----:B-----5:R-:W-:-:S04]  /*d190*/  IMAD.WIDE R26, R18, 0x2, R10 ;  /* 0x00000002121a7825 */ /* 0x020fc800078e020a */
[--C-:B0-----:R-:W-:Y:S01]  /*d1a0*/  IMAD.WIDE R22, R19, 0x2, R10.reuse ;  /* 0x0000000213167825 */ /* 0x101fe200078e020a */
[----:B------:R-:W-:Y:S03]  /*d1b0*/  STL.64 [R1+0x1d0], R26 ;  /* 0x0001d01a01007387 */ /* 0x000fe60000100a00 */
        /* <DEDUP_REMOVED lines=9> */
[----:B------:R-:W-:Y:S03]  /*d250*/  STL.64 [R1+0x240], R18 ;  /* 0x0002401201007387 */ /* 0x000fe60000100a00 */
[--C-:B------:R-:W-:Y:S01]  /*d260*/  IMAD.WIDE R6, R13, 0x2, R10.reuse ;  /* 0x000000020d067825 */ /* 0x100fe200078e020a */
[----:B------:R0:W-:Y:S03]  /*d270*/  STL.64 [R1+0x250], R2 ;  /* 0x0002500201007387 */ /* 0x0001e60000100a00 */
[--C-:B------:R-:W-:Y:S01]  /*d280*/  IMAD.WIDE R12, R14, 0x2, R10.reuse ;  /* 0x000000020e0c7825 */ /* 0x100fe200078e020a */
        /* <DEDUP_REMOVED lines=193> */
[----:B0-----:R-:W2:Y:S04]  /*dea0*/  LDL.LU.64 R26, [R1+0xcc8] ;  /* 0x000cc800011a7983 */ /* 0x001ea80000300a00 */
[----:B------:R5:W-:Y:S02]  /*deb0*/  STL.64 [R1+0x820], R22 ;  /* 0x0008201601007387 */ /* 0x000be40000100a00 */
[----:B-----5:R-:W-:-:S04]  /*dec0*/  IMAD.WIDE R22, R18, 0x2, R10 ;  /* 0x0000000212167825 */ /* 0x020fc800078e020a */
        /* <DEDUP_REMOVED lines=9> */
[----:B0-----:R-:W-:-:S04]  /*df60*/  IMAD.WIDE R2, R6, 0x2, R10 ;  /* 0x0000000206027825 */ /* 0x001fc800078e020a */
[--C-:B------:R-:W-:Y:S01]  /*df70*/  IMAD.WIDE R6, R7, 0x2, R10.reuse ;  /* 0x0000000207067825 */ /* 0x100fe200078e020a */
[----:B------:R0:W-:Y:S04]  /*df80*/  STL.64 [R1+0x870], R2 ;  /* 0x0008700201007387 */ /* 0x0001e80000100a00 */
[----:B0-----:R-:W5:Y:S04]  /*df90*/  LDL.LU.64 R2, [R1+0xcb0] ;  /* 0x000cb00001027983 */ /* 0x001f680000300a00 */
[----:B------:R0:W-:Y:S02]  /*dfa0*/  STL.64 [R1+0x258], R6 ;  /* 0x0002580601007387 */ /* 0x0001e40000100a00 */
[----:B0-----:R-:W-:-:S04]  /*dfb0*/  IMAD.WIDE R6, R12, 0x2, R10 ;  /* 0x000000020c067825 */ /* 0x001fc800078e020a */
[--C-:B------:R-:W-:Y:S01]  /*dfc0*/  IMAD.WIDE R12, R13, 0x2, R10.reuse ;  /* 0x000000020d0c7825 */ /* 0x100fe200078e020a */
[----:B------:R0:W-:Y:S04]  /*dfd0*/  STL.64 [R1+0x890], R6 ;  /* 0x0008900601007387 */ /* 0x0001e80000100a00 */
[----:B0-----:R-:W2:Y:S04]  /*dfe0*/  LDL.LU.64 R6, [R1+0xca8] ;  /* 0x000ca80001067983 */ /* 0x001ea80000300a00 */
        /* <DEDUP_REMOVED lines=35> */
[----:B------:R0:W-:Y:S04]  /*e220*/  STL.64 [R1+0x980], R28 ;  /* 0x0009801c01007387 */ /* 0x0001e80000100a00 */
[----:B0-----:R-:W2:Y:S02]  /*e230*/  LDL.LU R28, [R1+0xc6c] ;  /* 0x000c6c00011c7983 */ /* 0x001ea40000300800 */
[----:B--2---:R-:W-:-:S05]  /*e240*/  IMAD.WIDE R28, R28, 0x2, R10 ;  /* 0x000000021c1c7825 */ /* 0x004fca00078e020a */
[----:B------:R0:W-:Y:S04]  /*e250*/  STL.64 [R1+0x118], R28 ;  /* 0x0001181c01007387 */ /* 0x0001e80000100a00 */
[----:B0-----:R-:W2:Y:S02]  /*e260*/  LDL.LU R29, [R1+0xc68] ;  /* 0x000c6800011d7983 */ /* 0x001ea40000300800 */
[----:B--2---:R-:W-:-:S05]  /*e270*/  IMAD.WIDE R28, R29, 0x2, R10 ;  /* 0x000000021d1c7825 */ /* 0x004fca00078e020a */
        /* <DEDUP_REMOVED lines=33> */
[----:B------:R-:W-:Y:S04]  /*e490*/  STL.64 [R1+0xc20], R10 ;  /* 0x000c200a01007387 */ /* 0x000fe80000100a00 */
[----:B--2---:R-:W-:Y:S04]  /*e4a0*/  STL [R1+0x280], R14 ;  /* 0x0002800e01007387 */ /* 0x004fe80000100800 */
[----:B------:R-:W-:Y:S04]  /*e4b0*/  STL [R1+0x1fc], R15 ;  /* 0x0001fc0f01007387 */ /* 0x000fe80000100800 */
[----:B------:R-:W-:Y:S04]  /*e4c0*/  STL [R1+0x288], R12 ;  /* 0x0002880c01007387 */ /* 0x000fe80000100800 */
[----:B------:R-:W-:Y:S04]  /*e4d0*/  STL [R1+0x284], R13 ;  /* 0x0002840d01007387 */ /* 0x000fe80000100800 */
[----:B------:R-:W-:Y:S04]  /*e4e0*/  STL [R1+0x290], R8 ;  /* 0x0002900801007387 */ /* 0x000fe80000100800 */
[----:B------:R-:W-:Y:S04]  /*e4f0*/  STL [R1+0x28c], R9 ;  /* 0x00028c0901007387 */ /* 0x000fe80000100800 */
[----:B------:R-:W-:Y:S04]  /*e500*/  STL [R1+0xa74], R6 ;  /* 0x000a740601007387 */ /* 0x000fe80000100800 */
[----:B------:R-:W-:Y:S04]  /*e510*/  STL [R1+0x294], R7 ;  /* 0x0002940701007387 */ /* 0x000fe80000100800 */
[----:B------:R-:W-:Y:S04]  /*e520*/  STL [R1+0xa78], R4 ;  /* 0x000a780401007387 */ /* 0x000fe80000100800 */
[----:B------:R0:W-:Y:S04]  /*e530*/  STL [R1+0x298], R5 ;  /* 0x0002980501007387 */ /* 0x0001e80000100800 */
[----:B0-----:R-:W2:Y:S04]  /*e540*/  LDL.LU.64 R4, [R1+0x8] ;  /* 0x0000080001047983 */ /* 0x001ea80000300a00 */
[----:B------:R-:W2:Y:S04]  /*e550*/  LDL.LU.64 R6, [R1+0x10] ;  /* 0x0000100001067983 */ /* 0x000ea80000300a00 */
[----:B-----5:R-:W-:Y:S04]  /*e560*/  STL [R1+0x2a0], R2 ;  /* 0x0002a00201007387 */ /* 0x020fe80000100800 */
[----:B------:R0:W-:Y:S04]  /*e570*/  STL [R1+0x29c], R3 ;  /* 0x00029c0301007387 */ /* 0x0001e80000100800 */
[----:B0-----:R-:W5:Y:S04]  /*e580*/  LDL.LU.64 R2, [R1] ;  /* 0x0000000001027983 */ /* 0x001f680000300a00 */
[----:B------:R-:W2:Y:S04]  /*e590*/  LDL.LU.64 R8, [R1+0x18] ;  /* 0x0000180001087983 */ /* 0x000ea80000300a00 */
[----:B------:R-:W-:Y:S04]  /*e5a0*/  STL [R1+0x2a8], R16 ;  /* 0x0002a81001007387 */ /* 0x000fe80000100800 */
[----:B------:R-:W-:Y:S04]  /*e5b0*/  STL [R1+0x2a4], R17 ;  /* 0x0002a41101007387 */ /* 0x000fe80000100800 */
[----:B------:R-:W2:Y:S04]  /*e5c0*/  LDL.LU.64 R12, [R1+0x20] ;  /* 0x00002000010c7983 */ /* 0x000ea80000300a00 */
[----:B----4-:R-:W-:Y:S04]  /*e5d0*/  STL [R1+0x2b0], R18 ;  /* 0x0002b01201007387 */ /* 0x010fe80000100800 */
[----:B------:R0:W-:Y:S04]  /*e5e0*/  STL [R1+0x2ac], R19 ;  /* 0x0002ac1301007387 */ /* 0x0001e80000100800 */
[----:B------:R-:W4:Y:S04]  /*e5f0*/  LDL.LU.64 R14, [R1+0x28] ;  /* 0x00002800010e7983 */ /* 0x000f280000300a00 */
[----:B------:R-:W-:Y:S04]  /*e600*/  STL [R1+0x2b8], R20 ;  /* 0x0002b81401007387 */ /* 0x000fe80000100800 */
[----:B------:R-:W-:Y:S04]  /*e610*/  STL [R1+0x2b4], R21 ;  /* 0x0002b41501007387 */ /* 0x000fe80000100800 */
[----:B0-----:R-:W4:Y:S04]  /*e620*/  LDL.LU.64 R18, [R1+0x30] ;  /* 0x0000300001127983 */ /* 0x001f280000300a00 */
[----:B---3--:R-:W-:Y:S04]  /*e630*/  STL [R1+0x2c0], R22 ;  /* 0x0002c01601007387 */ /* 0x008fe80000100800 */
[----:B------:R0:W-:Y:S04]  /*e640*/  STL [R1+0x2bc], R23 ;  /* 0x0002bc1701007387 */ /* 0x0001e80000100800 */
[----:B------:R-:W3:Y:S04]  /*e650*/  LDL.LU.64 R10, [R1+0x40] ;  /* 0x00004000010a7983 */ /* 0x000ee80000300a00 */
[----:B------:R-:W-:Y:S04]  /*e660*/  STL [R1+0x2c8], R24 ;  /* 0x0002c81801007387 */ /* 0x000fe80000100800 */
[----:B------:R-:W-:Y:S04]  /*e670*/  STL [R1+0x2c4], R25 ;  /* 0x0002c41901007387 */ /* 0x000fe80000100800 */
[----:B0-----:R-:W3:Y:S04]  /*e680*/  LDL.LU.64 R22, [R1+0x48] ;  /* 0x0000480001167983 */ /* 0x001ee80000300a00 */
[----:B------:R-:W-:Y:S04]  /*e690*/  STL [R1+0x2d0], R26 ;  /* 0x0002d01a01007387 */ /* 0x000fe80000100800 */
[----:B------:R-:W-:Y:S04]  /*e6a0*/  STL [R1+0x2cc], R27 ;  /* 0x0002cc1b01007387 */ /* 0x000fe80000100800 */
[----:B------:R-:W3:Y:S04]  /*e6b0*/  LDL.LU.64 R20, [R1+0x50] ;  /* 0x0000500001147983 */ /* 0x000ee80000300a00 */
[----:B------:R-:W-:Y:S04]  /*e6c0*/  STL [R1+0x2d8], R28 ;  /* 0x0002d81c01007387 */ /* 0x000fe80000100800 */
[----:B------:R-:W-:Y:S04]  /*e6d0*/  STL [R1+0x2d4], R29 ;  /* 0x0002d41d01007387 */ /* 0x000fe80000100800 */
[----:B------:R-:W3:Y:S04]  /*e6e0*/  LDL.LU.64 R16, [R1+0x58] ;  /* 0x0000580001107983 */ /* 0x000ee80000300a00 */
[----:B-----5:R0:W-:Y:S01]  /*e6f0*/  STL [R1+0x2e0], R2 ;  /* 0x0002e00201007387 */ /* 0x0201e20000100800 */
[----:B------:R-:W-:-:S03]  /*e700*/  IMAD.MOV.U32 R0, RZ, RZ, R3 ;  /* 0x000000ffff007224 */ /* 0x000fc600078e0003 */
[----:B0-----:R-:W5:Y:S04]  /*e710*/  LDL.LU.64 R2, [R1+0x68] ;  /* 0x0000680001027983 */ /* 0x001f680000300a00 */
[----:B------:R0:W-:Y:S04]  /*e720*/  STL [R1+0x2dc], R0 ;  /* 0x0002dc0001007387 */ /* 0x0001e80000100800 */
[----:B--2---:R1:W-:Y:S01]  /*e730*/  STL [R1+0x2e8], R4 ;  /* 0x0002e80401007387 */ /* 0x0043e20000100800 */
[----:B0-----:R-:W-:-:S03]  /*e740*/  IMAD.MOV.U32 R0, RZ, RZ, R5 ;  /* 0x000000ffff007224 */ /* 0x001fc600078e0005 */
[----:B-1----:R-:W2:Y:S04]  /*e750*/  LDL.LU.64 R4, [R1+0x70] ;  /* 0x0000700001047983 */ /* 0x002ea80000300a00 */
[----:B------:R0:W-:Y:S04]  /*e760*/  STL [R1+0x2e4], R0 ;  /* 0x0002e40001007387 */ /* 0x0001e80000100800 */
[----:B------:R1:W-:Y:S01]  /*e770*/  STL [R1+0x2f0], R6 ;  /* 0x0002f00601007387 */ /* 0x0003e20000100800 */
        /* <DEDUP_REMOVED lines=11> */
[----:B----4-:R1:W-:Y:S01]  /*e830*/  STL [R1+0x308], R14 ;  /* 0x0003080e01007387 */ /* 0x0103e20000100800 */
[----:B0-----:R-:W-:-:S03]  /*e840*/  IMAD.MOV.U32 R0, RZ, RZ, R15 ;  /* 0x000000ffff007224 */ /* 0x001fc600078e000f */
[----:B-1----:R-:W4:Y:S04]  /*e850*/  LDL.LU.64 R14, [R1+0x98] ;  /* 0x00009800010e7983 */ /* 0x002f280000300a00 */
[----:B------:R0:W-:Y:S04]  /*e860*/  STL [R1+0x304], R0 ;  /* 0x0003040001007387 */ /* 0x0001e80000100800 */
[----:B------:R1:W-:Y:S01]  /*e870*/  STL [R1+0x310], R18 ;  /* 0x0003101201007387 */ /* 0x0003e20000100800 */
[----:B0-----:R-:W-:-:S03]  /*e880*/  IMAD.MOV.U32 R0, RZ, RZ, R19 ;  /* 0x000000ffff007224 */ /* 0x001fc600078e0013 */
[----:B-1----:R-:W4:Y:S04]  /*e890*/  LDL.LU.64 R18, [R1+0xa0] ;  /* 0x0000a00001127983 */ /* 0x002f280000300a00 */
[----:B------:R0:W-:Y:S04]  /*e8a0*/  STL [R1+0x30c], R0 ;  /* 0x00030c0001007387 */ /* 0x0001e80000100800 */
[----:B---3--:R1:W-:Y:S01]  /*e8b0*/  STL [R1+0x318], R10 ;  /* 0x0003180a01007387 */ /* 0x0083e20000100800 */
[----:B0-----:R-:W-:-:S03]  /*e8c0*/  IMAD.MOV.U32 R0, RZ, RZ, R11 ;  /* 0x000000ffff007224 */ /* 0x001fc600078e000b */
[----:B-1----:R-:W3:Y:S04]  /*e8d0*/  LDL.LU.64 R10, [R1+0xa8] ;  /* 0x0000a800010a7983 */ /* 0x002ee80000300a00 */
[----:B------:R0:W-:Y:S04]  /*e8e0*/  STL [R1+0x314], R0 ;  /* 0x0003140001007387 */ /* 0x0001e80000100800 */
[----:B------:R1:W-:Y:S01]  /*e8f0*/  STL [R1+0x320], R22 ;  /* 0x0003201601007387 */ /* 0x0003e20000100800 */
        /* <DEDUP_REMOVED lines=11> */
[----:B-----5:R1:W-:Y:S01]  /*e9b0*/  STL [R1+0x338], R2 ;  /* 0x0003380201007387 */ /* 0x0203e20000100800 */
[----:B0-----:R-:W-:-:S03]  /*e9c0*/  IMAD.MOV.U32 R0, RZ, RZ, R3 ;  /* 0x000000ffff007224 */ /* 0x001fc600078e0003 */
[----:B-1----:R-:W5:Y:S04]  /*e9d0*/  LDL.LU.64 R2, [R1+0xd8] ;  /* 0x0000d80001027983 */ /* 0x002f680000300a00 */
        /* <DEDUP_REMOVED lines=30> */
[----:B0-----:R-:W-:-:S03]  /*ebc0*/  MOV R0, R23 ;  /* 0x0000001700007202 */ /* 0x001fc60000000f00 */
        /* <DEDUP_REMOVED lines=107> */
[----:B0-----:R-:W-:-:S03]  /*f280*/  MOV R0, R7 ;  /* 0x0000000700007202 */ /* 0x001fc60000000f00 */
        /* <DEDUP_REMOVED lines=323> */
[----:B0-----:R-:W-:-:S03]  /*106c0*/  MOV R0, R19 ;  /* 0x0000001300007202 */ /* 0x001fc60000000f00 */
        /* <DEDUP_REMOVED lines=107> */
[----:B0-----:R-:W-:-:S03]  /*10d80*/  MOV R0, R3 ;  /* 0x0000000300007202 */ /* 0x001fc60000000f00 */
        /* <DEDUP_REMOVED lines=86> */
[----:B-----5:R-:W-:Y:S04]  /*112f0*/  STL [R1+0x860], R2 ;  /* 0x0008600201007387 */ /* 0x020fe80000100800 */
[----:B------:R-:W5:Y:S01]  /*11300*/  LDL.LU.64 R24, [R1+0x8b8] ;  /* 0x0008b80001187983 */ /* 0x000f620000300a00 */
[----:B0-----:R-:W-:-:S05]  /*11310*/  IMAD.MOV.U32 R0, RZ, RZ, R3 ;  /* 0x000000ffff007224 */ /* 0x001fca00078e0003 */
[----:B------:R0:W-:Y:S04]  /*11320*/  STL [R1+0x85c], R0 ;  /* 0x00085c0001007387 */ /* 0x0001e80000100800 */
[----:B--2---:R-:W-:Y:S01]  /*11330*/  STL [R1+0x868], R4 ;  /* 0x0008680401007387 */ /* 0x004fe20000100800 */
[----:B0-----:R-:W-:-:S03]  /*11340*/  IMAD.MOV.U32 R0, RZ, RZ, R5 ;  /* 0x000000ffff007224 */ /* 0x001fc600078e0005 */
[----:B------:R-:W2:Y:S04]  /*11350*/  LDL.LU.64 R2, [R1+0x8c0] ;  /* 0x0008c00001027983 */ /* 0x000ea80000300a00 */
[----:B------:R0:W-:Y:S02]  /*11360*/  STL [R1+0x864], R0 ;  /* 0x0008640001007387 */ /* 0x0001e40000100800 */
[----:B0-----:R-:W-:Y:S02]  /*11370*/  IMAD.MOV.U32 R0, RZ, RZ, R7 ;  /* 0x000000ffff007224 */ /* 0x001fe400078e0007 */
[----:B------:R-:W-:Y:S04]  /*11380*/  STL [R1+0x870], R6 ;  /* 0x0008700601007387 */ /* 0x000fe80000100800 */
[----:B------:R-:W2:Y:S04]  /*11390*/  LDL.LU.64 R4, [R1+0x8c8] ;  /* 0x0008c80001047983 */ /* 0x000ea80000300a00 */
[----:B------:R0:W-:Y:S02]  /*113a0*/  STL [R1+0x86c], R0 ;  /* 0x00086c0001007387 */ /* 0x0001e40000100800 */
[----:B0-----:R-:W-:-:S02]  /*113b0*/  IMAD.MOV.U32 R0, RZ, RZ, R9 ;  /* 0x000000ffff007224 */ /* 0x001fc400078e0009 */
[----:B------:R-:W-:Y:S04]  /*113c0*/  STL [R1+0x878], R8 ;  /* 0x0008780801007387 */ /* 0x000fe80000100800 */
[----:B------:R-:W2:Y:S04]  /*113d0*/  LDL.LU.64 R6, [R1+0x8d0] ;  /* 0x0008d00001067983 */ /* 0x000ea80000300a00 */
[----:B------:R0:W-:Y:S02]  /*113e0*/  STL [R1+0x874], R0 ;  /* 0x0008740001007387 */ /* 0x0001e40000100800 */
[----:B0-----:R-:W-:-:S02]  /*113f0*/  IMAD.MOV.U32 R0, RZ, RZ, R13 ;  /* 0x000000ffff007224 */ /* 0x001fc400078e000d */
[----:B------:R-:W-:Y:S04]  /*11400*/  STL [R1+0x880], R12 ;  /* 0x0008800c01007387 */ /* 0x000fe80000100800 */
[----:B------:R-:W2:Y:S04]  /*11410*/  LDL.LU.64 R8, [R1+0x8d8] ;  /* 0x0008d80001087983 */ /* 0x000ea80000300a00 */
[----:B------:R4:W-:Y:S02]  /*11420*/  STL [R1+0x87c], R0 ;  /* 0x00087c0001007387 */ /* 0x0009e40000100800 */
[----:B----4-:R-:W-:-:S02]  /*11430*/  MOV R0, R15 ;  /* 0x0000000f00007202 */ /* 0x010fc40000000f00 */
[----:B------:R-:W-:Y:S04]  /*11440*/  STL [R1+0x888], R14 ;  /* 0x0008880e01007387 */ /* 0x000fe80000100800 */
[----:B------:R-:W4:Y:S04]  /*11450*/  LDL.LU.64 R12, [R1+0x8e0] ;  /* 0x0008e000010c7983 */ /* 0x000f280000300a00 */
[----:B------:R0:W-:Y:S04]  /*11460*/  STL [R1+0x884], R0 ;  /* 0x0008840001007387 */ /* 0x0001e80000100800 */
[----:B------:R1:W-:Y:S01]  /*11470*/  STL [R1+0x890], R18 ;  /* 0x0008901201007387 */ /* 0x0003e20000100800 */
[----:B0-----:R-:W-:-:S03]  /*11480*/  IMAD.MOV.U32 R0, RZ, RZ, R19 ;  /* 0x000000ffff007224 */ /* 0x001fc600078e0013 */
[----:B------:R-:W4:Y:S04]  /*11490*/  LDL.LU.64 R14, [R1+0x8e8] ;  /* 0x0008e800010e7983 */ /* 0x000f280000300a00 */
[----:B---3--:R-:W-:Y:S04]  /*114a0*/  STL [R1+0x898], R10 ;  /* 0x0008980a01007387 */ /* 0x008fe80000100800 */
[----:B------:R0:W-:Y:S04]  /*114b0*/  STL [R1+0x88c], R0 ;  /* 0x00088c0001007387 */ /* 0x0001e80000100800 */
[----:B-1----:R-:W3:Y:S01]  /*114c0*/  LDL.LU.64 R18, [R1+0x1d8] ;  /* 0x0001d80001127983 */ /* 0x002ee20000300a00 */
[----:B0-----:R-:W-:-:S03]  /*114d0*/  IMAD.MOV.U32 R0, RZ, RZ, R11 ;  /* 0x000000ffff007224 */ /* 0x001fc600078e000b */
[----:B------:R-:W-:Y:S04]  /*114e0*/  STL [R1+0x8a0], R22 ;  /* 0x0008a01601007387 */ /* 0x000fe80000100800 */
[----:B------:R0:W-:Y:S04]  /*114f0*/  STL [R1+0x894], R0 ;  /* 0x0008940001007387 */ /* 0x0001e80000100800 */
[----:B------:R-:W3:Y:S01]  /*11500*/  LDL.LU.64 R10, [R1+0x8f8] ;  /* 0x0008f800010a7983 */ /* 0x000ee20000300a00 */
        /* <DEDUP_REMOVED lines=9> */
[----:B-----5:R-:W-:Y:S04]  /*115a0*/  STL [R1+0x8b8], R24 ;  /* 0x0008b81801007387 */ /* 0x020fe80000100800 */
[----:B------:R0:W-:Y:S04]  /*115b0*/  STL [R1+0x8ac], R0 ;  /* 0x0008ac0001007387 */ /* 0x0001e80000100800 */
[----:B------:R-:W5:Y:S01]  /*115c0*/  LDL.LU.64 R16, [R1+0x1b0] ;  /* 0x0001b00001107983 */ /* 0x000f620000300a00 */
[----:B0-----:R-:W-:-:S03]  /*115d0*/  IMAD.MOV.U32 R0, RZ, RZ, R25 ;  /* 0x000000ffff007224 */ /* 0x001fc600078e0019 */
[----:B--2---:R-:W-:Y:S04]  /*115e0*/  STL [R1+0x8c0], R2 ;  /* 0x0008c00201007387 */ /* 0x004fe80000100800 */
[----:B------:R0:W-:Y:S02]  /*115f0*/  STL [R1+0x8b4], R0 ;  /* 0x0008b40001007387 */ /* 0x0001e40000100800 */
[----:B0-----:R-:W-:Y:S02]  /*11600*/  IMAD.MOV.U32 R0, RZ, RZ, R3 ;  /* 0x000000ffff007224 */ /* 0x001fe400078e0003 */
[----:B------:R-:W2:Y:S04]  /*11610*/  LDL.LU.64 R2, [R1+0x918] ;  /* 0x0009180001027983 */ /* 0x000ea80000300a00 */
        /* <DEDUP_REMOVED lines=15> */
[----:B------:R-:W-:Y:S04]  /*11710*/  STL [R1+0x8e8], R14 ;  /* 0x0008e80e01007387 */ /* 0x000fe80000100800 */
[----:B------:R0:W-:Y:S04]  /*11720*/  STL [R1+0x8dc], R0 ;  /* 0x0008dc0001007387 */ /* 0x0001e80000100800 */
[----:B-1----:R-:W4:Y:S01]  /*11730*/  LDL.LU.64 R12, [R1+0x938] ;  /* 0x00093800010c7983 */ /* 0x002f220000300a00 */
[----:B0-----:R-:W-:-:S03]  /*11740*/  IMAD.MOV.U32 R0, RZ, RZ, R15 ;  /* 0x000000ffff007224 */ /* 0x001fc600078e000f */
[----:B---3--:R-:W-:Y:S04]  /*11750*/  STL [R1+0x8f0], R18 ;  /* 0x0008f01201007387 */ /* 0x008fe80000100800 */
        /* <DEDUP_REMOVED lines=19> */
[----:B------:R-:W5:Y:S04]  /*11890*/  LDL.LU.64 R16, [R1+0x968] ;  /* 0x0009680001107983 */ /* 0x000f680000300a00 */
[----:B------:R0:W-:Y:S04]  /*118a0*/  STL [R1+0x90c], R0 ;  /* 0x00090c0001007387 */ /* 0x0001e80000100800 */
[----:B--2---:R1:W-:Y:S01]  /*118b0*/  STL [R1+0x918], R2 ;  /* 0x0009180201007387 */ /* 0x0043e20000100800 */
[----:B0-----:R-:W-:-:S03]  /*118c0*/  IMAD.MOV.U32 R0, RZ, RZ, R3 ;  /* 0x000000ffff007224 */ /* 0x001fc600078e0003 */
[----:B-1----:R-:W2:Y:S04]  /*118d0*/  LDL.LU.64 R2, [R1+0x140] ;  /* 0x0001400001027983 */ /* 0x002ea80000300a00 */
[----:B------:R0:W-:Y:S04]  /*118e0*/  STL [R1+0x914], R0 ;  /* 0x0009140001007387 */ /* 0x0001e80000100800 */
[----:B------:R1:W-:Y:S04]  /*118f0*/  STL [R1+0x920], R4 ;  /* 0x0009200401007387 */ /* 0x0003e80000100800 */
[----:B------:R-:W2:Y:S01]  /*11900*/  LDL.LU.64 R22, [R1+0x978] ;  /* 0x0009780001167983 */ /* 0x000ea20000300a00 */
[----:B0-----:R-:W-:-:S03]  /*11910*/  IMAD.MOV.U32 R0, RZ, RZ, R5 ;  /* 0x000000ffff007224 */ /* 0x001fc600078e0005 */
[----:B------:R-:W-:Y:S04]  /*11920*/  STL [R1+0x928], R6 ;  /* 0x0009280601007387 */ /* 0x000fe80000100800 */
[----:B------:R0:W-:Y:S04]  /*11930*/  STL [R1+0x91c], R0 ;  /* 0x00091c0001007387 */ /* 0x0001e80000100800 */
[----:B-1----:R-:W2:Y:S01]  /*11940*/  LDL.LU.64 R4, [R1+0x980] ;  /* 0x0009800001047983 */ /* 0x002ea20000300a00 */
[----:B0-----:R-:W-:-:S03]  /*11950*/  IMAD.MOV.U32 R0, RZ, RZ, R7 ;  /* 0x000000ffff007224 */ /* 0x001fc600078e0007 */
[----:B------:R-:W-:Y:S04]  /*11960*/  STL [R1+0x930], R8 ;  /* 0x0009300801007387 */ /* 0x000fe80000100800 */
[----:B------:R0:W-:Y:S04]  /*11970*/  STL [R1+0x924], R0 ;  /* 0x0009240001007387 */ /* 0x0001e80000100800 */
[----:B------:R-:W2:Y:S04]  /*11980*/  LDL.LU.64 R6, [R1+0x988] ;  /* 0x0009880001067983 */ /* 0x000ea80000300a00 */
[----:B------:R-:W2:Y:S01]  /*11990*/  LDL.LU.64 R20, [R1+0x118] ;  /* 0x0001180001147983 */ /* 0x000ea20000300a00 */
[----:B0-----:R-:W-:-:S05]  /*119a0*/  IMAD.MOV.U32 R0, RZ, RZ, R9 ;  /* 0x000000ffff007224 */ /* 0x001fca00078e0009 */
[----:B------:R0:W-:Y:S04]  /*119b0*/  STL [R1+0x92c], R0 ;  /* 0x00092c0001007387 */ /* 0x0001e80000100800 */
[----:B----4-:R-:W-:Y:S01]  /*119c0*/  STL [R1+0x938], R12 ;  /* 0x0009380c01007387 */ /* 0x010fe20000100800 */
[----:B0-----:R-:W-:-:S03]  /*119d0*/  IMAD.MOV.U32 R0, RZ, RZ, R13 ;  /* 0x000000ffff007224 */ /* 0x001fc600078e000d */
[----:B------:R-:W4:Y:S04]  /*119e0*/  LDL.LU.64 R8, [R1+0x998] ;  /* 0x0009980001087983 */ /* 0x000f280000300a00 */
[----:B------:R3:W-:Y:S02]  /*119f0*/  STL [R1+0x934], R0 ;  /* 0x0009340001007387 */ /* 0x0007e40000100800 */
[----:B---3--:R-:W-:Y:S02]  /*11a00*/  IMAD.MOV.U32 R0, RZ, RZ, R15 ;  /* 0x000000ffff007224 */ /* 0x008fe400078e000f */
[----:B------:R-:W-:Y:S04]  /*11a10*/  STL [R1+0x940], R14 ;  /* 0x0009400e01007387 */ /* 0x000fe80000100800 */
[----:B------:R-:W3:Y:S04]  /*11a20*/  LDL.LU.64 R12, [R1+0x9a0] ;  /* 0x0009a000010c7983 */ /* 0x000ee80000300a00 */
[----:B------:R0:W-:Y:S04]  /*11a30*/  STL [R1+0x93c], R0 ;  /* 0x00093c0001007387 */ /* 0x0001e80000100800 */
[----:B------:R-:W-:Y:S01]  /*11a40*/  STL [R1+0x948], R18 ;  /* 0x0009481201007387 */ /* 0x000fe20000100800 */
[----:B0-----:R-:W-:-:S03]  /*11a50*/  IMAD.MOV.U32 R0, RZ, RZ, R19 ;  /* 0x000000ffff007224 */ /* 0x001fc600078e0013 */
[----:B------:R-:W3:Y:S04]  /*11a60*/  LDL.LU.64 R14, [R1+0x9a8] ;  /* 0x0009a800010e7983 */ /* 0x000ee80000300a00 */
[----:B------:R-:W-:Y:S04]  /*11a70*/  STL [R1+0x950], R10 ;  /* 0x0009500a01007387 */ /* 0x000fe80000100800 */
[----:B------:R0:W-:Y:S02]  /*11a80*/  STL [R1+0x944], R0 ;  /* 0x0009440001007387 */ /* 0x0001e40000100800 */
[----:B0-----:R-:W-:-:S02]  /*11a90*/  IMAD.MOV.U32 R0, RZ, RZ, R11 ;  /* 0x000000ffff007224 */ /* 0x001fc400078e000b */
[----:B------:R-:W3:Y:S04]  /*11aa0*/  LDL.LU.64 R10, [R1+0xf0] ;  /* 0x0000f000010a7983 */ /* 0x000ee80000300a00 */
[----:B------:R0:W-:Y:S04]  /*11ab0*/  STL [R1+0x94c], R0 ;  /* 0x00094c0001007387 */ /* 0x0001e80000100800 */
[----:B------:R-:W-:Y:S04]  /*11ac0*/  STL [R1+0x958], R26 ;  /* 0x0009581a01007387 */ /* 0x000fe80000100800 */
[----:B------:R-:W3:Y:S01]  /*11ad0*/  LDL.LU.64 R18, [R1+0x9b8] ;  /* 0x0009b80001127983 */ /* 0x000ee20000300a00 */
[----:B0-----:R-:W-:-:S03]  /*11ae0*/  IMAD.MOV.U32 R0, RZ, RZ, R27 ;  /* 0x000000ffff007224 */ /* 0x001fc600078e001b */
[----:B-----5:R-:W-:Y:S04]  /*11af0*/  STL [R1+0x960], R24 ;  /* 0x0009601801007387 */ /* 0x020fe80000100800 */
[----:B------:R0:W-:Y:S04]  /*11b00*/  STL [R1+0x954], R0 ;  /* 0x0009540001007387 */ /* 0x0001e80000100800 */
[----:B------:R-:W-:Y:S01]  /*11b10*/  STL [R1+0x968], R16 ;  /* 0x0009681001007387 */ /* 0x000fe20000100800 */
[----:B0-----:R-:W-:-:S05]  /*11b20*/  MOV R0, R25 ;  /* 0x0000001900007202 */ /* 0x001fca0000000f00 */
[----:B------:R0:W-:Y:S02]  /*11b30*/  STL [R1+0x95c], R0 ;  /* 0x00095c0001007387 */ /* 0x0001e40000100800 */
[----:B0-----:R-:W-:Y:S02]  /*11b40*/  IMAD.MOV.U32 R0, RZ, RZ, R17 ;  /* 0x000000ffff007224 */ /* 0x001fe400078e0011 */
[----:B------:R-:W5:Y:S04]  /*11b50*/  LDL.LU.64 R16, [R1+0x9c0] ;  /* 0x0009c00001107983 */ /* 0x000f680000300a00 */
[----:B------:R0:W-:Y:S04]  /*11b60*/  STL [R1+0x964], R0 ;  /* 0x0009640001007387 */ /* 0x0001e80000100800 */
[----:B--2---:R1:W-:Y:S01]  /*11b70*/  STL [R1+0x970], R2 ;  /* 0x0009700201007387 */ /* 0x0043e20000100800 */
[----:B0-----:R-:W-:-:S03]  /*11b80*/  IMAD.MOV.U32 R0, RZ, RZ, R3 ;  /* 0x000000ffff007224 */ /* 0x001fc600078e0003 */
[----:B------:R-:W-:Y:S04]  /*11b90*/  STL [R1+0x978], R22 ;  /* 0x0009781601007387 */ /* 0x000fe80000100800 */
[----:B------:R0:W-:Y:S04]  /*11ba0*/  STL [R1+0x96c], R0 ;  /* 0x00096c0001007387 */ /* 0x0001e80000100800 */
[----:B-1----:R-:W2:Y:S01]  /*11bb0*/  LDL.LU.64 R2, [R1+0x9c8] ;  /* 0x0009c80001027983 */ /* 0x002ea20000300a00 */
[----:B0-----:R-:W-:-:S03]  /*11bc0*/  IMAD.MOV.U32 R0, RZ, RZ, R23 ;  /* 0x000000ffff007224 */ /* 0x001fc600078e0017 */
[----:B------:R-:W-:Y:S04]  /*11bd0*/  STL [R1+0x980], R4 ;  /* 0x0009800401007387 */ /* 0x000fe80000100800 */
[----:B------:R0:W-:Y:S02]  /*11be0*/  STL [R1+0x974], R0 ;  /* 0x0009740001007387 */ /* 0x0001e40000100800 */
[----:B0-----:R-:W-:Y:S02]  /*11bf0*/  IMAD.MOV.U32 R0, RZ, RZ, R5 ;  /* 0x000000ffff007224 */ /* 0x001fe400078e0005 */
[----:B------:R-:W2:Y:S04]  /*11c00*/  LDL.LU.64 R4, [R1+0xc8] ;  /* 0x0000c80001047983 */ /* 0x000ea80000300a00 */
[----:B------:R0:W-:Y:S04]  /*11c10*/  STL [R1+0x97c], R0 ;  /* 0x00097c0001007387 */ /* 0x0001e80000100800 */
[----:B------:R1:W-:Y:S01]  /*11c20*/  STL [R1+0x988], R6 ;  /* 0x0009880601007387 */ /* 0x0003e20000100800 */
[----:B0-----:R-:W-:-:S03]  /*11c30*/  IMAD.MOV.U32 R0, RZ, RZ, R7 ;  /* 0x000000ffff007224 */ /* 0x001fc600078e0007 */
[----:B------:R-:W-:Y:S04]  /*11c40*/  STL [R1+0x990], R20 ;  /* 0x0009901401007387 */ /* 0x000fe80000100800 */
[----:B------:R0:W-:Y:S04]  /*11c50*/  STL [R1+0x984], R0 ;  /* 0x0009840001007387 */ /* 0x0001e80000100800 */
[----:B-1----:R-:W2:Y:S01]  /*11c60*/  LDL.LU.64 R6, [R1+0x9d8] ;  /* 0x0009d80001067983 */ /* 0x002ea20000300a00 */
[----:B0-----:R-:W-:-:S03]  /*11c70*/  IMAD.MOV.U32 R0, RZ, RZ, R21 ;  /* 0x000000ffff007224 */ /* 0x001fc600078e0015 */
[----:B----4-:R-:W-:Y:S04]  /*11c80*/  STL [R1+0x998], R8 ;  /* 0x0009980801007387 */ /* 0x010fe80000100800 */
[----:B------:R0:W-:Y:S02]  /*11c90*/  STL [R1+0x98c], R0 ;  /* 0x00098c0001007387 */ /* 0x0001e40000100800 */
[----:B0-----:R-:W-:Y:S02]  /*11ca0*/  IMAD.MOV.U32 R0, RZ, RZ, R9 ;  /* 0x000000ffff007224 */ /* 0x001fe400078e0009 */
[----:B------:R-:W4:Y:S04]  /*11cb0*/  LDL.LU.64 R8, [R1+0x9e0] ;  /* 0x0009e00001087983 */ /* 0x000f280000300a00 */
[----:B------:R0:W-:Y:S04]  /*11cc0*/  STL [R1+0x994], R0 ;  /* 0x0009940001007387 */ /* 0x0001e80000100800 */
[----:B---3--:R1:W-:Y:S01]  /*11cd0*/  STL [R1+0x9a0], R12 ;  /* 0x0009a00c01007387 */ /* 0x0083e20000100800 */
[----:B0-----:R-:W-:-:S03]  /*11ce0*/  IMAD.MOV.U32 R0, RZ, RZ, R13 ;  /* 0x000000ffff007224 */ /* 0x001fc600078e000d */
[----:B------:R-:W-:Y:S04]  /*11cf0*/  STL [R1+0x9a8], R14 ;  /* 0x0009a80e01007387 */ /* 0x000fe80000100800 */
[----:B------:R0:W-:Y:S04]  /*11d00*/  STL [R1+0x99c], R0 ;  /* 0x00099c0001007387 */ /* 0x0001e80000100800 */
[----:B-1----:R-:W3:Y:S01]  /*11d10*/  LDL.LU.64 R12, [R1+0x9e8] ;  /* 0x0009e800010c7983 */ /* 0x002ee20000300a00 */
[----:B0-----:R-:W-:-:S03]  /*11d20*/  IMAD.MOV.U32 R0, RZ, RZ, R15 ;  /* 0x000000ffff007224 */ /* 0x001fc600078e000f */
[----:B------:R-:W2:Y:S04]  /*11d30*/  LDL.LU.64 R14, [R1+0xb0] ;  /* 0x0000b000010e7983 */ /* 0x000ea80000300a00 */
[----:B------:R0:W-:Y:S02]  /*11d40*/  STL [R1+0x9a4], R0 ;  /* 0x0009a40001007387 */ /* 0x0001e40000100800 */
[----:B0-----:R-:W-:Y:S02]  /*11d50*/  IMAD.MOV.U32 R0, RZ, RZ, R11 ;  /* 0x000000ffff007224 */ /* 0x001fe400078e000b */
[----:B------:R0:W-:Y:S04]  /*11d60*/  STL [R1+0x9b0], R10 ;  /* 0x0009b00a01007387 */ /* 0x0001e80000100800 */
[----:B------:R-:W-:Y:S04]  /*11d70*/  STL [R1+0x9b8], R18 ;  /* 0x0009b81201007387 */ /* 0x000fe80000100800 */
[----:B------:R1:W-:Y:S04]  /*11d80*/  STL [R1+0x9ac], R0 ;  /* 0x0009ac0001007387 */ /* 0x0003e80000100800 */
[----:B0-----:R-:W2:Y:S01]  /*11d90*/  LDL.LU.64 R10, [R1+0xa00] ;  /* 0x000a0000010a7983 */ /* 0x001ea20000300a00 */
[----:B-1----:R-:W-:-:S03]  /*11da0*/  IMAD.MOV.U32 R0, RZ, RZ, R19 ;  /* 0x000000ffff007224 */ /* 0x002fc600078e0013 */
[----:B--2---:R0:W-:Y:S04]  /*11db0*/  STL.64 [R1+0xc28], R10 ;  /* 0x000c280a01007387 */ /* 0x0041e80000100a00 */
[----:B0-----:R-:W2:Y:S04]  /*11dc0*/  LDL.LU.64 R10, [R1+0x9f8] ;  /* 0x0009f800010a7983 */ /* 0x001ea80000300a00 */
[----:B------:R-:W2:Y:S04]  /*11dd0*/  LDL.LU.64 R28, [R1+0xa08] ;  /* 0x000a0800011c7983 */ /* 0x000ea80000300a00 */
[----:B------:R0:W-:Y:S04]  /*11de0*/  STL [R1+0x9b4], R0 ;  /* 0x0009b40001007387 */ /* 0x0001e80000100800 */
[----:B-----5:R-:W-:Y:S04]  /*11df0*/  STL [R1+0x9c0], R16 ;  /* 0x0009c01001007387 */ /* 0x020fe80000100800 */
[----:B------:R-:W5:Y:S01]  /*11e00*/  LDL.LU.64 R26, [R1+0x88] ;  /* 0x00008800011a7983 */ /* 0x000f620000300a00 */
[----:B0-----:R-:W-:-:S03]  /*11e10*/  IMAD.MOV.U32 R0, RZ, RZ, R17 ;  /* 0x000000ffff007224 */ /* 0x001fc600078e0011 */
[----:B------:R-:W5:Y:S04]  /*11e20*/  LDL.LU.64 R24, [R1+0xa18] ;  /* 0x000a180001187983 */ /* 0x000f680000300a00 */
[----:B------:R0:W-:Y:S04]  /*11e30*/  STL [R1+0x9bc], R0 ;  /* 0x0009bc0001007387 */ /* 0x0001e80000100800 */
[----:B------:R-:W-:Y:S04]  /*11e40*/  STL [R1+0x9c8], R2 ;  /* 0x0009c80201007387 */ /* 0x000fe80000100800 */
        /* <DEDUP_REMOVED lines=9> */
[----:B------:R1:W-:Y:S04]  /*11ee0*/  STL [R1+0x9d8], R6 ;  /* 0x0009d80601007387 */ /* 0x0003e80000100800 */
[----:B------:R-:W5:Y:S01]  /*11ef0*/  LDL.LU.64 R2, [R1+0xa40] ;  /* 0x000a400001027983 */ /* 0x000f620000300a00 */
[----:B0-----:R-:W-:-:S03]  /*11f00*/  IMAD.MOV.U32 R0, RZ, RZ, R7 ;  /* 0x000000ffff007224 */ /* 0x001fc600078e0007 */
[----:B------:R-:W5:Y:S04]  /*11f10*/  LDL.LU.64 R4, [R1+0xa48] ;  /* 0x000a480001047983 */ /* 0x000f680000300a00 */
[----:B------:R0:W-:Y:S04]  /*11f20*/  STL [R1+0x9d4], R0 ;  /* 0x0009d40001007387 */ /* 0x0001e80000100800 */
[----:B----4-:R4:W-:Y:S04]  /*11f30*/  STL [R1+0x9e0], R8 ;  /* 0x0009e00801007387 */ /* 0x0109e80000100800 */
[----:B-1----:R-:W5:Y:S01]  /*11f40*/  LDL.LU.64 R6, [R1+0x38] ;  /* 0x0000380001067983 */ /* 0x002f620000300a00 */
[----:B0-----:R-:W-:-:S03]  /*11f50*/  IMAD.MOV.U32 R0, RZ, RZ, R9 ;  /* 0x000000ffff007224 */ /* 0x001fc600078e0009 */
[----:B----4-:R-:W4:Y:S04]  /*11f60*/  LDL.LU.64 R8, [R1+0xa58] ;  /* 0x000a580001087983 */ /* 0x010f280000300a00 */
[----:B------:R0:W-:Y:S04]  /*11f70*/  STL [R1+0x9dc], R0 ;  /* 0x0009dc0001007387 */ /* 0x0001e80000100800 */
[----:B---3--:R1:W-:Y:S01]  /*11f80*/  STL [R1+0x9e8], R12 ;  /* 0x0009e80c01007387 */ /* 0x0083e20000100800 */
[----:B0-----:R-:W-:-:S03]  /*11f90*/  IMAD.MOV.U32 R0, RZ, RZ, R13 ;  /* 0x000000ffff007224 */ /* 0x001fc600078e000d */
[----:B------:R-:W-:Y:S04]  /*11fa0*/  STL [R1+0x9f0], R14 ;  /* 0x0009f00e01007387 */ /* 0x000fe80000100800 */
[----:B------:R0:W-:Y:S04]  /*11fb0*/  STL [R1+0x9e4], R0 ;  /* 0x0009e40001007387 */ /* 0x0001e80000100800 */
[----:B-1----:R-:W3:Y:S01]  /*11fc0*/  LDL.LU.64 R12, [R1+0xa68] ;  /* 0x000a6800010c7983 */ /* 0x002ee20000300a00 */
[----:B0-----:R-:W-:-:S05]  /*11fd0*/  IMAD.MOV.U32 R0, RZ, RZ, R15 ;  /* 0x000000ffff007224 */ /* 0x001fca00078e000f */
[----:B------:R0:W-:Y:S04]  /*11fe0*/  STL [R1+0x9ec], R0 ;  /* 0x0009ec0001007387 */ /* 0x0001e80000100800 */
[----:B--2---:R1:W-:Y:S01]  /*11ff0*/  STL [R1+0x9f8], R10 ;  /* 0x0009f80a01007387 */ /* 0x0043e20000100800 */
[----:B0-----:R-:W-:-:S03]  /*12000*/  IMAD.MOV.U32 R0, RZ, RZ, R11 ;  /* 0x000000ffff007224 */ /* 0x001fc600078e000b */
[----:B------:R-:W2:Y:S04]  /*12010*/  LDL.64 R14, [R1+0xb80] ;  /* 0x000b8000010e7983 */ /* 0x000ea80000100a00 */
[----:B-1----:R-:W2:Y:S04]  /*12020*/  LDL.LU.64 R10, [R1+0xc28] ;  /* 0x000c2800010a7983 */ /* 0x002ea80000300a00 */
[----:B--2---:R-:W-:Y:S04]  /*12030*/  STL [R1+0xa00], R10 ;  /* 0x000a000a01007387 */ /* 0x004fe80000100800 */
[----:B------:R0:W-:Y:S02]  /*12040*/  STL [R1+0x9f4], R0 ;  /* 0x0009f40001007387 */ /* 0x0001e40000100800 */
[----:B0-----:R-:W-:-:S02]  /*12050*/  IMAD.MOV.U32 R0, RZ, RZ, R11 ;  /* 0x000000ffff007224 */ /* 0x001fc400078e000b */
[----:B------:R-:W2:Y:S04]  /*12060*/  LDL.LU.64 R10, [R1+0xc20] ;  /* 0x000c2000010a7983 */ /* 0x000ea80000300a00 */
[----:B------:R-:W-:Y:S04]  /*12070*/  STL [R1+0xa08], R28 ;  /* 0x000a081c01007387 */ /* 0x000fe80000100800 */
[----:B------:R0:W-:Y:S04]  /*12080*/  STL [R1+0x9fc], R0 ;  /* 0x0009fc0001007387 */ /* 0x0001e80000100800 */
[----:B-----5:R-:W-:Y:S01]  /*12090*/  STL [R1+0xa10], R26 ;  /* 0x000a101a01007387 */ /* 0x020fe20000100800 */
[----:B0-----:R-:W-:-:S05]  /*120a0*/  IMAD.MOV.U32 R0, RZ, RZ, R29 ;  /* 0x000000ffff007224 */ /* 0x001fca00078e001d */
[----:B------:R0:W-:Y:S04]  /*120b0*/  STL [R1+0xa04], R0 ;  /* 0x000a040001007387 */ /* 0x0001e80000100800 */
[----:B------:R-:W-:Y:S01]  /*120c0*/  STL [R1+0xa18], R24 ;  /* 0x000a181801007387 */ /* 0x000fe20000100800 */
        /* <DEDUP_REMOVED lines=15> */
[----:B0-----:R-:W-:-:S05]  /*121c0*/  MOV R0, R17 ;  /* 0x0000001100007202 */ /* 0x001fca0000000f00 */
[----:B------:R0:W-:Y:S04]  /*121d0*/  STL [R1+0xa34], R0 ;  /* 0x000a340001007387 */ /* 0x0001e80000100800 */
[----:B------:R-:W-:Y:S01]  /*121e0*/  STL [R1+0xa48], R4 ;  /* 0x000a480401007387 */ /* 0x000fe20000100800 */
[----:B0-----:R-:W-:-:S05]  /*121f0*/  IMAD.MOV.U32 R0, RZ, RZ, R3 ;  /* 0x000000ffff007224 */ /* 0x001fca00078e0003 */
[----:B------:R0:W-:Y:S04]  /*12200*/  STL [R1+0xa3c], R0 ;  /* 0x000a3c0001007387 */ /* 0x0001e80000100800 */
[----:B------:R-:W-:Y:S01]  /*12210*/  STL [R1+0xa50], R6 ;  /* 0x000a500601007387 */ /* 0x000fe20000100800 */
[----:B0-----:R-:W-:-:S05]  /*12220*/  IMAD.MOV.U32 R0, RZ, RZ, R5 ;  /* 0x000000ffff007224 */ /* 0x001fca00078e0005 */
[----:B------:R0:W-:Y:S04]  /*12230*/  STL [R1+0xa44], R0 ;  /* 0x000a440001007387 */ /* 0x0001e80000100800 */
[----:B----4-:R-:W-:Y:S01]  /*12240*/  STL [R1+0xa58], R8 ;  /* 0x000a580801007387 */ /* 0x010fe20000100800 */
[----:B0-----:R-:W-:-:S05]  /*12250*/  IMAD.MOV.U32 R0, RZ, RZ, R7 ;  /* 0x000000ffff007224 */ /* 0x001fca00078e0007 */
[----:B------:R0:W-:Y:S01]  /*12260*/  STL [R1+0xa4c], R0 ;  /* 0x000a4c0001007387 */ /* 0x0001e20000100800 */
[----:B------:R-:W-:Y:S02]  /*12270*/  IMAD.MOV.U32 R2, RZ, RZ, R15 ;  /* 0x000000ffff027224 */ /* 0x000fe400078e000f */
[----:B0-----:R-:W-:Y:S01]  /*12280*/  IMAD.MOV.U32 R0, RZ, RZ, R9 ;  /* 0x000000ffff007224 */ /* 0x001fe200078e0009 */
[----:B--2---:R-:W-:Y:S04]  /*12290*/  STL [R1+0xa60], R10 ;  /* 0x000a600a01007387 */ /* 0x004fe80000100800 */
[----:B------:R3:W-:Y:S04]  /*122a0*/  STL [R1+0xa54], R0 ;  /* 0x000a540001007387 */ /* 0x0007e80000100800 */
[----:B------:R-:W-:Y:S01]  /*122b0*/  STL [R1+0xa5c], R11 ;  /* 0x000a5c0b01007387 */ /* 0x000fe20000100800 */
[----:B---3--:R-:W-:-:S03]  /*122c0*/  IMAD.MOV.U32 R0, RZ, RZ, R13 ;  /* 0x000000ffff007224 */ /* 0x008fc600078e000d */
[----:B------:R-:W-:Y:S04]  /*122d0*/  STL [R1+0xa68], R12 ;  /* 0x000a680c01007387 */ /* 0x000fe80000100800 */
[----:B------:R-:W-:Y:S04]  /*122e0*/  STL [R1+0xa70], R14 ;  /* 0x000a700e01007387 */ /* 0x000fe80000100800 */
[----:B------:R0:W-:Y:S04]  /*122f0*/  STL [R1+0xa64], R0 ;  /* 0x000a640001007387 */ /* 0x0001e80000100800 */
[----:B------:R1:W-:Y:S04]  /*12300*/  STL [R1+0xa6c], R2 ;  /* 0x000a6c0201007387 */ /* 0x0003e80000100800 */
[----:B------:R2:W-:Y:S01]  /*12310*/  STL [R1+0x270], RZ ;  /* 0x000270ff01007387 */ /* 0x0005e20000100800 */
[----:B0-----:R-:W1:Y:S03]  /*12320*/  LDC R0, c[0x0][0x3ac] ;  /* 0x0000eb00ff007b82 */ /* 0x001e660000000800 */
[----:B------:R2:W-:Y:S04]  /*12330*/  STL [R1+0x274], RZ ;  /* 0x000274ff01007387 */ /* 0x0005e80000100800 */
[----:B------:R2:W-:Y:S04]  /*12340*/  STL [R1+0x278], RZ ;  /* 0x000278ff01007387 */ /* 0x0005e80000100800 */
[----:B------:R2:W-:Y:S04]  /*12350*/  STL [R1+0x27c], RZ ;  /* 0x00027cff01007387 */ /* 0x0005e80000100800 */
[----:B------:R2:W-:Y:S04]  /*12360*/  STL [R1+0x260], RZ ;  /* 0x000260ff01007387 */ /* 0x0005e80000100800 */
[----:B------:R2:W-:Y:S04]  /*12370*/  STL [R1+0x264], RZ ;  /* 0x000264ff01007387 */ /* 0x0005e80000100800 */
[----:B------:R2:W-:Y:S04]  /*12380*/  STL [R1+0x268], RZ ;  /* 0x000268ff01007387 */ /* 0x0005e80000100800 */
[----:B------:R2:W-:Y:S04]  /*12390*/  STL [R1+0x26c], RZ ;  /* 0x00026cff01007387 */ /* 0x0005e80000100800 */
[----:B------:R-:W3:Y:S01]  /*123a0*/  LDL R15, [R1+0x184] ;  /* 0x00018400010f7983 */ /* 0x000ee20000100800 */
[----:B------:R-:W0:Y:S03]  /*123b0*/  S2R R14, SR_TID.X ;  /* 0x00000000000e7919 */ /* 0x000e260000002100 */
[----:B------:R2:W-:Y:S04]  /*123c0*/  STL [R1+0x250], RZ ;  /* 0x000250ff01007387 */ /* 0x0005e80000100800 */
[----:B------:R2:W-:Y:S04]  /*123d0*/  STL [R1+0x254], RZ ;  /* 0x000254ff01007387 */ /* 0x0005e80000100800 */
[----:B------:R2:W-:Y:S04]  /*123e0*/  STL [R1+0x258], RZ ;  /* 0x000258ff01007387 */ /* 0x0005e80000100800 */
[----:B------:R2:W-:Y:S01]  /*123f0*/  STL [R1+0x25c], RZ ;  /* 0x00025cff01007387 */ /* 0x0005e20000100800 */
[----:B-1----:R-:W-:-:S03]  /*12400*/  IMAD.SHL.U32 R2, R0, 0x80, RZ ;  /* 0x0000008000027824 */ /* 0x002fc600078e00ff */
[----:B------:R2:W-:Y:S04]  /*12410*/  STL [R1+0x240], RZ ;  /* 0x000240ff01007387 */ /* 0x0005e80000100800 */
[----:B------:R2:W-:Y:S04]  /*12420*/  STL [R1+0x244], RZ ;  /* 0x000244ff01007387 */ /* 0x0005e80000100800 */
[----:B------:R2:W-:Y:S04]  /*12430*/  STL [R1+0x248], RZ ;  /* 0x000248ff01007387 */ /* 0x0005e80000100800 */
[----:B------:R2:W-:Y:S01]  /*12440*/  STL [R1+0x24c], RZ ;  /* 0x00024cff01007387 */ /* 0x0005e20000100800 */
[----:B0-----:R-:W-:-:S03]  /*12450*/  LOP3.LUT R14, R14, 0x3f, RZ, 0xc0, !PT ;  /* 0x0000003f0e0e7812 */ /* 0x001fc600078ec0ff */
[----:B------:R2:W-:Y:S01]  /*12460*/  STL [R1+0x230], RZ ;  /* 0x000230ff01007387 */ /* 0x0005e20000100800 */
[----:B------:R-:W-:-:S03]  /*12470*/  SHF.R.S32.HI R3, RZ, 0x1f, R2 ;  /* 0x0000001fff037819 */ /* 0x000fc60000011402 */
[----:B------:R2:W-:Y:S01]  /*12480*/  STL [R1+0x234], RZ ;  /* 0x000234ff01007387 */ /* 0x0005e20000100800 */
[----:B------:R-:W-:-:S03]  /*12490*/  IMAD.SHL.U32 R28, R14, 0x2, RZ ;  /* 0x000000020e1c7824 */ /* 0x000fc600078e00ff */
[----:B------:R2:W-:Y:S04]  /*124a0*/  STL [R1+0x238], RZ ;  /* 0x000238ff01007387 */ /* 0x0005e80000100800 */
[----:B------:R2:W-:Y:S04]  /*124b0*/  STL [R1+0x23c], RZ ;  /* 0x00023cff01007387 */ /* 0x0005e80000100800 */
[----:B------:R2:W-:Y:S01]  /*124c0*/  STL [R1+0x220], RZ ;  /* 0x000220ff01007387 */ /* 0x0005e20000100800 */
[----:B------:R-:W-:-:S03]  /*124d0*/  SHF.L.U64.HI R0, R2, 0x1, R3 ;  /* 0x0000000102007819 */ /* 0x000fc60000010203 */
[----:B------:R2:W-:Y:S01]  /*124e0*/  STL [R1+0x224], RZ ;  /* 0x000224ff01007387 */ /* 0x0005e20000100800 */
[----:B------:R-:W-:-:S03]  /*124f0*/  LOP3.LUT R2, R28, 0x20, RZ, 0x3c, !PT ;  /* 0x000000201c027812 */ /* 0x000fc600078e3cff */
[----:B------:R2:W-:Y:S01]  /*12500*/  STL [R1+0x228], RZ ;  /* 0x000228ff01007387 */ /* 0x0005e20000100800 */
[----:B------:R-:W-:-:S03]  /*12510*/  LOP3.LUT R2, R28, 0x50, RZ, 0x3c, !PT ;  /* 0x000000501c027812 */ /* 0x000fc600078e3cff */
[----:B------:R2:W-:Y:S04]  /*12520*/  STL [R1+0x22c], RZ ;  /* 0x00022cff01007387 */ /* 0x0005e80000100800 */
[----:B------:R2:W-:Y:S04]  /*12530*/  STL [R1+0x210], RZ ;  /* 0x000210ff01007387 */ /* 0x0005e80000100800 */
[----:B------:R2:W-:Y:S04]  /*12540*/  STL [R1+0x214], RZ ;  /* 0x000214ff01007387 */ /* 0x0005e80000100800 */
[----:B------:R2:W-:Y:S04]  /*12550*/  STL [R1+0x218], RZ ;  /* 0x000218ff01007387 */ /* 0x0005e80000100800 */
[----:B------:R2:W-:Y:S04]  /*12560*/  STL [R1+0x21c], RZ ;  /* 0x00021cff01007387 */ /* 0x0005e80000100800 */
[----:B------:R2:W-:Y:S04]  /*12570*/  STL [R1+0x200], RZ ;  /* 0x000200ff01007387 */ /* 0x0005e80000100800 */
[----:B------:R2:W-:Y:S04]  /*12580*/  STL [R1+0x204], RZ ;  /* 0x000204ff01007387 */ /* 0x0005e80000100800 */
[----:B------:R2:W-:Y:S04]  /*12590*/  STL [R1+0x208], RZ ;  /* 0x000208ff01007387 */ /* 0x0005e80000100800 */
[----:B------:R2:W-:Y:S01]  /*125a0*/  STL [R1+0x20c], RZ ;  /* 0x00020cff01007387 */ /* 0x0005e20000100800 */
[----:B------:R-:W-:-:S02]  /*125b0*/  USHF.R.S32.HI UR7, URZ, 0x1f, UR4 ;  /* 0x0000001fff077899 */ /* 0x000fc40008011404 */
[----:B------:R-:W-:Y:S02]  /*125c0*/  USHF.L.U32 UR6, UR6, 0x7, URZ ;  /* 0x0000000706067899 */ /* 0x000fe400080006ff */
[----:B------:R-:W-:Y:S02]  /*125d0*/  ULEA.HI UR7, UR7, UR4, URZ, 0x7 ;  /* 0x0000000407077291 */ /* 0x000fe4000f8f38ff */
[----:B------:R-:W-:Y:S01]  /*125e0*/  USHF.R.S32.HI UR4, URZ, 0x1f, UR6 ;  /* 0x0000001fff047899 */ /* 0x000fe20008011406 */
[C---:B------:R-:W-:Y:S02]  /*125f0*/  LOP3.LUT R3, R28.reuse, 0x10, RZ, 0x3c, !PT ;  /* 0x000000101c037812 */ /* 0x040fe400078e3cff */
[C---:B------:R-:W-:Y:S02]  /*12600*/  LOP3.LUT R4, R28.reuse, 0x30, RZ, 0x3c, !PT ;  /* 0x000000301c047812 */ /* 0x040fe400078e3cff */
[C---:B------:R-:W-:Y:S01]  /*12610*/  LOP3.LUT R3, R28.reuse, 0x40, RZ, 0x3c, !PT ;  /* 0x000000401c037812 */ /* 0x040fe200078e3cff */
[----:B------:R-:W-:Y:S01]  /*12620*/  USHF.L.U32 UR10, UR6, 0x1, URZ ;  /* 0x00000001060a7899 */ /* 0x000fe200080006ff */
[----:B------:R-:W-:-:S02]  /*12630*/  LOP3.LUT R4, R28, 0x60, RZ, 0x3c, !PT ;  /* 0x000000601c047812 */ /* 0x000fc400078e3cff */
[----:B------:R-:W-:Y:S01]  /*12640*/  LOP3.LUT R3, R28, 0x70, RZ, 0x3c, !PT ;  /* 0x000000701c037812 */ /* 0x000fe200078e3cff */
[----:B------:R-:W-:Y:S02]  /*12650*/  USHF.L.U64.HI UR6, UR6, 0x1, UR4 ;  /* 0x0000000106067899 */ /* 0x000fe40008010204 */
[----:B------:R-:W-:Y:S01]  /*12660*/  USHF.R.S32.HI UR7, URZ, 0x7, UR7 ;  /* 0x00000007ff077899 */ /* 0x000fe20008011407 */
[----:B------:R-:W-:Y:S01]  /*12670*/  UMOV UR4, URZ ;  /* 0x000000ff00047c82 */ /* 0x000fe20008000000 */
[----:B---3--:R-:W-:-:S05]  /*12680*/  LOP3.LUT R2, R15, 0x40, RZ, 0x3c, !PT ;  /* 0x000000400f027812 */ /* 0x008fca00078e3cff */
[----:B------:R2:W-:Y:S05]  /*12690*/  STL [R1+0xc0c], R2 ;  /* 0x000c0c0201007387 */ /* 0x0005ea0000100800 */
.L_x_2:
[----:B-----5:R0:W-:Y:S04]  /*126a0*/  STL [R1+0x1490], R29 ;  /* 0x0014901d01007387 */ /* 0x0201e80000100800 */
[----:B------:R-:W3:Y:S04]  /*126b0*/  LDL R3, [R1+0xa7c] ;  /* 0x000a7c0001037983 */ /* 0x000ee80000100800 */
[----:B--2---:R-:W3:Y:S01]  /*126c0*/  LDL R2, [R1+0xa8c] ;  /* 0x000a8c0001027983 */ /* 0x004ee20000100800 */
[----:B0-----:R-:W0:Y:S01]  /*126d0*/  S2R R29, SR_TID.X ;  /* 0x00000000001d7919 */ /* 0x001e220000002100 */
[----:B------:R-:W-:-:S02]  /*126e0*/  UIMAD UR11, UR4, -0x80, UR12 ;  /* 0xffffff80040b78a4 */ /* 0x000fc4000f8e020c */
[----:B------:R-:W2:Y:S04]  /*126f0*/  LDL R8, [R1+0xab8] ;  /* 0x000ab80001087983 */ /* 0x000ea80000100800 */
[----:B------:R1:W-:Y:S04]  /*12700*/  STL [R1+0x148c], R5 ;  /* 0x00148c0501007387 */ /* 0x0003e80000100800 */
[----:B-1----:R-:W4:Y:S04]  /*12710*/  LDL R5, [R1+0xa88] ;  /* 0x000a880001057983 */ /* 0x002f280000100800 */
[----:B------:R-:W-:Y:S04]  /*12720*/  STL [R1+0x1488], R27 ;  /* 0x0014881b01007387 */ /* 0x000fe80000100800 */
[----:B------:R-:W-:Y:S04]  /*12730*/  STL [R1+0x1484], R26 ;  /* 0x0014841a01007387 */ /* 0x000fe80000100800 */
[----:B------:R-:W-:Y:S01]  /*12740*/  STL [R1+0x1480], R13 ;  /* 0x0014800d01007387 */ /* 0x000fe20000100800 */
[----:B0-----:R-:W-:-:S02]  /*12750*/  SHF.R.U32.HI R7, RZ, 0x4, R29 ;  /* 0x00000004ff077819 */ /* 0x001fc4000001161d */
[----:B------:R-:W-:Y:S01]  /*12760*/  SHF.R.U32.HI R29, RZ, 0x4, R29 ;  /* 0x00000004ff1d7819 */ /* 0x000fe2000001161d */
[----:B------:R-:W-:Y:S01]  /*12770*/  STL [R1+0x147c], R25 ;  /* 0x00147c1901007387 */ /* 0x000fe20000100800 */
[----:B------:R-:W-:Y:S02]  /*12780*/  SGXT.U32 R7, R7, 0x2 ;  /* 0x000000020707781a */ /* 0x000fe40000000000 */
[----:B------:R-:W-:Y:S01]  /*12790*/  SGXT.U32 R29, R29, 0x2 ;  /* 0x000000021d1d781a */ /* 0x000fe20000000000 */
[----:B------:R0:W-:Y:S03]  /*127a0*/  STL [R1+0x1478], R4 ;  /* 0x0014780401007387 */ /* 0x0001e60000100800 */
[----:B------:R-:W-:Y:S01]  /*127b0*/  LOP3.LUT R29, R29, 0x4, RZ, 0xfc, !PT ;  /* 0x000000041d1d7812 */ /* 0x000fe200078efcff */
[----:B------:R-:W-:Y:S03]  /*127c0*/  STL [R1+0x1474], R24 ;  /* 0x0014741801007387 */ /* 0x000fe60000100800 */
[----:B------:R-:W-:Y:S01]  /*127d0*/  ISETP.GE.AND P0, PT, R29, UR11, PT ;  /* 0x0000000b1d007c0c */ /* 0x000fe2000bf06270 */
[----:B------:R-:W-:Y:S01]  /*127e0*/  STL [R1+0x1470], R6 ;  /* 0x0014700601007387 */ /* 0x000fe20000100800 */
[----:B0-----:R-:W-:-:S03]  /*127f0*/  PRMT R4, RZ, 0x7610, R4 ;  /* 0x00007610ff047816 */ /* 0x001fc60000000004 */
[----:B------:R-:W-:Y:S04]  /*12800*/  STL [R1+0x146c], R23 ;  /* 0x00146c1701007387 */ /* 0x000fe80000100800 */
[----:B------:R-:W-:Y:S04]  /*12810*/  STL [R1+0x1468], R11 ;  /* 0x0014680b01007387 */ /* 0x000fe80000100800 */
[----:B------:R0:W-:Y:S04]  /*12820*/  STL [R1+0x1464], R12 ;  /* 0x0014640c01007387 */ /* 0x0001e80000100800 */
[----:B------:R-:W-:Y:S04]  /*12830*/  STL [R1+0x1460], R10 ;  /* 0x0014600a01007387 */ /* 0x000fe80000100800 */
[----:B------:R-:W-:Y:S01]  /*12840*/  STL [R1+0x138c], R28 ;  /* 0x00138c1c01007387 */ /* 0x000fe20000100800 */
[----:B0-----:R-:W-:-:S03]  /*12850*/  LOP3.LUT R12, R7, 0x8, RZ, 0xfc, !PT ;  /* 0x00000008070c7812 */ /* 0x001fc600078efcff */
[----:B------:R-:W-:Y:S04]  /*12860*/  STL [R1+0x1390], R28 ;  /* 0x0013901c01007387 */ /* 0x000fe80000100800 */
[----:B---3--:R2:W3:Y:S01]  /*12870*/  @!P0 LDG.E.U16 R4, desc[UR8][R2.64] ;  /* 0x0000000802048981 */ /* 0x0084e2000c1e1500 */
[----:B------:R-:W-:-:S03]  /*12880*/  LOP3.LUT R7, R7, 0xc, RZ, 0xfc, !PT ;  /* 0x0000000c07077812 */ /* 0x000fc600078efcff */
[----:B------:R-:W-:Y:S04]  /*12890*/  STL [R1+0x1394], R28 ;  /* 0x0013941c01007387 */ /* 0x000fe80000100800 */
[----:B------:R-:W-:Y:S04]  /*128a0*/  STL [R1+0x1398], R28 ;  /* 0x0013981c01007387 */ /* 0x000fe80000100800 */
[----:B------:R-:W-:Y:S01]  /*128b0*/  STL [R1+0x139c], R28 ;  /* 0x00139c1c01007387 */ /* 0x000fe20000100800 */
[----:B------:R-:W-:-:S03]  /*128c0*/  ISETP.GE.AND P2, PT, R7, UR11, PT ;  /* 0x0000000b07007c0c */ /* 0x000fc6000bf46270 */
[----:B------:R-:W-:Y:S01]  /*128d0*/  STL [R1+0x13a0], R28 ;  /* 0x0013a01c01007387 */ /* 0x000fe20000100800 */
[----:B------:R-:W0:Y:S03]  /*128e0*/  S2R R23, SR_TID.X ;  /* 0x0000000000177919 */ /* 0x000e260000002100 */
[----:B------:R-:W-:Y:S04]  /*128f0*/  STL [R1+0x13a4], R28 ;  /* 0x0013a41c01007387 */ /* 0x000fe80000100800 */
[----:B------:R-:W-:Y:S04]  /*12900*/  STL [R1+0x13a8], R28 ;  /* 0x0013a81c01007387 */ /* 0x000fe80000100800 */
[----:B------:R-:W-:Y:S04]  /*12910*/  STL [R1+0x13ac], R28 ;  /* 0x0013ac1c01007387 */ /* 0x000fe80000100800 */
[----:B------:R-:W-:Y:S01]  /*12920*/  STL [R1+0x13b0], R28 ;  /* 0x0013b01c01007387 */ /* 0x000fe20000100800 */
[----:B------:R-:W1:Y:S03]  /*12930*/  S2R R7, SR_TID.X ;  /* 0x0000000000077919 */ /* 0x000e660000002100 */
        /* <DEDUP_REMOVED lines=20> */
[----:B------:R-:W-:Y:S01]  /*12a80*/  STL [R1+0x1404], R28 ;  /* 0x0014041c01007387 */ /* 0x000fe20000100800 */
[----:B------:R-:W-:-:S03]  /*12a90*/  ISETP.GE.AND P1, PT, R12, UR11, PT ;  /* 0x0000000b0c007c0c */ /* 0x000fc6000bf26270 */
[----:B------:R-:W-:Y:S04]  /*12aa0*/  STL [R1+0x1408], R28 ;  /* 0x0014081c01007387 */ /* 0x000fe80000100800 */
[----:B------:R-:W-:Y:S04]  /*12ab0*/  STL [R1+0x140c], R28 ;  /* 0x00140c1c01007387 */ /* 0x000fe80000100800 */
[----:B------:R-:W-:Y:S01]  /*12ac0*/  STL [R1+0x1410], R28 ;  /* 0x0014101c01007387 */ /* 0x000fe20000100800 */
[----:B0-----:R-:W-:-:S03]  /*12ad0*/  SHF.R.U32.HI R23, RZ, 0x4, R23 ;  /* 0x00000004ff177819 */ /* 0x001fc60000011617 */
[----:B------:R-:W-:Y:S04]  /*12ae0*/  STL [R1+0x1414], R28 ;  /* 0x0014141c01007387 */ /* 0x000fe80000100800 */
[----:B------:R-:W-:Y:S04]  /*12af0*/  STL [R1+0x1418], R28 ;  /* 0x0014181c01007387 */ /* 0x000fe80000100800 */
[----:B------:R-:W-:Y:S04]  /*12b00*/  STL [R1+0x141c], R28 ;  /* 0x00141c1c01007387 */ /* 0x000fe80000100800 */
[----:B------:R-:W-:Y:S01]  /*12b10*/  STL [R1+0x1420], R28 ;  /* 0x0014201c01007387 */ /* 0x000fe20000100800 */
[----:B------:R-:W-:-:S03]  /*12b20*/  SGXT.U32 R23, R23, 0x2 ;  /* 0x000000021717781a */ /* 0x000fc60000000000 */
[----:B------:R-:W-:Y:S01]  /*12b30*/  STL [R1+0x1424], R28 ;  /* 0x0014241c01007387 */ /* 0x000fe20000100800 */
[----:B-1----:R-:W-:-:S03]  /*12b40*/  SHF.R.U32.HI R7, RZ, 0x4, R7 ;  /* 0x00000004ff077819 */ /* 0x002fc60000011607 */
[----:B------:R-:W-:Y:S04]  /*12b50*/  STL [R1+0x1428], R28 ;  /* 0x0014281c01007387 */ /* 0x000fe80000100800 */
[----:B------:R-:W-:Y:S04]  /*12b60*/  STL [R1+0x142c], R28 ;  /* 0x00142c1c01007387 */ /* 0x000fe80000100800 */
[----:B------:R-:W-:Y:S01]  /*12b70*/  STL [R1+0x1430], R28 ;  /* 0x0014301c01007387 */ /* 0x000fe20000100800 */
[----:B------:R-:W-:-:S03]  /*12b80*/  LOP3.LUT R23, R23, 0x10, RZ, 0xfc, !PT ;  /* 0x0000001017177812 */ /* 0x000fc600078efcff */
[----:B------:R-:W-:Y:S01]  /*12b90*/  STL [R1+0x1434], R28 ;  /* 0x0014341c01007387 */ /* 0x000fe20000100800 */
[----:B------:R-:W-:-:S03]  /*12ba0*/  SGXT.U32 R7, R7, 0x2 ;  /* 0x000000020707781a */ /* 0x000fc60000000000 */
[----:B------:R-:W-:Y:S01]  /*12bb0*/  STL [R1+0x1438], R28 ;  /* 0x0014381c01007387 */ /* 0x000fe20000100800 */
[----:B------:R-:W-:-:S03]  /*12bc0*/  PRMT R14, RZ, 0x7610, R14 ;  /* 0x00007610ff0e7816 */ /* 0x000fc6000000000e */
[----:B------:R-:W-:Y:S01]  /*12bd0*/  STL [R1+0x143c], R28 ;  /* 0x00143c1c01007387 */ /* 0x000fe20000100800 */
[----:B--2---:R-:W-:-:S03]  /*12be0*/  @!P1 IMAD.MOV.U32 R2, RZ, RZ, R8 ;  /* 0x000000ffff029224 */ /* 0x004fc600078e0008 */
[----:B------:R-:W-:Y:S01]  /*12bf0*/  STL [R1+0x1444], R28 ;  /* 0x0014441c01007387 */ /* 0x000fe20000100800 */
[----:B----4-:R-:W-:-:S03]  /*12c00*/  @!P1 IMAD.MOV.U32 R3, RZ, RZ, R5 ;  /* 0x000000ffff039224 */ /* 0x010fc600078e0005 */
[----:B------:R-:W-:Y:S01]  /*12c10*/  STL [R1+0x144c], R28 ;  /* 0x00144c1c01007387 */ /* 0x000fe20000100800 */
[----:B------:R-:W-:-:S03]  /*12c20*/  ISETP.GE.AND P3, PT, R23, UR11, PT ;  /* 0x0000000b17007c0c */ /* 0x000fc6000bf66270 */
[----:B------:R-:W-:Y:S01]  /*12c30*/  STL [R1+0x1454], R28 ;  /* 0x0014541c01007387 */ /* 0x000fe20000100800 */
[----:B------:R-:W-:-:S03]  /*12c40*/  LOP3.LUT R23, R7, 0x14, RZ, 0xfc, !PT ;  /* 0x0000001407177812 */ /* 0x000fc600078efcff */
[----:B------:R-:W-:Y:S04]  /*12c50*/  STL [R1+0x145c], R28 ;  /* 0x00145c1c01007387 */ /* 0x000fe80000100800 */
[----:B------:R-:W-:Y:S04]  /*12c60*/  STL [R1+0xd4c], R0 ;  /* 0x000d4c0001007387 */ /* 0x000fe80000100800 */
[----:B------:R-:W2:Y:S04]  /*12c70*/  LDL.LU R29, [R1+0x1490] ;  /* 0x00149000011d7983 */ /* 0x000ea80000300800 */
[----:B------:R-:W4:Y:S04]  /*12c80*/  LDL R7, [R1+0xa80] ;  /* 0x000a800001077983 */ /* 0x000f280000100800 */
[----:B------:R0:W2:Y:S04]  /*12c90*/  @!P1 LDG.E.U16 R14, desc[UR8][R2.64] ;  /* 0x00000008020e9981 */ /* 0x0000a8000c1e1500 */
[----:B---3--:R1:W-:Y:S04]  /*12ca0*/  STL [R1], R4 ;  /* 0x0000000401007387 */ /* 0x0083e80000100800 */
[----:B------:R-:W0:Y:S04]  /*12cb0*/  LDL R2, [R1+0xa84] ;  /* 0x000a840001027983 */ /* 0x000e280000100800 */
[----:B------:R-:W0:Y:S01]  /*12cc0*/  LDL R3, [R1+0xab4] ;  /* 0x000ab40001037983 */ /* 0x000e220000100800 */
[----:B------:R-:W-:-:S03]  /*12cd0*/  PRMT R27, RZ, 0x7610, R27 ;  /* 0x00007610ff1b7816 */ /* 0x000fc6000000001b */
[----:B-1----:R-:W3:Y:S01]  /*12ce0*/  LDL R4, [R1+0xab0] ;  /* 0x000ab00001047983 */ /* 0x002ee20000100800 */
[----:B------:R-:W1:Y:S01]  /*12cf0*/  S2R R8, SR_TID.X ;  /* 0x0000000000087919 */ /* 0x000e620000002100 */
[----:B------:R-:W-:Y:S02]  /*12d00*/  ISETP.GE.AND P0, PT, R23, UR11, PT ;  /* 0x0000000b17007c0c */ /* 0x000fe4000bf06270 */
[----:B------:R-:W-:Y:S01]  /*12d10*/  PRMT R15, RZ, 0x7610, R15 ;  /* 0x00007610ff0f7816 */ /* 0x000fe2000000000f */
[----:B------:R-:W2:Y:S04]  /*12d20*/  LDL R23, [R1+0xaa0] ;  /* 0x000aa00001177983 */ /* 0x000ea80000100800 */
[----:B------:R-:W2:Y:S01]  /*12d30*/  LDL R12, [R1+0xaa4] ;  /* 0x000aa400010c7983 */ /* 0x000ea20000100800 */
[----:B0-----:R-:W-:-:S04]  /*12d40*/  @!P2 LOP3.LUT R3, R3, R2, RZ, 0x3c, !PT ;  /* 0x000000020303a212 */ /* 0x001fc800078e3cff */
[----:B------:R-:W-:-:S04]  /*12d50*/  @!P2 LOP3.LUT R2, R3, R2, RZ, 0x3c, !PT ;  /* 0x000000020302a212 */ /* 0x000fc800078e3cff */
[----:B------:R-:W-:-:S05]  /*12d60*/  @!P2 LOP3.LUT R3, R3, R2, RZ, 0x3c, !PT ;  /* 0x000000020303a212 */ /* 0x000fca00078e3cff */
[----:B------:R3:W4:Y:S01]  /*12d70*/  @!P2 LDG.E.U16 R27, desc[UR8][R2.64] ;  /* 0x00000008021ba981 */ /* 0x000722000c1e1500 */
[----:B-1----:R-:W-:-:S04]  /*12d80*/  SHF.R.U32.HI R5, RZ, 0x4, R8 ;  /* 0x00000004ff057819 */ /* 0x002fc80000011608 */
[----:B------:R-:W-:Y:S01]  /*12d90*/  SGXT.U32 R5, R5, 0x2 ;  /* 0x000000020505781a */ /* 0x000fe20000000000 */
[----:B--2---:R-:W-:Y:S03]  /*12da0*/  STL [R1+0x1440], R14 ;  /* 0x0014400e01007387 */ /* 0x004fe60000100800 */
[----:B------:R-:W-:Y:S01]  /*12db0*/  LOP3.LUT R5, R5, 0x18, RZ, 0xfc, !PT ;  /* 0x0000001805057812 */ /* 0x000fe200078efcff */
[----:B------:R-:W-:Y:S01]  /*12dc0*/  STL [R1+0x1448], R14 ;  /* 0x0014480e01007387 */ /* 0x000fe20000100800 */
[----:B---3--:R-:W-:Y:S02]  /*12dd0*/  @!P3 IMAD.MOV.U32 R2, RZ, RZ, R4 ;  /* 0x000000ffff02b224 */ /* 0x008fe400078e0004 */
[----:B----4-:R-:W-:Y:S01]  /*12de0*/  @!P3 IMAD.MOV.U32 R3, RZ, RZ, R7 ;  /* 0x000000ffff03b224 */ /* 0x010fe200078e0007 */
[----:B------:R-:W-:Y:S01]  /*12df0*/  STL [R1+0x1450], R14 ;  /* 0x0014500e01007387 */ /* 0x000fe20000100800 */
[----:B------:R-:W-:-:S03]  /*12e00*/  ISETP.GE.AND P1, PT, R5, UR11, PT ;  /* 0x0000000b05007c0c */ /* 0x000fc6000bf26270 */
[----:B------:R-:W-:Y:S04]  /*12e10*/  STL [R1+0x1458], R14 ;  /* 0x0014580e01007387 */ /* 0x000fe80000100800 */
[----:B------:R-:W2:Y:S04]  /*12e20*/  LDL.LU R5, [R1+0x148c] ;  /* 0x00148c0001057983 */ /* 0x000ea80000300800 */
[----:B------:R-:W3:Y:S04]  /*12e30*/  LDL R7, [R1+0xa94] ;  /* 0x000a940001077983 */ /* 0x000ee80000100800 */
[----:B------:R-:W4:Y:S04]  /*12e40*/  LDL R4, [R1+0xac4] ;  /* 0x000ac40001047983 */ /* 0x000f280000100800 */
[----:B------:R0:W2:Y:S04]  /*12e50*/  @!P3 LDG.E.U16 R15, desc[UR8][R2.64] ;  /* 0x00000008020fb981 */ /* 0x0000a8000c1e1500 */
[----:B------:R1:W-:Y:S04]  /*12e60*/  STL [R1+0xc], R27 ;  /* 0x00000c1b01007387 */ /* 0x0003e80000100800 */
[----:B------:R-:W0:Y:S04]  /*12e70*/  LDL R2, [R1+0xaa8] ;  /* 0x000aa80001027983 */ /* 0x000e280000100800 */
[----:B------:R-:W0:Y:S01]  /*12e80*/  LDL R3, [R1+0xaac] ;  /* 0x000aac0001037983 */ /* 0x000e220000100800 */
[----:B------:R-:W-:-:S02]  /*12e90*/  PRMT R26, RZ, 0x7610, R26 ;  /* 0x00007610ff1a7816 */ /* 0x000fc4000000001a */
[----:B------:R-:W-:-:S04]  /*12ea0*/  SHF.R.U32.HI R8, RZ, 0x4, R8 ;  /* 0x00000004ff087819 */ /* 0x000fc80000011608 */
[----:B------:R-:W-:-:S04]  /*12eb0*/  SGXT.U32 R8, R8, 0x2 ;  /* 0x000000020808781a */ /* 0x000fc80000000000 */
[----:B------:R-:W-:-:S04]  /*12ec0*/  LOP3.LUT R8, R8, 0x1c, RZ, 0xfc, !PT ;  /* 0x0000001c08087812 */ /* 0x000fc800078efcff */
[----:B------:R-:W-:Y:S02]  /*12ed0*/  ISETP.GE.AND P2, PT, R8, UR11, PT ;  /* 0x0000000b08007c0c */ /* 0x000fe4000bf46270 */
[----:B------:R-:W1:Y:S01]  /*12ee0*/  S2R R8, SR_TID.X ;  /* 0x0000000000087919 */ /* 0x000e620000002100 */
[----:B0-----:R-:W-:-:S04]  /*12ef0*/  @!P0 LOP3.LUT R3, R3, R2, RZ, 0x3c, !PT ;  /* 0x0000000203038212 */ /* 0x001fc800078e3cff */
[----:B------:R-:W-:-:S04]  /*12f00*/  @!P0 LOP3.LUT R2, R3, R2, RZ, 0x3c, !PT ;  /* 0x0000000203028212 */ /* 0x000fc800078e3cff */
[----:B------:R-:W-:-:S05]  /*12f10*/  @!P0 LOP3.LUT R3, R3, R2, RZ, 0x3c, !PT ;  /* 0x0000000203038212 */ /* 0x000fca00078e3cff */
[----:B------:R0:W2:Y:S01]  /*12f20*/  @!P0 LDG.E.U16 R26, desc[UR8][R2.64] ;  /* 0x00000008021a8981 */ /* 0x0000a2000c1e1500 */
[----:B-1----:R-:W-:-:S04]  /*12f30*/  SHF.R.U32.HI R27, RZ, 0x4, R8 ;  /* 0x00000004ff1b7819 */ /* 0x002fc80000011608 */
[----:B------:R-:W-:Y:S02]  /*12f40*/  SGXT.U32 R27, R27, 0x2 ;  /* 0x000000021b1b781a */ /* 0x000fe40000000000 */
[----:B------:R-:W-:Y:S02]  /*12f50*/  PRMT R16, RZ, 0x7610, R16 ;  /* 0x00007610ff107816 */ /* 0x000fe40000000010 */
[----:B------:R-:W-:Y:S01]  /*12f60*/  LOP3.LUT R27, R27, 0x20, RZ, 0xfc, !PT ;  /* 0x000000201b1b7812 */ /* 0x000fe200078efcff */
[----:B0-----:R-:W-:Y:S02]  /*12f70*/  @!P1 IMAD.MOV.U32 R2, RZ, RZ, R12 ;  /* 0x000000ffff029224 */ /* 0x001fe400078e000c */
[----:B------:R-:W-:Y:S01]  /*12f80*/  @!P1 IMAD.MOV.U32 R3, RZ, RZ, R23 ;  /* 0x000000ffff039224 */ /* 0x000fe200078e0017 */
[----:B------:R-:W-:Y:S02]  /*12f90*/  ISETP.GE.AND P3, PT, R27, UR11, PT ;  /* 0x0000000b1b007c0c */ /* 0x000fe4000bf66270 */
[----:B------:R-:W3:Y:S04]  /*12fa0*/  LDL.LU R27, [R1+0x1488] ;  /* 0x00148800011b7983 */ /* 0x000ee80000300800 */
[----:B------:R-:W3:Y:S04]  /*12fb0*/  LDL R23, [R1+0xac0] ;  /* 0x000ac00001177983 */ /* 0x000ee80000100800 */
[----:B------:R-:W3:Y:S04]  /*12fc0*/  LDL R12, [R1+0xae8] ;  /* 0x000ae800010c7983 */ /* 0x000ee80000100800 */
[----:B------:R0:W3:Y:S04]  /*12fd0*/  @!P1 LDG.E.U16 R16, desc[UR8][R2.64] ;  /* 0x0000000802109981 */ /* 0x0000e8000c1e1500 */
[----:B--2---:R1:W-:Y:S04]  /*12fe0*/  STL [R1+0x20], R26 ;  /* 0x0000201a01007387 */ /* 0x0043e80000100800 */
        /* <DEDUP_REMOVED lines=16> */
[----:B----4-:R-:W-:Y:S02]  /*130f0*/  @!P3 IMAD.MOV.U32 R2, RZ, RZ, R4 ;  /* 0x000000ffff02b224 */ /* 0x010fe400078e0004 */
[----:B---3--:R-:W-:Y:S01]  /*13100*/  @!P3 IMAD.MOV.U32 R3, RZ, RZ, R7 ;  /* 0x000000ffff03b224 */ /* 0x008fe200078e0007 */
[----:B------:R-:W-:Y:S02]  /*13110*/  ISETP.GE.AND P1, PT, R26, UR11, PT ;  /* 0x0000000b1a007c0c */ /* 0x000fe4000bf26270 */
[----:B------:R-:W3:Y:S04]  /*13120*/  LDL.LU R26, [R1+0x1484] ;  /* 0x00148400011a7983 */ /* 0x000ee80000300800 */
[----:B------:R0:W4:Y:S04]  /*13130*/  @!P3 LDG.E.U16 R17, desc[UR8][R2.64] ;  /* 0x000000080211b981 */ /* 0x000128000c1e1500 */
[----:B--2---:R1:W-:Y:S04]  /*13140*/  STL [R1+0x3c], R13 ;  /* 0x00003c0d01007387 */ /* 0x0043e80000100800 */
[----:B------:R-:W0:Y:S04]  /*13150*/  LDL R2, [R1+0xa90] ;  /* 0x000a900001027983 */ /* 0x000e280000100800 */
[----:B------:R-:W0:Y:S01]  /*13160*/  LDL R3, [R1+0xae0] ;  /* 0x000ae00001037983 */ /* 0x000e220000100800 */
[----:B------:R-:W-:Y:S01]  /*13170*/  PRMT R25, RZ, 0x7610, R25 ;  /* 0x00007610ff197816 */ /* 0x000fe20000000019 */
[----:B------:R-:W2:Y:S01]  /*13180*/  S2R R4, SR_TID.X ;  /* 0x0000000000047919 */ /* 0x000ea20000002100 */
[----:B-1----:R-:W1:Y:S01]  /*13190*/  S2R R13, SR_TID.X ;  /* 0x00000000000d7919 */ /* 0x002e620000002100 */
[----:B------:R-:W-:-:S02]  /*131a0*/  SHF.R.U32.HI R8, RZ, 0x4, R8 ;  /* 0x00000004ff087819 */ /* 0x000fc40000011608 */
[----:B------:R-:W-:Y:S01]  /*131b0*/  PRMT R18, RZ, 0x7610, R18 ;  /* 0x00007610ff127816 */ /* 0x000fe20000000012 */
[----:B------:R-:W2:Y:S01]  /*131c0*/  LDL R7, [R1+0xaf8] ;  /* 0x000af80001077983 */ /* 0x000ea20000100800 */
[----:B0-----:R-:W-:-:S04]  /*131d0*/  @!P0 LOP3.LUT R3, R3, R2, RZ, 0x3c, !PT ;  /* 0x0000000203038212 */ /* 0x001fc800078e3cff */
[----:B------:R-:W-:-:S04]  /*131e0*/  @!P0 LOP3.LUT R2, R3, R2, RZ, 0x3c, !PT ;  /* 0x0000000203028212 */ /* 0x000fc800078e3cff */
[----:B------:R-:W-:-:S05]  /*131f0*/  @!P0 LOP3.LUT R3, R3, R2, RZ, 0x3c, !PT ;  /* 0x0000000203038212 */ /* 0x000fca00078e3cff */
[----:B------:R0:W3:Y:S01]  /*13200*/  @!P0 LDG.E.U16 R25, desc[UR8][R2.64] ;  /* 0x0000000802198981 */ /* 0x0000e2000c1e1500 */
[----:B--2---:R-:W-:Y:S02]  /*13210*/  SHF.R.U32.HI R4, RZ, 0x4, R4 ;  /* 0x00000004ff047819 */ /* 0x004fe40000011604 */
[----:B-1----:R-:W-:Y:S02]  /*13220*/  SHF.R.U32.HI R13, RZ, 0x4, R13 ;  /* 0x00000004ff0d7819 */ /* 0x002fe4000001160d */
[----:B------:R-:W-:Y:S02]  /*13230*/  SGXT.U32 R4, R4, 0x2 ;  /* 0x000000020404781a */ /* 0x000fe40000000000 */
[----:B------:R-:W-:Y:S02]  /*13240*/  SGXT.U32 R8, R8, 0x2 ;  /* 0x000000020808781a */ /* 0x000fe40000000000 */
[----:B------:R-:W-:Y:S02]  /*13250*/  SGXT.U32 R13, R13, 0x2 ;  /* 0x000000020d0d781a */ /* 0x000fe40000000000 */
[----:B0-----:R-:W-:-:S02]  /*13260*/  LOP3.LUT R3, R4, 0x34, RZ, 0xfc, !PT ;  /* 0x0000003404037812 */ /* 0x001fc400078efcff */
[----:B------:R-:W-:Y:S02]  /*13270*/  LOP3.LUT R8, R8, 0x2c, RZ, 0xfc, !PT ;  /* 0x0000002c08087812 */ /* 0x000fe400078efcff */
[----:B------:R-:W-:Y:S01]  /*13280*/  LOP3.LUT R13, R13, 0x30, RZ, 0xfc, !PT ;  /* 0x000000300d0d7812 */ /* 0x000fe200078efcff */
[----:B------:R-:W-:Y:S01]  /*13290*/  @!P1 IMAD.MOV.U32 R2, RZ, RZ, R12 ;  /* 0x000000ffff029224 */ /* 0x000fe200078e000c */
[----:B------:R-:W-:Y:S01]  /*132a0*/  ISETP.GE.AND P0, PT, R3, UR11, PT ;  /* 0x0000000b03007c0c */ /* 0x000fe2000bf06270 */
[----:B------:R-:W-:Y:S01]  /*132b0*/  @!P1 IMAD.MOV.U32 R3, RZ, RZ, R23 ;  /* 0x000000ffff039224 */ /* 0x000fe200078e0017 */
[----:B------:R-:W-:Y:S02]  /*132c0*/  ISETP.GE.AND P2, PT, R8, UR11, PT ;  /* 0x0000000b08007c0c */ /* 0x000fe4000bf46270 */
[----:B------:R-:W2:Y:S01]  /*132d0*/  LDL R8, [R1+0xacc] ;  /* 0x000acc0001087983 */ /* 0x000ea20000100800 */
[----:B------:R-:W-:-:S03]  /*132e0*/  ISETP.GE.AND P3, PT, R13, UR11, PT ;  /* 0x0000000b0d007c0c */ /* 0x000fc6000bf66270 */
[----:B------:R-:W2:Y:S04]  /*132f0*/  LDL.LU R13, [R1+0x1480] ;  /* 0x00148000010d7983 */ /* 0x000ea80000300800 */
[----:B------:R0:W2:Y:S04]  /*13300*/  @!P1 LDG.E.U16 R18, desc[UR8][R2.64] ;  /* 0x0000000802129981 */ /* 0x0000a8000c1e1500 */
[----:B---3--:R1:W-:Y:S04]  /*13310*/  STL [R1+0x64], R25 ;  /* 0x0000641901007387 */ /* 0x0083e80000100800 */
[----:B-1----:R-:W3:Y:S04]  /*13320*/  LDL.LU R25, [R1+0x147c] ;  /* 0x00147c0001197983 */ /* 0x002ee80000300800 */
[----:B------:R-:W0:Y:S04]  /*13330*/  LDL R2, [R1+0xac8] ;  /* 0x000ac80001027983 */ /* 0x000e280000100800 */
[----:B------:R-:W0:Y:S01]  /*13340*/  LDL R3, [R1+0xaf0] ;  /* 0x000af00001037983 */ /* 0x000e220000100800 */
[----:B------:R-:W-:Y:S01]  /*13350*/  PRMT R24, RZ, 0x7610, R24 ;  /* 0x00007610ff187816 */ /* 0x000fe20000000018 */
[----:B------:R-:W1:Y:S01]  /*13360*/  S2R R4, SR_TID.X ;  /* 0x0000000000047919 */ /* 0x000e620000002100 */
[----:B------:R-:W0:Y:S01]  /*13370*/  S2R R12, SR_TID.X ;  /* 0x00000000000c7919 */ /* 0x000e220000002100 */
[----:B------:R-:W-:Y:S01]  /*13380*/  PRMT R19, RZ, 0x7610, R19 ;  /* 0x00007610ff137816 */ /* 0x000fe20000000013 */
[----:B------:R-:W2:Y:S01]  /*13390*/  LDL R23, [R1+0xb08] ;  /* 0x000b080001177983 */ /* 0x000ea20000100800 */
[----:B0-----:R-:W-:-:S04]  /*133a0*/  @!P2 LOP3.LUT R3, R3, R2, RZ, 0x3c, !PT ;  /* 0x000000020303a212 */ /* 0x001fc800078e3cff */
[----:B------:R-:W-:-:S04]  /*133b0*/  @!P2 LOP3.LUT R2, R3, R2, RZ, 0x3c, !PT ;  /* 0x000000020302a212 */ /* 0x000fc800078e3cff */
[----:B------:R-:W-:-:S05]  /*133c0*/  @!P2 LOP3.LUT R3, R3, R2, RZ, 0x3c, !PT ;  /* 0x000000020303a212 */ /* 0x000fca00078e3cff */
[----:B------:R0:W3:Y:S01]  /*133d0*/  @!P2 LDG.E.U16 R24, desc[UR8][R2.64] ;  /* 0x000000080218a981 */ /* 0x0000e2000c1e1500 */
[----:B-1----:R-:W-:-:S04]  /*133e0*/  SHF.R.U32.HI R4, RZ, 0x4, R4 ;  /* 0x00000004ff047819 */ /* 0x002fc80000011604 */
[----:B------:R-:W-:Y:S02]  /*133f0*/  SGXT.U32 R4, R4, 0x2 ;  /* 0x000000020404781a */ /* 0x000fe40000000000 */
[----:B------:R-:W-:Y:S02]  /*13400*/  LEA.HI R12, R12, 0x3c, RZ, 0x1c ;  /* 0x0000003c0c0c7811 */ /* 0x000fe400078fe0ff */
[----:B------:R-:W-:Y:S01]  /*13410*/  LOP3.LUT R4, R4, 0x38, RZ, 0xfc, !PT ;  /* 0x0000003804047812 */ /* 0x000fe200078efcff */
[----:B0-----:R-:W-:Y:S02]  /*13420*/  @!P3 IMAD.MOV.U32 R2, RZ, RZ, R7 ;  /* 0x000000ffff02b224 */ /* 0x001fe400078e0007 */
[----:B--2---:R-:W-:Y:S01]  /*13430*/  @!P3 IMAD.MOV.U32 R3, RZ, RZ, R8 ;  /* 0x000000ffff03b224 */ /* 0x004fe200078e0008 */
[----:B------:R-:W-:Y:S02]  /*13440*/  ISETP.GE.AND P1, PT, R4, UR11, PT ;  /* 0x0000000b04007c0c */ /* 0x000fe4000bf26270 */
[----:B------:R-:W2:Y:S01]  /*13450*/  LDL.LU R4, [R1+0x1478] ;  /* 0x0014780001047983 */ /* 0x000ea20000300800 */
[----:B------:R-:W-:-:S03]  /*13460*/  ISETP.GE.AND P2, PT, R12, UR11, PT ;  /* 0x0000000b0c007c0c */ /* 0x000fc6000bf46270 */
[----:B------:R-:W2:Y:S04]  /*13470*/  LDL R12, [R1+0xadc] ;  /* 0x000adc00010c7983 */ /* 0x000ea80000100800 */
[----:B------:R-:W2:Y:S04]  /*13480*/  LDL R7, [R1+0xb10] ;  /* 0x000b100001077983 */ /* 0x000ea80000100800 */
[----:B------:R0:W2:Y:S04]  /*13490*/  @!P3 LDG.E.U16 R19, desc[UR8][R2.64] ;  /* 0x000000080213b981 */ /* 0x0000a8000c1e1500 */
[----:B---3--:R1:W-:Y:S04]  /*134a0*/  STL [R1+0x60], R24 ;  /* 0x0000601801007387 */ /* 0x0083e80000100800 */
[----:B------:R-:W0:Y:S04]  /*134b0*/  LDL R2, [R1+0xad0] ;  /* 0x000ad00001027983 */ /* 0x000e280000100800 */
[----:B------:R-:W0:Y:S01]  /*134c0*/  LDL R3, [R1+0xb00] ;  /* 0x000b000001037983 */ /* 0x000e220000100800 */
[----:B------:R-:W-:Y:S01]  /*134d0*/  PRMT R6, RZ, 0x7610, R6 ;  /* 0x00007610ff067816 */ /* 0x000fe20000000006 */
[----:B------:R-:W1:Y:S01]  /*134e0*/  S2R R8, SR_TID.X ;  /* 0x0000000000087919 */ /* 0x000e620000002100 */
[----:B0-----:R-:W-:-:S04]  /*134f0*/  @!P0 LOP3.LUT R3, R3, R2, RZ, 0x3c, !PT ;  /* 0x0000000203038212 */ /* 0x001fc800078e3cff */
[----:B------:R-:W-:-:S04]  /*13500*/  @!P0 LOP3.LUT R2, R3, R2, RZ, 0x3c, !PT ;  /* 0x0000000203028212 */ /* 0x000fc800078e3cff */
[----:B------:R-:W-:-:S05]  /*13510*/  @!P0 LOP3.LUT R3, R3, R2, RZ, 0x3c, !PT ;  /* 0x0000000203038212 */ /* 0x000fca00078e3cff */
[----:B------:R-:W3:Y:S01]  /*13520*/  @!P0 LDG.E.U16 R6, desc[UR8][R2.64] ;  /* 0x0000000802068981 */ /* 0x000ee2000c1e1500 */
[----:B-1----:R-:W-:-:S04]  /*13530*/  SHF.R.U32.HI R24, RZ, 0x4, R8 ;  /* 0x00000004ff187819 */ /* 0x002fc80000011608 */
[----:B------:R-:W-:-:S04]  /*13540*/  SGXT.U32 R24, R24, 0x2 ;  /* 0x000000021818781a */ /* 0x000fc80000000000 */
[----:B------:R-:W-:-:S04]  /*13550*/  LOP3.LUT R24, R24, 0x40, RZ, 0xfc, !PT ;  /* 0x0000004018187812 */ /* 0x000fc800078efcff */
[----:B------:R-:W-:Y:S02]  /*13560*/  ISETP.GE.AND P3, PT, R24, UR11, PT ;  /* 0x0000000b18007c0c */ /* 0x000fe4000bf66270 */
[----:B------:R-:W2:Y:S01]  /*13570*/  LDL.LU R24, [R1+0x1474] ;  /* 0x0014740001187983 */ /* 0x000ea20000300800 */
[----:B------:R-:W-:-:S03]  /*13580*/  SHF.R.U32.HI R8, RZ, 0x4, R8 ;  /* 0x00000004ff087819 */ /* 0x000fc60000011608 */
[----:B---3--:R0:W-:Y:S04]  /*13590*/  STL [R1+0x54], R6 ;  /* 0x0000540601007387 */ /* 0x0081e80000100800 */
[----:B0-----:R-:W3:Y:S04]  /*135a0*/  LDL.LU R6, [R1+0x1470] ;  /* 0x0014700001067983 */ /* 0x001ee80000300800 */
[----:B------:R-:W2:Y:S01]  /*135b0*/  LDL R3, [R1+0xad4] ;  /* 0x000ad40001037983 */ /* 0x000ea20000100800 */
[----:B------:R-:W-:-:S04]  /*135c0*/  SGXT.U32 R8, R8, 0x2 ;  /* 0x000000020808781a */ /* 0x000fc80000000000 */
[----:B------:R-:W-:Y:S02]  /*135d0*/  LOP3.LUT R2, R8, 0x44, RZ, 0xfc, !PT ;  /* 0x0000004408027812 */ /* 0x000fe400078efcff */
[----:B------:R-:W-:Y:S02]  /*135e0*/  PRMT R20, RZ, 0x7610, R20 ;  /* 0x00007610ff147816 */ /* 0x000fe40000000014 */
[----:B------:R-:W-:Y:S01]  /*135f0*/  ISETP.GE.AND P0, PT, R2, UR11, PT ;  /* 0x0000000b02007c0c */ /* 0x000fe2000bf06270 */
[----:B------:R-:W-:-:S05]  /*13600*/  @!P1 IMAD.MOV.U32 R2, RZ, RZ, R23 ;  /* 0x000000ffff029224 */ /* 0x000fca00078e0017 */
[----:B--2---:R0:W2:Y:S04]  /*13610*/  @!P1 LDG.E.U16 R20, desc[UR8][R2.64] ;  /* 0x0000000802149981 */ /* 0x0040a8000c1e1500 */
[----:B------:R-:W0:Y:S04]  /*13620*/  LDL R2, [R1+0xb58] ;  /* 0x000b580001027983 */ /* 0x000e280000100800 */
[----:B------:R-:W0:Y:S01]  /*13630*/  LDL R3, [R1+0xb78] ;  /* 0x000b780001037983 */ /* 0x000e220000100800 */
[----:B------:R-:W-:Y:S01]  /*13640*/  PRMT R11, RZ, 0x7610, R11 ;  /* 0x00007610ff0b7816 */ /* 0x000fe2000000000b */
        /* <DEDUP_REMOVED lines=13> */
[----:B------:R0:W3:Y:S01]  /*13720*/  @!P3 LDG.E.U16 R21, desc[UR8][R2.64] ;  /* 0x000000080215b981 */ /* 0x0000e2000c1e1500 */
[----:B------:R-:W-:-:S04]  /*13730*/  SHF.R.U32.HI R8, RZ, 0x4, R8 ;  /* 0x00000004ff087819 */ /* 0x000fc80000011608 */
[----:B------:R-:W-:-:S04]  /*13740*/  SGXT.U32 R8, R8, 0x2 ;  /* 0x000000020808781a */ /* 0x000fc80000000000 */
[----:B------:R-:W-:-:S04]  /*13750*/  LOP3.LUT R8, R8, 0x4c, RZ, 0xfc, !PT ;  /* 0x0000004c08087812 */ /* 0x000fc800078efcff */
[----:B------:R-:W-:Y:S01]  /*13760*/  ISETP.GE.AND P2, PT, R8, UR11, PT ;  /* 0x0000000b08007c0c */ /* 0x000fe2000bf46270 */
[----:B--2---:R1:W-:Y:S04]  /*13770*/  STL [R1+0x48], R11 ;  /* 0x0000480b01007387 */ /* 0x0043e80000100800 */
[----:B-1----:R-:W2:Y:S04]  /*13780*/  LDL.LU R11, [R1+0x1468] ;  /* 0x00146800010b7983 */ /* 0x002ea80000300800 */
[----:B------:R-:W0:Y:S04]  /*13790*/  LDL R2, [R1+0xae4] ;  /* 0x000ae40001027983 */ /* 0x000e280000100800 */
[----:B------:R-:W0:Y:S01]  /*137a0*/  LDL R3, [R1+0xb18] ;  /* 0x000b180001037983 */ /* 0x000e220000100800 */
[----:B------:R-:W1:Y:S01]  /*137b0*/  S2R R8, SR_TID.X ;  /* 0x0000000000087919 */ /* 0x000e620000002100 */
[----:B------:R-:W-:-:S02]  /*137c0*/  PRMT R9, RZ, 0x7610, R9 ;  /* 0x00007610ff097816 */ /* 0x000fc40000000009 */
[----:B------:R-:W2:Y:S01]  /*137d0*/  LDL R7, [R1+0xb30] ;  /* 0x000b300001077983 */ /* 0x000ea20000100800 */
[----:B-1----:R-:W-:-:S04]  /*137e0*/  SHF.R.U32.HI R12, RZ, 0x4, R8 ;  /* 0x00000004ff0c7819 */ /* 0x002fc80000011608 */
[----:B------:R-:W-:-:S04]  /*137f0*/  SGXT.U32 R12, R12, 0x2 ;  /* 0x000000020c0c781a */ /* 0x000fc80000000000 */
[----:B------:R-:W-:-:S04]  /*13800*/  LOP3.LUT R12, R12, 0x50, RZ, 0xfc, !PT ;  /* 0x000000500c0c7812 */ /* 0x000fc800078efcff */
[----:B------:R-:W-:Y:S02]  /*13810*/  ISETP.GE.AND P3, PT, R12, UR11, PT ;  /* 0x0000000b0c007c0c */ /* 0x000fe4000bf66270 */
[----:B------:R-:W2:Y:S01]  /*13820*/  LDL.LU R12, [R1+0x1464] ;  /* 0x00146400010c7983 */ /* 0x000ea20000300800 */
[----:B0-----:R-:W-:-:S04]  /*13830*/  @!P0 LOP3.LUT R3, R3, R2, RZ, 0x3c, !PT ;  /* 0x0000000203038212 */ /* 0x001fc800078e3cff */
[----:B------:R-:W-:-:S04]  /*13840*/  @!P0 LOP3.LUT R2, R3, R2, RZ, 0x3c, !PT ;  /* 0x0000000203028212 */ /* 0x000fc800078e3cff */
[----:B------:R-:W-:-:S05]  /*13850*/  @!P0 LOP3.LUT R3, R3, R2, RZ, 0x3c, !PT ;  /* 0x0000000203038212 */ /* 0x000fca00078e3cff */
[----:B------:R-:W2:Y:S04]  /*13860*/  @!P0 LDG.E.U16 R9, desc[UR8][R2.64] ;  /* 0x0000000802098981 */ /* 0x000ea8000c1e1500 */
[----:B------:R-:W3:Y:S04]  /*13870*/  LDL R2, [R1+0xaec] ;  /* 0x000aec0001027983 */ /* 0x000ee80000100800 */
[----:B------:R-:W3:Y:S01]  /*13880*/  LDL R3, [R1+0xb20] ;  /* 0x000b200001037983 */ /* 0x000ee20000100800 */
[----:B------:R-:W-:-:S03]  /*13890*/  PRMT R22, RZ, 0x7610, R22 ;  /* 0x00007610ff167816 */ /* 0x000fc60000000016 */
[----:B--2---:R0:W-:Y:S01]  /*138a0*/  STL [R1+0x38], R9 ;  /* 0x0000380901007387 */ /* 0x0041e20000100800 */
[----:B---3--:R-:W-:-:S04]  /*138b0*/  @!P1 LOP3.LUT R3, R3, R2, RZ, 0x3c, !PT ;  /* 0x0000000203039212 */ /* 0x008fc800078e3cff */
[----:B------:R-:W-:-:S04]  /*138c0*/  @!P1 LOP3.LUT R2, R3, R2, RZ, 0x3c, !PT ;  /* 0x0000000203029212 */ /* 0x000fc800078e3cff */
[----:B------:R-:W-:-:S05]  /*138d0*/  @!P1 LOP3.LUT R3, R3, R2, RZ, 0x3c, !PT ;  /* 0x0000000203039212 */ /* 0x000fca00078e3cff */
[----:B------:R1:W2:Y:S04]  /*138e0*/  @!P1 LDG.E.U16 R22, desc[UR8][R2.64] ;  /* 0x0000000802169981 */ /* 0x0002a8000c1e1500 */
[----:B------:R-:W1:Y:S04]  /*138f0*/  LDL R2, [R1+0xaf4] ;  /* 0x000af40001027983 */ /* 0x000e680000100800 */
[----:B------:R-:W1:Y:S01]  /*13900*/  LDL R3, [R1+0xb28] ;  /* 0x000b280001037983 */ /* 0x000e620000100800 */
[----:B------:R-:W-:Y:S01]  /*13910*/  PRMT R10, RZ, 0x7610, R10 ;  /* 0x00007610ff0a7816 */ /* 0x000fe2000000000a */
[----:B0-----:R-:W0:Y:S01]  /*13920*/  S2R R9, SR_TID.X ;  /* 0x0000000000097919 */ /* 0x001e220000002100 */
[----:B-1----:R-:W-:-:S04]  /*13930*/  @!P2 LOP3.LUT R3, R3, R2, RZ, 0x3c, !PT ;  /* 0x000000020303a212 */ /* 0x002fc800078e3cff */
[----:B------:R-:W-:-:S04]  /*13940*/  @!P2 LOP3.LUT R2, R3, R2, RZ, 0x3c, !PT ;  /* 0x000000020302a212 */ /* 0x000fc800078e3cff */
[----:B------:R-:W-:-:S05]  /*13950*/  @!P2 LOP3.LUT R3, R3, R2, RZ, 0x3c, !PT ;  /* 0x000000020303a212 */ /* 0x000fca00078e3cff */
[----:B------:R1:W3:Y:S02]  /*13960*/  @!P2 LDG.E.U16 R10, desc[UR8][R2.64] ;  /* 0x00000008020aa981 */ /* 0x0002e4000c1e1500 */
[----:B-1----:R-:W1:Y:S01]  /*13970*/  S2R R3, SR_TID.X ;  /* 0x0000000000037919 */ /* 0x002e620000002100 */
[----:B------:R-:W-:Y:S02]  /*13980*/  SHF.R.U32.HI R8, RZ, 0x4, R8 ;  /* 0x00000004ff087819 */ /* 0x000fe40000011608 */
[----:B0-----:R-:W-:Y:S02]  /*13990*/  SHF.R.U32.HI R9, RZ, 0x4, R9 ;  /* 0x00000004ff097819 */ /* 0x001fe40000011609 */
[----:B------:R-:W-:Y:S02]  /*139a0*/  SGXT.U32 R8, R8, 0x2 ;  /* 0x000000020808781a */ /* 0x000fe40000000000 */
[----:B------:R-:W-:Y:S02]  /*139b0*/  SGXT.U32 R9, R9, 0x2 ;  /* 0x000000020909781a */ /* 0x000fe40000000000 */
[----:B------:R-:W-:-:S02]  /*139c0*/  LOP3.LUT R8, R8, 0x54, RZ, 0xfc, !PT ;  /* 0x0000005408087812 */ /* 0x000fc400078efcff */
[----:B------:R-:W-:Y:S02]  /*139d0*/  LOP3.LUT R9, R9, 0x58, RZ, 0xfc, !PT ;  /* 0x0000005809097812 */ /* 0x000fe400078efcff */
[----:B------:R-:W-:Y:S02]  /*139e0*/  ISETP.GE.AND P4, PT, R8, UR11, PT ;  /* 0x0000000b08007c0c */ /* 0x000fe4000bf86270 */
[----:B------:R-:W-:Y:S01]  /*139f0*/  ISETP.GE.AND P0, PT, R9, UR11, PT ;  /* 0x0000000b09007c0c */ /* 0x000fe2000bf06270 */
[----:B------:R-:W2:Y:S04]  /*13a00*/  LDL R8, [R1+0xb38] ;  /* 0x000b380001087983 */ /* 0x000ea80000100800 */
[----:B------:R-:W2:Y:S01]  /*13a10*/  LDL R9, [R1+0xb48] ;  /* 0x000b480001097983 */ /* 0x000ea20000100800 */
[----:B-1----:R-:W-:-:S04]  /*13a20*/  SHF.R.U32.HI R3, RZ, 0x4, R3 ;  /* 0x00000004ff037819 */ /* 0x002fc80000011603 */
[----:B------:R-:W-:-:S04]  /*13a30*/  SGXT.U32 R3, R3, 0x2 ;  /* 0x000000020303781a */ /* 0x000fc80000000000 */
[----:B------:R-:W-:Y:S01]  /*13a40*/  LOP3.LUT R2, R3, 0x5c, RZ, 0xfc, !PT ;  /* 0x0000005c03027812 */ /* 0x000fe200078efcff */
[----:B---3--:R0:W-:Y:S04]  /*13a50*/  STL [R1+0x2c], R10 ;  /* 0x00002c0a01007387 */ /* 0x0081e80000100800 */
[----:B0-----:R-:W3:Y:S04]  /*13a60*/  LDL.LU R10, [R1+0x1460] ;  /* 0x00146000010a7983 */ /* 0x001ee80000300800 */
[----:B------:R-:W2:Y:S01]  /*13a70*/  LDL R3, [R1+0xafc] ;  /* 0x000afc0001037983 */ /* 0x000ea20000100800 */
[----:B------:R-:W-:-:S02]  /*13a80*/  PRMT R29, RZ, 0x7610, R29 ;  /* 0x00007610ff1d7816 */ /* 0x000fc4000000001d */
[----:B------:R-:W-:Y:S01]  /*13a90*/  ISETP.GE.AND P1, PT, R2, UR11, PT ;  /* 0x0000000b02007c0c */ /* 0x000fe2000bf26270 */
[----:B------:R-:W-:-:S05]  /*13aa0*/  @!P3 IMAD.MOV.U32 R2, RZ, RZ, R7 ;  /* 0x000000ffff02b224 */ /* 0x000fca00078e0007 */
[----:B--2---:R0:W2:Y:S02]  /*13ab0*/  @!P3 LDG.E.U16 R29, desc[UR8][R2.64] ;  /* 0x00000008021db981 */ /* 0x0040a4000c1e1500 */
[----:B0-----:R-:W0:Y:S02]  /*13ac0*/  S2R R3, SR_TID.X ;  /* 0x0000000000037919 */ /* 0x001e240000002100 */
[----:B0-----:R-:W-:-:S04]  /*13ad0*/  SHF.R.U32.HI R3, RZ, 0x4, R3 ;  /* 0x00000004ff037819 */ /* 0x001fc80000011603 */
[----:B------:R-:W-:-:S04]  /*13ae0*/  SGXT.U32 R3, R3, 0x2 ;  /* 0x000000020303781a */ /* 0x000fc80000000000 */
[----:B------:R-:W-:Y:S02]  /*13af0*/  LOP3.LUT R2, R3, 0x60, RZ, 0xfc, !PT ;  /* 0x0000006003027812 */ /* 0x000fe400078efcff */
[----:B------:R-:W2:Y:S01]  /*13b00*/  LDL R3, [R1+0xb04] ;  /* 0x000b040001037983 */ /* 0x000ea20000100800 */
[----:B------:R-:W-:Y:S02]  /*13b10*/  PRMT R5, RZ, 0x7610, R5 ;  /* 0x00007610ff057816 */ /* 0x000fe40000000005 */
[----:B------:R-:W-:Y:S01]  /*13b20*/  ISETP.GE.AND P2, PT, R2, UR11, PT ;  /* 0x0000000b02007c0c */ /* 0x000fe2000bf46270 */
[----:B------:R-:W-:Y:S01]  /*13b30*/  @!P4 IMAD.MOV.U32 R2, RZ, RZ, R8 ;  /* 0x000000ffff02c224 */ /* 0x000fe200078e0008 */
[----:B------:R-:W-:-:S04]  /*13b40*/  PRMT R27, RZ, 0x7610, R27 ;  /* 0x00007610ff1b7816 */ /* 0x000fc8000000001b */
[----:B--2---:R0:W2:Y:S04]  /*13b50*/  @!P4 LDG.E.U16 R5, desc[UR8][R2.64] ;  /* 0x000000080205c981 */ /* 0x0040a8000c1e1500 */
[----:B------:R-:W3:Y:S01]  /*13b60*/  LDL R3, [R1+0xb0c] ;  /* 0x000b0c0001037983 */ /* 0x000ee20000100800 */
[----:B0-----:R-:W-:-:S03]  /*13b70*/  @!P0 IMAD.MOV.U32 R2, RZ, RZ, R9 ;  /* 0x000000ffff028224 */ /* 0x001fc600078e0009 */
[----:B--2---:R0:W-:Y:S01]  /*13b80*/  STL [R1+0x28], R5 ;  /* 0x0000280501007387 */ /* 0x0041e20000100800 */
[----:B------:R-:W-:Y:S01]  /*13b90*/  PRMT R0, RZ, 0x7610, R0 ;  /* 0x00007610ff007816 */ /* 0x000fe20000000000 */
[----:B------:R-:W1:Y:S02]  /*13ba0*/  S2R R7, SR_TID.X ;  /* 0x0000000000077919 */ /* 0x000e640000002100 */
[----:B------:R-:W2:Y:S04]  /*13bb0*/  LDL R8, [R1+0xb2c] ;  /* 0x000b2c0001087983 */ /* 0x000ea80000100800 */
[----:B---3--:R3:W2:Y:S04]  /*13bc0*/  @!P0 LDG.E.U16 R27, desc[UR8][R2.64] ;  /* 0x00000008021b8981 */ /* 0x0086a8000c1e1500 */
[----:B------:R-:W3:Y:S04]  /*13bd0*/  LDL R2, [R1+0xb14] ;  /* 0x000b140001027983 */ /* 0x000ee80000100800 */
[----:B------:R-:W3:Y:S02]  /*13be0*/  LDL R3, [R1+0xb44] ;  /* 0x000b440001037983 */ /* 0x000ee40000100800 */
[----:B---3--:R-:W-:-:S04]  /*13bf0*/  @!P1 LOP3.LUT R3, R3, R2, RZ, 0x3c, !PT ;  /* 0x0000000203039212 */ /* 0x008fc800078e3cff */
[----:B------:R-:W-:-:S04]  /*13c00*/  @!P1 LOP3.LUT R2, R3, R2, RZ, 0x3c, !PT ;  /* 0x0000000203029212 */ /* 0x000fc800078e3cff */
[----:B------:R-:W-:-:S05]  /*13c10*/  @!P1 LOP3.LUT R3, R3, R2, RZ, 0x3c, !PT ;  /* 0x0000000203039212 */ /* 0x000fca00078e3cff */
[----:B------:R-:W3:Y:S01]  /*13c20*/  @!P1 LDG.E.U16 R0, desc[UR8][R2.64] ;  /* 0x0000000802009981 */ /* 0x000ee2000c1e1500 */
[----:B-1----:R-:W-:-:S04]  /*13c30*/  SHF.R.U32.HI R7, RZ, 0x4, R7 ;  /* 0x00000004ff077819 */ /* 0x002fc80000011607 */
[----:B------:R-:W-:-:S04]  /*13c40*/  SGXT.U32 R7, R7, 0x2 ;  /* 0x000000020707781a */ /* 0x000fc80000000000 */
[C---:B0-----:R-:W-:Y:S02]  /*13c50*/  LOP3.LUT R5, R7.reuse, 0x64, RZ, 0xfc, !PT ;  /* 0x0000006407057812 */ /* 0x041fe400078efcff */
[----:B------:R-:W-:Y:S02]  /*13c60*/  LOP3.LUT R7, R7, 0x68, RZ, 0xfc, !PT ;  /* 0x0000006807077812 */ /* 0x000fe400078efcff */
[----:B------:R-:W-:Y:S02]  /*13c70*/  ISETP.GE.AND P3, PT, R5, UR11, PT ;  /* 0x0000000b05007c0c */ /* 0x000fe4000bf66270 */
[----:B------:R-:W-:Y:S01]  /*13c80*/  ISETP.GE.AND P4, PT, R7, UR11, PT ;  /* 0x0000000b07007c0c */ /* 0x000fe2000bf86270 */
[----:B------:R-:W2:Y:S04]  /*13c90*/  LDL R5, [R1+0xb50] ;  /* 0x000b500001057983 */ /* 0x000ea80000100800 */
[----:B------:R-:W2:Y:S01]  /*13ca0*/  LDL R7, [R1+0xb60] ;  /* 0x000b600001077983 */ /* 0x000ea20000100800 */
[----:B------:R-:W0:Y:S03]  /*13cb0*/  S2R R9, SR_TID.X ;  /* 0x0000000000097919 */ /* 0x000e260000002100 */
[----:B---3--:R0:W-:Y:S04]  /*13cc0*/  STL [R1+0x1c], R0 ;  /* 0x00001c0001007387 */ /* 0x0081e80000100800 */
[----:B------:R-:W3:Y:S04]  /*13cd0*/  LDL R2, [R1+0xb1c] ;  /* 0x000b1c0001027983 */ /* 0x000ee80000100800 */
[----:B------:R-:W3:Y:S01]  /*13ce0*/  LDL R3, [R1+0xb54] ;  /* 0x000b540001037983 */ /* 0x000ee20000100800 */
[----:B0-----:R-:W-:-:S04]  /*13cf0*/  SHF.R.U32.HI R0, RZ, 0x4, R9 ;  /* 0x00000004ff007819 */ /* 0x001fc80000011609 */
[----:B------:R-:W-:Y:S02]  /*13d00*/  SGXT.U32 R0, R0, 0x2 ;  /* 0x000000020000781a */ /* 0x000fe40000000000 */
[----:B------:R-:W-:Y:S02]  /*13d10*/  PRMT R26, RZ, 0x7610, R26 ;  /* 0x00007610ff1a7816 */ /* 0x000fe4000000001a */
[----:B------:R-:W-:-:S04]  /*13d20*/  LOP3.LUT R0, R0, 0x6c, RZ, 0xfc, !PT ;  /* 0x0000006c00007812 */ /* 0x000fc800078efcff */
[----:B------:R-:W-:Y:S02]  /*13d30*/  ISETP.GE.AND P0, PT, R0, UR11, PT ;  /* 0x0000000b00007c0c */ /* 0x000fe4000bf06270 */
[----:B------:R-:W2:Y:S01]  /*13d40*/  LDL.LU R0, [R1+0xb40] ;  /* 0x000b400001007983 */ /* 0x000ea20000300800 */
[----:B---3--:R-:W-:-:S04]  /*13d50*/  @!P2 LOP3.LUT R3, R3, R2, RZ, 0x3c, !PT ;  /* 0x000000020303a212 */ /* 0x008fc800078e3cff */
[----:B------:R-:W-:-:S04]  /*13d60*/  @!P2 LOP3.LUT R2, R3, R2, RZ, 0x3c, !PT ;  /* 0x000000020302a212 */ /* 0x000fc800078e3cff */
[----:B------:R-:W-:-:S05]  /*13d70*/  @!P2 LOP3.LUT R3, R3, R2, RZ, 0x3c, !PT ;  /* 0x000000020303a212 */ /* 0x000fca00078e3cff */
[----:B------:R2:W3:Y:S04]  /*13d80*/  @!P2 LDG.E.U16 R26, desc[UR8][R2.64] ;  /* 0x00000008021aa981 */ /* 0x0004e8000c1e1500 */
[----:B------:R-:W3:Y:S01]  /*13d90*/  LDL R3, [R1+0xb24] ;  /* 0x000b240001037983 */ /* 0x000ee20000100800 */
[----:B------:R-:W-:Y:S02]  /*13da0*/  PRMT R13, RZ, 0x7610, R13 ;  /* 0x00007610ff0d7816 */ /* 0x000fe4000000000d */
[----:B--2---:R-:W-:Y:S02]  /*13db0*/  @!P3 MOV R2, R5 ;  /* 0x000000050002b202 */ /* 0x004fe40000000f00 */
[----:B------:R-:W0:Y:S01]  /*13dc0*/  S2R R5, SR_TID.X ;  /* 0x0000000000057919 */ /* 0x000e220000002100 */
[----:B------:R-:W-:-:S02]  /*13dd0*/  PRMT R25, RZ, 0x7610, R25 ;  /* 0x00007610ff197816 */ /* 0x000fc40000000019 */
[----:B------:R-:W-:-:S04]  /*13de0*/  SHF.R.U32.HI R9, RZ, 0x4, R9 ;  /* 0x00000004ff097819 */ /* 0x000fc80000011609 */
[----:B------:R-:W-:Y:S01]  /*13df0*/  SGXT.U32 R9, R9, 0x2 ;  /* 0x000000020909781a */ /* 0x000fe20000000000 */
[----:B---3--:R1:W2:Y:S02]  /*13e00*/  @!P3 LDG.E.U16 R13, desc[UR8][R2.64] ;  /* 0x00000008020db981 */ /* 0x0082a4000c1e1500 */
[----:B-1----:R-:W-:Y:S02]  /*13e10*/  @!P4 IMAD.MOV.U32 R2, RZ, RZ, R7 ;  /* 0x000000ffff02c224 */ /* 0x002fe400078e0007 */
[----:B------:R-:W-:-:S05]  /*13e20*/  @!P4 IMAD.MOV.U32 R3, RZ, RZ, R8 ;  /* 0x000000ffff03c224 */ /* 0x000fca00078e0008 */
[----:B------:R1:W3:Y:S01]  /*13e30*/  @!P4 LDG.E.U16 R25, desc[UR8][R2.64] ;  /* 0x000000080219c981 */ /* 0x0002e2000c1e1500 */
[----:B0-----:R-:W-:-:S03]  /*13e40*/  SHF.R.U32.HI R7, RZ, 0x4, R5 ;  /* 0x00000004ff077819 */ /* 0x001fc60000011605 */
[----:B------:R-:W1:Y:S04]  /*13e50*/  LDL R2, [R1+0xb34] ;  /* 0x000b340001027983 */ /* 0x000e680000100800 */
[----:B------:R-:W1:Y:S01]  /*13e60*/  LDL R3, [R1+0xb74] ;  /* 0x000b740001037983 */ /* 0x000e620000100800 */
[----:B------:R-:W-:Y:S02]  /*13e70*/  LOP3.LUT R9, R9, 0x70, RZ, 0xfc, !PT ;  /* 0x0000007009097812 */ /* 0x000fe400078efcff */
[----:B------:R-:W-:Y:S02]  /*13e80*/  SGXT.U32 R7, R7, 0x2 ;  /* 0x000000020707781a */ /* 0x000fe40000000000 */
[----:B------:R-:W-:Y:S02]  /*13e90*/  ISETP.GE.AND P1, PT, R9, UR11, PT ;  /* 0x0000000b09007c0c */ /* 0x000fe4000bf26270 */
[----:B------:R-:W3:Y:S01]  /*13ea0*/  LDL R9, [R1+0xb70] ;  /* 0x000b700001097983 */ /* 0x000ee20000100800 */
[----:B------:R-:W-:-:S04]  /*13eb0*/  LOP3.LUT R7, R7, 0x74, RZ, 0xfc, !PT ;  /* 0x0000007407077812 */ /* 0x000fc800078efcff */
[----:B------:R-:W-:Y:S01]  /*13ec0*/  ISETP.GE.AND P2, PT, R7, UR11, PT ;  /* 0x0000000b07007c0c */ /* 0x000fe2000bf46270 */
[----:B--2---:R0:W-:Y:S04]  /*13ed0*/  STL [R1+0x14], R13 ;  /* 0x0000140d01007387 */ /* 0x0041e80000100800 */
[----:B------:R-:W2:Y:S04]  /*13ee0*/  LDL R8, [R1+0xb3c] ;  /* 0x000b3c0001087983 */ /* 0x000ea80000100800 */
[----:B------:R-:W4:Y:S01]  /*13ef0*/  LDL R7, [R1+0xb6c] ;  /* 0x000b6c0001077983 */ /* 0x000f220000100800 */
[----:B------:R-:W-:-:S02]  /*13f00*/  PRMT R4, RZ, 0x7610, R4 ;  /* 0x00007610ff047816 */ /* 0x000fc40000000004 */
[----:B------:R-:W-:Y:S02]  /*13f10*/  PRMT R24, RZ, 0x7610, R24 ;  /* 0x00007610ff187816 */ /* 0x000fe40000000018 */
[----:B-1----:R-:W-:-:S04]  /*13f20*/  @!P0 LOP3.LUT R3, R3, R2, RZ, 0x3c, !PT ;  /* 0x0000000203038212 */ /* 0x002fc800078e3cff */
[----:B------:R-:W-:-:S04]  /*13f30*/  @!P0 LOP3.LUT R2, R3, R2, RZ, 0x3c, !PT ;  /* 0x0000000203028212 */ /* 0x000fc800078e3cff */
[----:B------:R-:W-:-:S05]  /*13f40*/  @!P0 LOP3.LUT R3, R3, R2, RZ, 0x3c, !PT ;  /* 0x0000000203038212 */ /* 0x000fca00078e3cff */
[----:B------:R3:W4:Y:S01]  /*13f50*/  @!P0 LDG.E.U16 R4, desc[UR8][R2.64] ;  /* 0x0000000802048981 */ /* 0x000722000c1e1500 */
[----:B------:R-:W-:Y:S01]  /*13f60*/  PRMT R6, RZ, 0x7610, R6 ;  /* 0x00007610ff067816 */ /* 0x000fe20000000006 */
[----:B---3--:R-:W-:Y:S02]  /*13f70*/  @!P1 IMAD.MOV.U32 R2, RZ, RZ, R9 ;  /* 0x000000ffff029224 */ /* 0x008fe400078e0009 */
[----:B------:R-:W-:-:S05]  /*13f80*/  @!P1 IMAD.MOV.U32 R3, RZ, RZ, R0 ;  /* 0x000000ffff039224 */ /* 0x000fca00078e0000 */
[----:B------:R2:W3:Y:S02]  /*13f90*/  @!P1 LDG.E.U16 R24, desc[UR8][R2.64] ;  /* 0x0000000802189981 */ /* 0x0004e4000c1e1500 */
[----:B--2---:R-:W-:Y:S02]  /*13fa0*/  @!P2 IMAD.MOV.U32 R3, RZ, RZ, R8 ;  /* 0x000000ffff03a224 */ /* 0x004fe400078e0008 */
[----:B----4-:R-:W-:-:S05]  /*13fb0*/  @!P2 IMAD.MOV.U32 R2, RZ, RZ, R7 ;  /* 0x000000ffff02a224 */ /* 0x010fca00078e0007 */
[----:B------:R-:W2:Y:S01]  /*13fc0*/  @!P2 LDG.E.U16 R6, desc[UR8][R2.64] ;  /* 0x000000080206a981 */ /* 0x000ea2000c1e1500 */
[----:B------:R-:W-:-:S04]  /*13fd0*/  SHF.R.U32.HI R5, RZ, 0x4, R5 ;  /* 0x00000004ff057819 */ /* 0x000fc80000011605 */
[----:B------:R-:W-:-:S04]  /*13fe0*/  SGXT.U32 R5, R5, 0x2 ;  /* 0x000000020505781a */ /* 0x000fc80000000000 */
[----:B0-----:R-:W-:Y:S02]  /*13ff0*/  LOP3.LUT R13, R5, 0x78, RZ, 0xfc, !PT ;  /* 0x00000078050d7812 */ /* 0x001fe400078efcff */
[----:B------:R-:W0:Y:S02]  /*14000*/  S2R R5, SR_TID.X ;  /* 0x0000000000057919 */ /* 0x000e240000002100 */
[----:B------:R-:W-:Y:S02]  /*14010*/  ISETP.GE.AND P3, PT, R13, UR11, PT ;  /* 0x0000000b0d007c0c */ /* 0x000fe4000bf66270 */
[----:B0-----:R-:W-:Y:S02]  /*14020*/  LEA.HI R13, R5, 0x7c, RZ, 0x1c ;  /* 0x0000007c050d7811 */ /* 0x001fe400078fe0ff */
[----:B------:R-:W4:Y:S04]  /*14030*/  LDL R5, [R1+0xb4c] ;  /* 0x000b4c0001057983 */ /* 0x000f280000100800 */
[----:B------:R-:W-:Y:S04]  /*14040*/  STL [R1+0x8], R4 ;  /* 0x0000080401007387 */ /* 0x000fe80000100800 */
[----:B------:R0:W-:Y:S04]  /*14050*/  STL [R1+0xd50], R0 ;  /* 0x000d500001007387 */ /* 0x0001e80000100800 */
[----:B0-----:R-:W3:Y:S04]  /*14060*/  LDL.LU R0, [R1+0xb68] ;  /* 0x000b680001007983 */ /* 0x001ee80000300800 */
[----:B------:R-:W4:Y:S04]  /*14070*/  LDL R7, [R1+0xb5c] ;  /* 0x000b5c0001077983 */ /* 0x000f280000100800 */
[----:B--2---:R0:W-:Y:S01]  /*14080*/  STL [R1+0x4], R6 ;  /* 0x0000040601007387 */ /* 0x0041e20000100800 */
[----:B------:R-:W1:Y:S01]  /*14090*/  S2R R4, SR_TID.X ;  /* 0x0000000000047919 */ /* 0x000e620000002100 */
[----:B------:R-:W2:Y:S02]  /*140a0*/  S2R R9, SR_TID.X ;  /* 0x0000000000097919 */ /* 0x000ea40000002100 */
[----:B0-----:R-:W4:Y:S01]  /*140b0*/  LDL R6, [R1+0xb64] ;  /* 0x000b640001067983 */ /* 0x001f220000100800 */
[----:B------:R-:W-:-:S02]  /*140c0*/  ISETP.GE.AND P4, PT, R13, UR11, PT ;  /* 0x0000000b0d007c0c */ /* 0x000fc4000bf86270 */
[----:B------:R-:W-:Y:S01]  /*140d0*/  PRMT R23, RZ, 0x7610, R23 ;  /* 0x00007610ff177816 */ /* 0x000fe20000000017 */
[----:B------:R-:W4:Y:S01]  /*140e0*/  LDL R8, [R1+0xad8] ;  /* 0x000ad80001087983 */ /* 0x000f220000100800 */
[----:B------:R-:W-:Y:S02]  /*140f0*/  PRMT R2, RZ, 0x7610, R2 ;  /* 0x00007610ff027816 */ /* 0x000fe40000000002 */
[----:B-1----:R-:W-:-:S04]  /*14100*/  SHF.R.U32.HI R4, RZ, 0x4, R4 ;  /* 0x00000004ff047819 */ /* 0x002fc80000011604 */
[----:B------:R-:W-:-:S04]  /*14110*/  SGXT.U32 R4, R4, 0x2 ;  /* 0x000000020404781a */ /* 0x000fc80000000000 */
[----:B------:R-:W-:Y:S02]  /*14120*/  ISETP.GE.AND P0, PT, R4, UR11, PT ;  /* 0x0000000b04007c0c */ /* 0x000fe4000bf06270 */
[----:B--2---:R-:W-:Y:S02]  /*14130*/  LOP3.LUT R13, R9, 0x3f, RZ, 0xc0, !PT ;  /* 0x0000003f090d7812 */ /* 0x004fe400078ec0ff */
[----:B------:R-:W2:Y:S01]  /*14140*/  LDL R9, [R1+0xabc] ;  /* 0x000abc0001097983 */ /* 0x000ea20000100800 */
[----:B---3--:R-:W-:-:S05]  /*14150*/  @!P3 IMAD.MOV.U32 R4, RZ, RZ, R0 ;  /* 0x000000ffff04b224 */ /* 0x008fca00078e0000 */
[----:B----4-:R0:W3:Y:S02]  /*14160*/  @!P3 LDG.E.U16 R23, desc[UR8][R4.64] ;  /* 0x000000080417b981 */ /* 0x0100e4000c1e1500 */
[----:B0-----:R-:W-:Y:S02]  /*14170*/  @!P4 IMAD.MOV.U32 R5, RZ, RZ, R7 ;  /* 0x000000ffff05c224 */ /* 0x001fe400078e0007 */
[----:B------:R-:W-:-:S05]  /*14180*/  @!P4 IMAD.MOV.U32 R4, RZ, RZ, R6 ;  /* 0x000000ffff04c224 */ /* 0x000fca00078e0006 */
[----:B------:R0:W4:Y:S04]  /*14190*/  @!P4 LDG.E.U16 R2, desc[UR8][R4.64] ;  /* 0x000000080402c981 */ /* 0x000128000c1e1500 */
        /* <DEDUP_REMOVED lines=22> */
[----:B------:R-:W-:Y:S01]  /*14300*/  STL [R1+0x1228], R0 ;  /* 0x0012280001007387 */ /* 0x000fe20000100800 */
[----:B------:R-:W-:-:S03]  /*14310*/  LOP3.LUT R13, R13, 0x40, RZ, 0xfc, !PT ;  /* 0x000000400d0d7812 */ /* 0x000fc600078efcff */
        /* <DEDUP_REMOVED lines=9> */
[----:B------:R-:W-:-:S03]  /*143b0*/  PRMT R11, RZ, 0x7610, R11 ;  /* 0x00007610ff0b7816 */ /* 0x000fc6000000000b */
[----:B------:R-:W-:Y:S01]  /*143c0*/  STL [R1+0x12e8], R0 ;  /* 0x0012e80001007387 */ /* 0x000fe20000100800 */
[----:B0-----:R-:W-:-:S03]  /*143d0*/  @!P0 IMAD.MOV.U32 R4, RZ, RZ, R8 ;  /* 0x000000ffff048224 */ /* 0x001fc600078e0008 */
[----:B------:R-:W3:Y:S01]  /*143e0*/  LDL R13, [R1+0x288] ;  /* 0x00028800010d7983 */ /* 0x000ee20000100800 */
[----:B--2---:R-:W-:-:S03]  /*143f0*/  @!P0 IMAD.MOV.U32 R5, RZ, RZ, R9 ;  /* 0x000000ffff058224 */ /* 0x004fc600078e0009 */
[----:B------:R-:W2:Y:S04]  /*14400*/  LDL R7, [R1+0xa6c] ;  /* 0x000a6c0001077983 */ /* 0x000ea80000100800 */
[----:B------:R-:W2:Y:S04]  /*14410*/  LDL R6, [R1+0xa70] ;  /* 0x000a700001067983 */ /* 0x000ea80000100800 */
[----:B------:R3:W2:Y:S04]  /*14420*/  @!P0 LDG.E.U16 R11, desc[UR8][R4.64] ;  /* 0x00000008040b8981 */ /* 0x0006a8000c1e1500 */
[----:B----4-:R-:W-:Y:S04]  /*14430*/  STL [R1+0x1334], R2 ;  /* 0x0013340201007387 */ /* 0x010fe80000100800 */
[----:B------:R-:W-:Y:S04]  /*14440*/  STL [R1+0x1338], R2 ;  /* 0x0013380201007387 */ /* 0x000fe80000100800 */
[----:B------:R-:W-:Y:S04]  /*14450*/  STL [R1+0x1374], R2 ;  /* 0x0013740201007387 */ /* 0x000fe80000100800 */
[----:B------:R-:W-:Y:S04]  /*14460*/  STL [R1+0x1378], R2 ;  /* 0x0013780201007387 */ /* 0x000fe80000100800 */
[----:B------:R-:W-:Y:S04]  /*14470*/  STL [R1+0x137c], R2 ;  /* 0x00137c0201007387 */ /* 0x000fe80000100800 */
[----:B------:R-:W-:Y:S04]  /*14480*/  STL [R1+0x1380], R2 ;  /* 0x0013800201007387 */ /* 0x000fe80000100800 */
[----:B------:R-:W-:Y:S04]  /*14490*/  STL [R1+0x1384], R2 ;  /* 0x0013840201007387 */ /* 0x000fe80000100800 */
[----:B------:R-:W-:Y:S04]  /*144a0*/  STL [R1+0x1388], R2 ;  /* 0x0013880201007387 */ /* 0x000fe80000100800 */
[----:B------:R-:W4:Y:S01]  /*144b0*/  LDL R5, [R1+0x284] ;  /* 0x0002840001057983 */ /* 0x000f220000100800 */
[----:B------:R-:W-:-:S02]  /*144c0*/  PRMT R12, RZ, 0x7610, R12 ;  /* 0x00007610ff0c7816 */ /* 0x000fc4000000000c */
[----:B------:R-:W-:Y:S01]  /*144d0*/  PRMT R3, RZ, 0x7610, R3 ;  /* 0x00007610ff037816 */ /* 0x000fe20000000003 */
[----:B------:R-:W-:Y:S06]  /*144e0*/  BAR.SYNC.DEFER_BLOCKING 0x0 ;  /* 0x0000000000007b1d */ /* 0x000fec0000010000 */
[----:B------:R-:W4:Y:S04]  /*144f0*/  LDL R9, [R1+0x9ec] ;  /* 0x0009ec0001097983 */ /* 0x000f280000100800 */
[----:B------:R-:W4:Y:S01]  /*14500*/  LDL R8, [R1+0x9f0] ;  /* 0x0009f00001087983 */ /* 0x000f220000100800 */
[----:B---3--:R-:W-:-:S03]  /*14510*/  @!P1 IMAD.MOV.U32 R4, RZ, RZ, R13 ;  /* 0x000000ffff049224 */ /* 0x008fc600078e000d */
[----:B------:R-:W3:Y:S04]  /*14520*/  LDL R13, [R1+0x96c] ;  /* 0x00096c00010d7983 */ /* 0x000ee80000100800 */
[----:B--2---:R0:W2:Y:S04]  /*14530*/  @!P1 LDG.E.U16 R3, desc[UR8][R6.64] ;  /* 0x0000000806039981 */ /* 0x0040a8000c1e1500 */
[----:B----4-:R-:W4:Y:S04]  /*14540*/  @!P1 LDG.E.U16 R12, desc[UR8][R4.64] ;  /* 0x00000008040c9981 */ /* 0x010f28000c1e1500 */
[----:B----4-:R1:W-:Y:S04]  /*14550*/  STL [R1+0x1f8], R12 ;  /* 0x0001f80c01007387 */ /* 0x0103e80000100800 */
[----:B------:R-:W0:Y:S04]  /*14560*/  LDL R6, [R1+0xa64] ;  /* 0x000a640001067983 */ /* 0x000e280000100800 */
[----:B------:R-:W0:Y:S01]  /*14570*/  LDL R7, [R1+0xa68] ;  /* 0x000a680001077983 */ /* 0x000e220000100800 */
[----:B------:R-:W-:-:S02]  /*14580*/  PRMT R4, RZ, 0x7610, R4 ;  /* 0x00007610ff047816 */ /* 0x000fc40000000004 */
[----:B------:R-:W-:Y:S01]  /*14590*/  PRMT R5, RZ, 0x7610, R5 ;  /* 0x00007610ff057816 */ /* 0x000fe20000000005 */
[----:B-1----:R-:W3:Y:S01]  /*145a0*/  LDL R12, [R1+0x970] ;  /* 0x00097000010c7983 */ /* 0x002ee20000100800 */
[----:B0-----:R-:W-:-:S04]  /*145b0*/  @!P2 LOP3.LUT R7, R7, R6, RZ, 0x3c, !PT ;  /* 0x000000060707a212 */ /* 0x001fc800078e3cff */
[----:B------:R0:W4:Y:S01]  /*145c0*/  @!P1 LDG.E.U16 R5, desc[UR8][R8.64] ;  /* 0x0000000808059981 */ /* 0x000122000c1e1500 */
[----:B------:R-:W-:-:S04]  /*145d0*/  @!P2 LOP3.LUT R6, R7, R6, RZ, 0x3c, !PT ;  /* 0x000000060706a212 */ /* 0x000fc800078e3cff */
[----:B------:R-:W-:-:S05]  /*145e0*/  @!P2 LOP3.LUT R7, R7, R6, RZ, 0x3c, !PT ;  /* 0x000000060707a212 */ /* 0x000fca00078e3cff */
[----:B------:R-:W3:Y:S04]  /*145f0*/  @!P2 LDG.E.U16 R4, desc[UR8][R6.64] ;  /* 0x000000080604a981 */ /* 0x000ee8000c1e1500 */
[----:B--2---:R-:W-:Y:S04]  /*14600*/  STL [R1+0x133c], R3 ;  /* 0x00133c0301007387 */ /* 0x004fe80000100800 */
[----:B------:R-:W-:Y:S04]  /*14610*/  STL [R1+0x1340], R3 ;  /* 0x0013400301007387 */ /* 0x000fe80000100800 */
[----:B---3--:R-:W-:Y:S04]  /*14620*/  STL [R1+0x1344], R4 ;  /* 0x0013440401007387 */ /* 0x008fe80000100800 */
[----:B------:R-:W-:Y:S04]  /*14630*/  STL [R1+0x1348], R4 ;  /* 0x0013480401007387 */ /* 0x000fe80000100800 */
[----:B------:R-:W0:Y:S04]  /*14640*/  LDL R8, [R1+0x9e4] ;  /* 0x0009e40001087983 */ /* 0x000e280000100800 */
[----:B------:R-:W0:Y:S01]  /*14650*/  LDL R9, [R1+0x9e8] ;  /* 0x0009e80001097983 */ /* 0x000e220000100800 */
[----:B------:R-:W-:-:S02]  /*14660*/  PRMT R6, RZ, 0x7610, R6 ;  /* 0x00007610ff067816 */ /* 0x000fc40000000006 */
[----:B0-----:R-:W-:-:S04]  /*14670*/  @!P2 LOP3.LUT R9, R9, R8, RZ, 0x3c, !PT ;  /* 0x000000080909a212 */ /* 0x001fc800078e3cff */
[----:B------:R-:W-:-:S04]  /*14680*/  @!P2 LOP3.LUT R8, R9, R8, RZ, 0x3c, !PT ;  /* 0x000000080908a212 */ /* 0x000fc800078e3cff */
[----:B------:R-:W-:-:S05]  /*14690*/  @!P2 LOP3.LUT R9, R9, R8, RZ, 0x3c, !PT ;  /* 0x000000080909a212 */ /* 0x000fca00078e3cff */
[----:B------:R-:W2:Y:S01]  /*146a0*/  @!P2 LDG.E.U16 R6, desc[UR8][R8.64] ;  /* 0x000000080806a981 */ /* 0x000ea2000c1e1500 */
[----:B------:R-:W-:-:S03]  /*146b0*/  PRMT R7, RZ, 0x7610, R7 ;  /* 0x00007610ff077816 */ /* 0x000fc60000000007 */
[----:B----4-:R-:W-:Y:S04]  /*146c0*/  STL [R1+0x134c], R5 ;  /* 0x00134c0501007387 */ /* 0x010fe80000100800 */
[----:B------:R-:W-:Y:S04]  /*146d0*/  STL [R1+0x1350], R5 ;  /* 0x0013500501007387 */ /* 0x000fe80000100800 */
[----:B------:R-:W3:Y:S04]  /*146e0*/  @!P1 LDG.E.U16 R7, desc[UR8][R12.64] ;  /* 0x000000080c079981 */ /* 0x000ee8000c1e1500 */
[----:B--2---:R-:W-:Y:S04]  /*146f0*/  STL [R1+0x1354], R6 ;  /* 0x0013540601007387 */ /* 0x004fe80000100800 */
[----:B------:R-:W-:Y:S04]  /*14700*/  STL [R1+0x1358], R6 ;  /* 0x0013580601007387 */ /* 0x000fe80000100800 */
[----:B------:R-:W2:Y:S04]  /*14710*/  LDL R12, [R1+0x964] ;  /* 0x00096400010c7983 */ /* 0x000ea80000100800 */
[----:B------:R-:W2:Y:S01]  /*14720*/  LDL R13, [R1+0x968] ;  /* 0x00096800010d7983 */ /* 0x000ea20000100800 */
[----:B------:R-:W-:-:S03]  /*14730*/  PRMT R8, RZ, 0x7610, R8 ;  /* 0x00007610ff087816 */ /* 0x000fc60000000008 */
[----:B---3--:R-:W-:Y:S04]  /*14740*/  STL [R1+0x135c], R7 ;  /* 0x00135c0701007387 */ /* 0x008fe80000100800 */
[----:B------:R-:W-:Y:S01]  /*14750*/  STL [R1+0x1360], R7 ;  /* 0x0013600701007387 */ /* 0x000fe20000100800 */
[----:B--2---:R-:W-:-:S04]  /*14760*/  @!P2 LOP3.LUT R13, R13, R12, RZ, 0x3c, !PT ;  /* 0x0000000c0d0da212 */ /* 0x004fc800078e3cff */
[----:B------:R-:W-:-:S04]  /*14770*/  @!P2 LOP3.LUT R12, R13, R12, RZ, 0x3c, !PT ;  /* 0x0000000c0d0ca212 */ /* 0x000fc800078e3cff */
[----:B------:R-:W-:-:S05]  /*14780*/  @!P2 LOP3.LUT R13, R13, R12, RZ, 0x3c, !PT ;  /* 0x0000000c0d0da212 */ /* 0x000fca00078e3cff */
[----:B------:R-:W2:Y:S04]  /*14790*/  @!P2 LDG.E.U16 R8, desc[UR8][R12.64] ;  /* 0x000000080c08a981 */ /* 0x000ea8000c1e1500 */
[----:B------:R-:W3:Y:S04]  /*147a0*/  LDL R12, [R1+0x8ec] ;  /* 0x0008ec00010c7983 */ /* 0x000ee80000100800 */
[----:B------:R-:W3:Y:S01]  /*147b0*/  LDL R13, [R1+0x8f0] ;  /* 0x0008f000010d7983 */ /* 0x000ee20000100800 */
[----:B------:R-:W-:-:S03]  /*147c0*/  PRMT R9, RZ, 0x7610, R9 ;  /* 0x00007610ff097816 */ /* 0x000fc60000000009 */
[----:B--2---:R-:W-:Y:S01]  /*147d0*/  STL [R1+0x1364], R8 ;  /* 0x0013640801007387 */ /* 0x004fe20000100800 */
[----:B---3--:R-:W-:-:S04]  /*147e0*/  @!P1 LOP3.LUT R13, R13, R12, RZ, 0x3c, !PT ;  /* 0x0000000c0d0d9212 */ /* 0x008fc800078e3cff */
[----:B------:R-:W-:-:S04]  /*147f0*/  @!P1 LOP3.LUT R12, R13, R12, RZ, 0x3c, !PT ;  /* 0x0000000c0d0c9212 */ /* 0x000fc800078e3cff */
[----:B------:R-:W-:Y:S01]  /*14800*/  @!P1 LOP3.LUT R13, R13, R12, RZ, 0x3c, !PT ;  /* 0x0000000c0d0d9212 */ /* 0x000fe200078e3cff */
[----:B------:R-:W-:Y:S04]  /*14810*/  STL [R1+0x1368], R8 ;  /* 0x0013680801007387 */ /* 0x000fe80000100800 */
        /* <DEDUP_REMOVED lines=9> */
[----:B------:R0:W2:Y:S04]  /*148b0*/  @!P2 LDG.E.U16 R10, desc[UR8][R12.64] ;  /* 0x000000080c0aa981 */ /* 0x0000a8000c1e1500 */
[----:B------:R-:W0:Y:S04]  /*148c0*/  LDL R12, [R1+0x86c] ;  /* 0x00086c00010c7983 */ /* 0x000e280000100800 */
[----:B------:R-:W0:Y:S01]  /*148d0*/  LDL R13, [R1+0x870] ;  /* 0x00087000010d7983 */ /* 0x000e220000100800 */
[----:B------:R-:W-:-:S02]  /*148e0*/  PRMT R28, RZ, 0x7610, R28 ;  /* 0x00007610ff1c7816 */ /* 0x000fc4000000001c */
[----:B0-----:R-:W-:-:S04]  /*148f0*/  @!P1 LOP3.LUT R13, R13, R12, RZ, 0x3c, !PT ;  /* 0x0000000c0d0d9212 */ /* 0x001fc800078e3cff */
[----:B------:R-:W-:-:S04]  /*14900*/  @!P1 LOP3.LUT R12, R13, R12, RZ, 0x3c, !PT ;  /* 0x0000000c0d0c9212 */ /* 0x000fc800078e3cff */
[----:B------:R-:W-:-:S05]  /*14910*/  @!P1 LOP3.LUT R13, R13, R12, RZ, 0x3c, !PT ;  /* 0x0000000c0d0d9212 */ /* 0x000fca00078e3cff */
[----:B------:R-:W3:Y:S04]  /*14920*/  @!P1 LDG.E.U16 R28, desc[UR8][R12.64] ;  /* 0x000000080c1c9981 */ /* 0x000ee8000c1e1500 */
[----:B---3--:R0:W-:Y:S04]  /*14930*/  STL [R1+0x10], R28 ;  /* 0x0000101c01007387 */ /* 0x0081e80000100800 */
[----:B0-----:R-:W3:Y:S04]  /*14940*/  LDL.LU R28, [R1+0x145c] ;  /* 0x00145c00011c7983 */ /* 0x001ee80000300800 */
[----:B------:R-:W4:Y:S04]  /*14950*/  LDL R12, [R1+0x864] ;  /* 0x00086400010c7983 */ /* 0x000f280000100800 */
[----:B------:R-:W4:Y:S01]  /*14960*/  LDL R13, [R1+0x868] ;  /* 0x00086800010d7983 */ /* 0x000f220000100800 */
[----:B------:R-:W-:-:S02]  /*14970*/  PRMT R14, RZ, 0x7610, R14 ;  /* 0x00007610ff0e7816 */ /* 0x000fc4000000000e */
[----:B----4-:R-:W-:-:S04]  /*14980*/  @!P2 LOP3.LUT R13, R13, R12, RZ, 0x3c, !PT ;  /* 0x0000000c0d0da212 */ /* 0x010fc800078e3cff */
[----:B------:R-:W-:-:S04]  /*14990*/  @!P2 LOP3.LUT R12, R13, R12, RZ, 0x3c, !PT ;  /* 0x0000000c0d0ca212 */ /* 0x000fc800078e3cff */
[----:B------:R-:W-:-:S05]  /*149a0*/  @!P2 LOP3.LUT R13, R13, R12, RZ, 0x3c, !PT ;  /* 0x0000000c0d0da212 */ /* 0x000fca00078e3cff */
[----:B------:R-:W4:Y:S04]  /*149b0*/  @!P2 LDG.E.U16 R14, desc[UR8][R12.64] ;  /* 0x000000080c0ea981 */ /* 0x000f28000c1e1500 */
[----:B----4-:R0:W-:Y:S04]  /*149c0*/  STL [R1+0x18], R14 ;  /* 0x0000180e01007387 */ /* 0x0101e80000100800 */
[----:B0-----:R-:W4:Y:S04]  /*149d0*/  LDL.LU R14, [R1+0x1458] ;  /* 0x00145800010e7983 */ /* 0x001f280000300800 */
[----:B------:R-:W2:Y:S04]  /*149e0*/  LDL R12, [R1+0x7ec] ;  /* 0x0007ec00010c7983 */ /* 0x000ea80000100800 */
[----:B------:R-:W2:Y:S01]  /*149f0*/  LDL R13, [R1+0x7f0] ;  /* 0x0007f000010d7983 */ /* 0x000ea20000100800 */
[----:B---3--:R-:W-:-:S02]  /*14a00*/  PRMT R28, RZ, 0x7610, R28 ;  /* 0x00007610ff1c7816 */ /* 0x008fc4000000001c */
[----:B--2---:R-:W-:-:S04]  /*14a10*/  @!P1 LOP3.LUT R13, R13, R12, RZ, 0x3c, !PT ;  /* 0x0000000c0d0d9212 */ /* 0x004fc800078e3cff */
[----:B------:R-:W-:-:S04]  /*14a20*/  @!P1 LOP3.LUT R12, R13, R12, RZ, 0x3c, !PT ;  /* 0x0000000c0d0c9212 */ /* 0x000fc800078e3cff */
[----:B------:R-:W-:-:S05]  /*14a30*/  @!P1 LOP3.LUT R13, R13, R12, RZ, 0x3c, !PT ;  /* 0x0000000c0d0d9212 */ /* 0x000fca00078e3cff */
[----:B------:R-:W2:Y:S04]  /*14a40*/  @!P1 LDG.E.U16 R28, desc[UR8][R12.64] ;  /* 0x000000080c1c9981 */ /* 0x000ea8000c1e1500 */
[----:B--2---:R0:W-:Y:S04]  /*14a50*/  STL [R1+0x24], R28 ;  /* 0x0000241c01007387 */ /* 0x0041e80000100800 */
[----:B0-----:R-:W2:Y:S04]  /*14a60*/  LDL.LU R28, [R1+0x1454] ;  /* 0x00145400011c7983 */ /* 0x001ea80000300800 */
[----:B------:R-:W3:Y:S04]  /*14a70*/  LDL R12, [R1+0x7e4] ;  /* 0x0007e400010c7983 */ /* 0x000ee80000100800 */
[----:B------:R-:W3:Y:S01]  /*14a80*/  LDL R13, [R1+0x7e8] ;  /* 0x0007e800010d7983 */ /* 0x000ee20000100800 */
[----:B----4-:R-:W-:-:S02]  /*14a90*/  PRMT R14, RZ, 0x7610, R14 ;  /* 0x00007610ff0e7816 */ /* 0x010fc4000000000e */
[----:B---3--:R-:W-:-:S04]  /*14aa0*/  @!P2 LOP3.LUT R13, R13, R12, RZ, 0x3c, !PT ;  /* 0x0000000c0d0da212 */ /* 0x008fc800078e3cff */
[----:B------:R-:W-:-:S04]  /*14ab0*/  @!P2 LOP3.LUT R12, R13, R12, RZ, 0x3c, !PT ;  /* 0x0000000c0d0ca212 */ /* 0x000fc800078e3cff */
[----:B------:R-:W-:-:S05]  /*14ac0*/  @!P2 LOP3.LUT R13, R13, R12, RZ, 0x3c, !PT ;  /* 0x0000000c0d0da212 */ /* 0x000fca00078e3cff */
[----:B------:R-:W3:Y:S04]  /*14ad0*/  @!P2 LDG.E.U16 R14, desc[UR8][R12.64] ;  /* 0x000000080c0ea981 */ /* 0x000ee8000c1e1500 */
[----:B---3--:R0:W-:Y:S04]  /*14ae0*/  STL [R1+0x30], R14 ;  /* 0x0000300e01007387 */ /* 0x0081e80000100800 */
[----:B0-----:R-:W3:Y:S04]  /*14af0*/  LDL.LU R14, [R1+0x1450] ;  /* 0x00145000010e7983 */ /* 0x001ee80000300800 */
[----:B------:R-:W4:Y:S04]  /*14b00*/  LDL R12, [R1+0x76c] ;  /* 0x00076c00010c7983 */ /* 0x000f280000100800 */
[----:B------:R-:W4:Y:S01]  /*14b10*/  LDL R13, [R1+0x770] ;  /* 0x00077000010d7983 */ /* 0x000f220000100800 */
[----:B--2---:R-:W-:-:S02]  /*14b20*/  PRMT R28, RZ, 0x7610, R28 ;  /* 0x00007610ff1c7816 */ /* 0x004fc4000000001c */
[----:B----4-:R-:W-:-:S04]  /*14b30*/  @!P1 LOP3.LUT R13, R13, R12, RZ, 0x3c, !PT ;  /* 0x0000000c0d0d9212 */ /* 0x010fc800078e3cff */
[----:B------:R-:W-:-:S04]  /*14b40*/  @!P1 LOP3.LUT R12, R13, R12, RZ, 0x3c, !PT ;  /* 0x0000000c0d0c9212 */ /* 0x000fc800078e3cff */
[----:B------:R-:W-:-:S05]  /*14b50*/  @!P1 LOP3.LUT R13, R13, R12, RZ, 0x3c, !PT ;  /* 0x0000000c0d0d9212 */ /* 0x000fca00078e3cff */
[----:B------:R-:W2:Y:S04]  /*14b60*/  @!P1 LDG.E.U16 R28, desc[UR8][R12.64] ;  /* 0x000000080c1c9981 */ /* 0x000ea8000c1e1500 */
[----:B--2---:R0:W-:Y:S04]  /*14b70*/  STL [R1+0x34], R28 ;  /* 0x0000341c01007387 */ /* 0x0041e80000100800 */
[----:B0-----:R-:W2:Y:S04]  /*14b80*/  LDL.LU R28, [R1+0x144c] ;  /* 0x00144c00011c7983 */ /* 0x001ea80000300800 */
[----:B------:R-:W4:Y:S04]  /*14b90*/  LDL R12, [R1+0x764] ;  /* 0x00076400010c7983 */ /* 0x000f280000100800 */
[----:B------:R-:W4:Y:S01]  /*14ba0*/  LDL R13, [R1+0x768] ;  /* 0x00076800010d7983 */ /* 0x000f220000100800 */
[----:B---3--:R-:W-:-:S02]  /*14bb0*/  PRMT R14, RZ, 0x7610, R14 ;  /* 0x00007610ff0e7816 */ /* 0x008fc4000000000e */
[----:B----4-:R-:W-:-:S04]  /*14bc0*/  @!P2 LOP3.LUT R13, R13, R12, RZ, 0x3c, !PT ;  /* 0x0000000c0d0da212 */ /* 0x010fc800078e3cff */
        /* <DEDUP_REMOVED lines=349> */
[----:B------:R-:W-:-:S02]  /*161a0*/  PRMT R0, RZ, 0x7610, R0 ;  /* 0x00007610ff007816 */ /* 0x000fc40000000000 */
[----:B----4-:R-:W-:-:S04]  /*161b0*/  @!P1 LOP3.LUT R13, R13, R12, RZ, 0x3c, !PT ;  /* 0x0000000c0d0d9212 */ /* 0x010fc800078e3cff */
[----:B------:R-:W-:-:S04]  /*161c0*/  @!P1 LOP3.LUT R12, R13, R12, RZ, 0x3c, !PT ;  /* 0x0000000c0d0c9212 */ /* 0x000fc800078e3cff */
[----:B------:R-:W-:-:S05]  /*161d0*/  @!P1 LOP3.LUT R13, R13, R12, RZ, 0x3c, !PT ;  /* 0x0000000c0d0d9212 */ /* 0x000fca00078e3cff */
[----:B------:R0:W4:Y:S04]  /*161e0*/  @!P1 LDG.E.U16 R0, desc[UR8][R12.64] ;  /* 0x000000080c009981 */ /* 0x000128000c1e1500 */
[----:B------:R-:W0:Y:S04]  /*161f0*/  LDL R12, [R1+0x554] ;  /* 0x00055400010c7983 */ /* 0x000e280000100800 */
[----:B------:R-:W0:Y:S01]  /*16200*/  LDL R13, [R1+0x558] ;  /* 0x00055800010d7983 */ /* 0x000e220000100800 */
[----:B--2---:R-:W-:Y:S02]  /*16210*/  PRMT R28, RZ, 0x7610, R28 ;  /* 0x00007610ff1c7816 */ /* 0x004fe4000000001c */
[----:B0-----:R-:W-:-:S04]  /*16220*/  @!P2 LOP3.LUT R13, R13, R12, RZ, 0x3c, !PT ;  /* 0x0000000c0d0da212 */ /* 0x001fc800078e3cff */
[----:B------:R-:W-:-:S04]  /*16230*/  @!P2 LOP3.LUT R12, R13, R12, RZ, 0x3c, !PT ;  /* 0x0000000c0d0ca212 */ /* 0x000fc800078e3cff */
[----:B------:R-:W-:-:S05]  /*16240*/  @!P2 LOP3.LUT R13, R13, R12, RZ, 0x3c, !PT ;  /* 0x0000000c0d0da212 */ /* 0x000fca00078e3cff */
[----:B------:R-:W2:Y:S04]  /*16250*/  @!P2 LDG.E.U16 R28, desc[UR8][R12.64] ;  /* 0x000000080c1ca981 */ /* 0x000ea8000c1e1500 */
[----:B----4-:R-:W-:Y:S04]  /*16260*/  STL [R1+0x12ec], R0 ;  /* 0x0012ec0001007387 */ /* 0x010fe80000100800 */
[----:B------:R-:W-:Y:S04]  /*16270*/  STL [R1+0x12f0], R0 ;  /* 0x0012f00001007387 */ /* 0x000fe80000100800 */
[----:B------:R-:W-:Y:S04]  /*16280*/  STL [R1+0x12f4], R0 ;  /* 0x0012f40001007387 */ /* 0x000fe80000100800 */
[----:B------:R-:W-:Y:S04]  /*16290*/  STL [R1+0x12f8], R0 ;  /* 0x0012f80001007387 */ /* 0x000fe80000100800 */
[----:B------:R-:W-:Y:S04]  /*162a0*/  STL [R1+0x12fc], R0 ;  /* 0x0012fc0001007387 */ /* 0x000fe80000100800 */
        /* <DEDUP_REMOVED lines=82> */
[----:B------:R-:W2:Y:S04]  /*167d0*/  LDL R12, [R1+0x2d4] ;  /* 0x0002d400010c7983 */ /* 0x000ea80000100800 */
[----:B------:R-:W2:Y:S01]  /*167e0*/  LDL R13, [R1+0x2d8] ;  /* 0x0002d800010d7983 */ /* 0x000ea20000100800 */
[----:B0-----:R-:W0:Y:S02]  /*167f0*/  S2R R28, SR_TID.X ;  /* 0x00000000001c7919 */ /* 0x001e240000002100 */
[----:B0-----:R-:W-:-:S05]  /*16800*/  LOP3.LUT R28, R28, 0x3f, RZ, 0xc0, !PT ;  /* 0x0000003f1c1c7812 */ /* 0x001fca00078ec0ff */
[----:B------:R-:W-:-:S05]  /*16810*/  IMAD.SHL.U32 R28, R28, 0x2, RZ ;  /* 0x000000021c1c7824 */ /* 0x000fca00078e00ff */
[----:B------:R0:W-:Y:S02]  /*16820*/  STS.U16 [R28+UR5+0x8000], R11 ;  /* 0x0080000b1c007988 */ /* 0x0001e40008000405 */
[----:B0-----:R-:W-:Y:S02]  /*16830*/  PRMT R28, RZ, 0x7610, R28 ;  /* 0x00007610ff1c7816 */ /* 0x001fe4000000001c */
[----:B--2---:R-:W-:-:S04]  /*16840*/  @!P2 LOP3.LUT R13, R13, R12, RZ, 0x3c, !PT ;  /* 0x0000000c0d0da212 */ /* 0x004fc800078e3cff */
        /* <DEDUP_REMOVED lines=9> */
[----:B---3--:R0:W-:Y:S02]  /*168e0*/  STS.U16 [R28+UR5+0x8100], R14 ;  /* 0x0081000e1c007988 */ /* 0x0081e40008000405 */
[----:B0-----:R-:W-:Y:S02]  /*168f0*/  PRMT R28, RZ, 0x7610, R28 ;  /* 0x00007610ff1c7816 */ /* 0x001fe4000000001c */
[----:B--2---:R-:W-:-:S04]  /*16900*/  @!P1 LOP3.LUT R13, R13, R12, RZ, 0x3c, !PT ;  /* 0x0000000c0d0d9212 */ /* 0x004fc800078e3cff */
[----:B------:R-:W-:-:S04]  /*16910*/  @!P1 LOP3.LUT R12, R13, R12, RZ, 0x3c, !PT ;  /* 0x0000000c0d0c9212 */ /* 0x000fc800078e3cff */
[----:B------:R-:W-:-:S05]  /*16920*/  @!P1 LOP3.LUT R13, R13, R12, RZ, 0x3c, !PT ;  /* 0x0000000c0d0d9212 */ /* 0x000fca00078e3cff */
[----:B------:R-:W2:Y:S04]  /*16930*/  @!P1 LDG.E.U16 R28, desc[UR8][R12.64] ;  /* 0x000000080c1c9981 */ /* 0x000ea8000c1e1500 */
[----:B------:R-:W-:Y:S04]  /*16940*/  STL [R1+0x1330], R14 ;  /* 0x0013300e01007387 */ /* 0x000fe80000100800 */
        /* <DEDUP_REMOVED lines=24> */
[----:B------:R-:W-:Y:S04]  /*16ad0*/  STL [R1+0x1300], R16 ;  /* 0x0013001001007387 */ /* 0x000fe80000100800 */
        /* <DEDUP_REMOVED lines=34> */
[----:B------:R-:W-:-:S03]  /*16d00*/  PRMT R15, RZ, 0x7610, R15 ;  /* 0x00007610ff0f7816 */ /* 0x000fc6000000000f */
[----:B------:R-:W-:Y:S04]  /*16d10*/  STL [R1+0x131c], R19 ;  /* 0x00131c1301007387 */ /* 0x000fe80000100800 */
[----:B------:R-:W-:Y:S01]  /*16d20*/  STL [R1+0x132c], R19 ;  /* 0x00132c1301007387 */ /* 0x000fe20000100800 */
[----:B0-----:R-:W0:Y:S01]  /*16d30*/  S2R R28, SR_TID.X ;  /* 0x00000000001c7919 */ /* 0x001e220000002100 */
[----:B--2---:R-:W-:-:S04]  /*16d40*/  @!P2 LOP3.LUT R13, R13, R12, RZ, 0x3c, !PT ;  /* 0x0000000c0d0da212 */ /* 0x004fc800078e3cff */
[----:B------:R-:W-:-:S04]  /*16d50*/  @!P2 LOP3.LUT R12, R13, R12, RZ, 0x3c, !PT ;  /* 0x0000000c0d0ca212 */ /* 0x000fc800078e3cff */
[----:B------:R-:W-:-:S05]  /*16d60*/  @!P2 LOP3.LUT R13, R13, R12, RZ, 0x3c, !PT ;  /* 0x0000000c0d0da212 */ /* 0x000fca00078e3cff */
[----:B------:R1:W2:Y:S04]  /*16d70*/  @!P2 LDG.E.U16 R15, desc[UR8][R12.64] ;  /* 0x000000080c0fa981 */ /* 0x0002a8000c1e1500 */
[----:B------:R-:W1:Y:S04]  /*16d80*/  LDL R12, [R1+0x8cc] ;  /* 0x0008cc00010c7983 */ /* 0x000e680000100800 */
[----:B------:R-:W1:Y:S01]  /*16d90*/  LDL R13, [R1+0x8d0] ;  /* 0x0008d000010d7983 */ /* 0x000e620000100800 */
[----:B0-----:R-:W-:-:S05]  /*16da0*/  LOP3.LUT R28, R28, 0x3f, RZ, 0xc0, !PT ;  /* 0x0000003f1c1c7812 */ /* 0x001fca00078ec0ff */
[----:B------:R-:W-:-:S05]  /*16db0*/  IMAD.SHL.U32 R28, R28, 0x2, RZ ;  /* 0x000000021c1c7824 */ /* 0x000fca00078e00ff */
[----:B------:R-:W-:Y:S04]  /*16dc0*/  STS.U16 [R28+UR5+0x8600], R19 ;  /* 0x008600131c007988 */ /* 0x000fe80008000405 */
[----:B------:R0:W-:Y:S02]  /*16dd0*/  STS.U16 [R28+UR5+0x8700], R20 ;  /* 0x008700141c007988 */ /* 0x0001e40008000405 */
[----:B0-----:R-:W-:Y:S02]  /*16de0*/  PRMT R28, RZ, 0x7610, R28 ;  /* 0x00007610ff1c7816 */ /* 0x001fe4000000001c */
[----:B-1----:R-:W-:-:S04]  /*16df0*/  @!P1 LOP3.LUT R13, R13, R12, RZ, 0x3c, !PT ;  /* 0x0000000c0d0d9212 */ /* 0x002fc800078e3cff */
[----:B------:R-:W-:-:S04]  /*16e00*/  @!P1 LOP3.LUT R12, R13, R12, RZ, 0x3c, !PT ;  /* 0x0000000c0d0c9212 */ /* 0x000fc800078e3cff */
[----:B------:R-:W-:-:S05]  /*16e10*/  @!P1 LOP3.LUT R13, R13, R12, RZ, 0x3c, !PT ;  /* 0x0000000c0d0d9212 */ /* 0x000fca00078e3cff */
[----:B------:R-:W3:Y:S04]  /*16e20*/  @!P1 LDG.E.U16 R28, desc[UR8][R12.64] ;  /* 0x000000080c1c9981 */ /* 0x000ee8000c1e1500 */
[----:B--2---:R0:W-:Y:S04]  /*16e30*/  STL [R1+0x1dc], R15 ;  /* 0x0001dc0f01007387 */ /* 0x0041e80000100800 */
[----:B0-----:R-:W2:Y:S04]  /*16e40*/  LDL R15, [R1+0x848] ;  /* 0x00084800010f7983 */ /* 0x001ea80000100800 */
[----:B------:R-:W-:Y:S04]  /*16e50*/  STL [R1+0x1320], R20 ;  /* 0x0013201401007387 */ /* 0x000fe80000100800 */
[----:B------:R-:W-:Y:S04]  /*16e60*/  STL [R1+0x1324], R20 ;  /* 0x0013241401007387 */ /* 0x000fe80000100800 */
[----:B---3--:R0:W-:Y:S04]  /*16e70*/  STL [R1+0x1d8], R28 ;  /* 0x0001d81c01007387 */ /* 0x0081e80000100800 */
[----:B------:R-:W3:Y:S04]  /*16e80*/  LDL R12, [R1+0x8c4] ;  /* 0x0008c400010c7983 */ /* 0x000ee80000100800 */
[----:B------:R-:W3:Y:S01]  /*16e90*/  LDL R13, [R1+0x8c8] ;  /* 0x0008c800010d7983 */ /* 0x000ee20000100800 */
[----:B0-----:R-:W0:Y:S02]  /*16ea0*/  S2R R28, SR_TID.X ;  /* 0x00000000001c7919 */ /* 0x001e240000002100 */
[----:B0-----:R-:W-:-:S05]  /*16eb0*/  LOP3.LUT R28, R28, 0x3f, RZ, 0xc0, !PT ;  /* 0x0000003f1c1c7812 */ /* 0x001fca00078ec0ff */
[----:B------:R-:W-:-:S05]  /*16ec0*/  IMAD.SHL.U32 R28, R28, 0x2, RZ ;  /* 0x000000021c1c7824 */ /* 0x000fca00078e00ff */
[----:B------:R0:W-:Y:S02]  /*16ed0*/  STS.U16 [R28+UR5+0x8800], R21 ;  /* 0x008800151c007988 */ /* 0x0001e40008000405 */
[----:B0-----:R-:W-:Y:S02]  /*16ee0*/  PRMT R28, RZ, 0x7610, R28 ;  /* 0x00007610ff1c7816 */ /* 0x001fe4000000001c */
[----:B---3--:R-:W-:-:S04]  /*16ef0*/  @!P2 LOP3.LUT R13, R13, R12, RZ, 0x3c, !PT ;  /* 0x0000000c0d0da212 */ /* 0x008fc800078e3cff */
[----:B------:R-:W-:-:S04]  /*16f00*/  @!P2 LOP3.LUT R12, R13, R12, RZ, 0x3c, !PT ;  /* 0x0000000c0d0ca212 */ /* 0x000fc800078e3cff */
[----:B------:R-:W-:-:S05]  /*16f10*/  @!P2 LOP3.LUT R13, R13, R12, RZ, 0x3c, !PT ;  /* 0x0000000c0d0da212 */ /* 0x000fca00078e3cff */
[----:B------:R-:W3:Y:S04]  /*16f20*/  @!P2 LDG.E.U16 R28, desc[UR8][R12.64] ;  /* 0x000000080c1ca981 */ /* 0x000ee8000c1e1500 */
[----:B---3--:R-:W-:Y:S04]  /*16f30*/  STL [R1+0x1d4], R28 ;  /* 0x0001d41c01007387 */ /* 0x008fe80000100800 */
[----:B------:R-:W3:Y:S04]  /*16f40*/  LDL R12, [R1+0x84c] ;  /* 0x00084c00010c7983 */ /* 0x000ee80000100800 */
[----:B------:R-:W3:Y:S01]  /*16f50*/  LDL R13, [R1+0x850] ;  /* 0x00085000010d7983 */ /* 0x000ee20000100800 */
[----:B------:R-:W-:-:S02]  /*16f60*/  PRMT R3, RZ, 0x7610, R3 ;  /* 0x00007610ff037816 */ /* 0x000fc40000000003 */
[----:B---3--:R-:W-:-:S04]  /*16f70*/  @!P1 LOP3.LUT R13, R13, R12, RZ, 0x3c, !PT ;  /* 0x0000000c0d0d9212 */ /* 0x008fc800078e3cff */
[----:B------:R-:W-:-:S04]  /*16f80*/  @!P1 LOP3.LUT R12, R13, R12, RZ, 0x3c, !PT ;  /* 0x0000000c0d0c9212 */ /* 0x000fc800078e3cff */
[----:B------:R-:W-:-:S05]  /*16f90*/  @!P1 LOP3.LUT R13, R13, R12, RZ, 0x3c, !PT ;  /* 0x0000000c0d0d9212 */ /* 0x000fca00078e3cff */
[----:B------:R2:W3:Y:S04]  /*16fa0*/  @!P1 LDG.E.U16 R3, desc[UR8][R12.64] ;  /* 0x000000080c039981 */ /* 0x0004e8000c1e1500 */
[----:B------:R-:W4:Y:S01]  /*16fb0*/  LDL R13, [R1+0x844] ;  /* 0x00084400010d7983 */ /* 0x000f220000100800 */
[----:B------:R-:W-:Y:S01]  /*16fc0*/  PRMT R5, RZ, 0x7610, R5 ;  /* 0x00007610ff057816 */ /* 0x000fe20000000005 */
[----:B--2---:R-:W-:Y:S02]  /*16fd0*/  @!P2 IMAD.MOV.U32 R12, RZ, RZ, R15 ;  /* 0x000000ffff0ca224 */ /* 0x004fe400078e000f */
[----:B---3--:R0:W-:Y:S04]  /*16fe0*/  STL [R1+0x1d0], R3 ;  /* 0x0001d00301007387 */ /* 0x0081e80000100800 */
[----:B0-----:R-:W2:Y:S04]  /*16ff0*/  LDL.LU R3, [R1] ;  /* 0x0000000001037983 */ /* 0x001ea80000300800 */
[----:B----4-:R-:W3:Y:S01]  /*17000*/  @!P2 LDG.E.U16 R5, desc[UR8][R12.64] ;  /* 0x000000080c05a981 */ /* 0x010ee2000c1e1500 */
[----:B------:R-:W-:-:S03]  /*17010*/  PRMT R8, RZ, 0x7610, R8 ;  /* 0x00007610ff087816 */ /* 0x000fc60000000008 */
[----:B------:R-:W4:Y:S04]  /*17020*/  LDL R15, [R1+0x748] ;  /* 0x00074800010f7983 */ /* 0x000f280000100800 */
[----:B------:R-:W2:Y:S04]  /*17030*/  LDL R12, [R1+0x7cc] ;  /* 0x0007cc00010c7983 */ /* 0x000ea80000100800 */
[----:B------:R-:W2:Y:S04]  /*17040*/  LDL R13, [R1+0x7d0] ;  /* 0x0007d000010d7983 */ /* 0x000ea80000100800 */
[----:B---3--:R0:W-:Y:S04]  /*17050*/  STL [R1+0x1bc], R5 ;  /* 0x0001bc0501007387 */ /* 0x0081e80000100800 */
[----:B0-----:R-:W3:Y:S01]  /*17060*/  LDL.LU R5, [R1+0xc] ;  /* 0x00000c0001057983 */ /* 0x001ee20000300800 */
[----:B--2---:R-:W-:-:S04]  /*17070*/  @!P1 LOP3.LUT R13, R13, R12, RZ, 0x3c, !PT ;  /* 0x0000000c0d0d9212 */ /* 0x004fc800078e3cff */
[----:B------:R-:W-:-:S04]  /*17080*/  @!P1 LOP3.LUT R12, R13, R12, RZ, 0x3c, !PT ;  /* 0x0000000c0d0c9212 */ /* 0x000fc800078e3cff */
[----:B------:R-:W-:-:S05]  /*17090*/  @!P1 LOP3.LUT R13, R13, R12, RZ, 0x3c, !PT ;  /* 0x0000000c0d0d9212 */ /* 0x000fca00078e3cff */
[----:B------:R-:W2:Y:S04]  /*170a0*/  @!P1 LDG.E.U16 R8, desc[UR8][R12.64] ;  /* 0x000000080c089981 */ /* 0x000ea8000c1e1500 */
[----:B------:R-:W3:Y:S04]  /*170b0*/  LDL R12, [R1+0x7c4] ;  /* 0x0007c400010c7983 */ /* 0x000ee80000100800 */
[----:B------:R-:W3:Y:S01]  /*170c0*/  LDL R13, [R1+0x7c8] ;  /* 0x0007c800010d7983 */ /* 0x000ee20000100800 */
[----:B------:R-:W-:-:S03]  /*170d0*/  PRMT R7, RZ, 0x7610, R7 ;  /* 0x00007610ff077816 */ /* 0x000fc60000000007 */
[----:B--2---:R0:W-:Y:S04]  /*170e0*/  STL [R1+0x1ac], R8 ;  /* 0x0001ac0801007387 */ /* 0x0041e80000100800 */
[----:B0-----:R-:W2:Y:S01]  /*170f0*/  LDL.LU R8, [R1+0x20] ;  /* 0x0000200001087983 */ /* 0x001ea20000300800 */
[----:B---3--:R-:W-:-:S04]  /*17100*/  @!P2 LOP3.LUT R13, R13, R12, RZ, 0x3c, !PT ;  /* 0x0000000c0d0da212 */ /* 0x008fc800078e3cff */
[----:B------:R-:W-:-:S04]  /*17110*/  @!P2 LOP3.LUT R12, R13, R12, RZ, 0x3c, !PT ;  /* 0x0000000c0d0ca212 */ /* 0x000fc800078e3cff */
[----:B------:R-:W-:-:S05]  /*17120*/  @!P2 LOP3.LUT R13, R13, R12, RZ, 0x3c, !PT ;  /* 0x0000000c0d0da212 */ /* 0x000fca00078e3cff */
[----:B------:R-:W3:Y:S04]  /*17130*/  @!P2 LDG.E.U16 R7, desc[UR8][R12.64] ;  /* 0x000000080c07a981 */ /* 0x000ee8000c1e1500 */
[----:B------:R-:W2:Y:S04]  /*17140*/  LDL R12, [R1+0x74c] ;  /* 0x00074c00010c7983 */ /* 0x000ea80000100800 */
[----:B------:R-:W2:Y:S01]  /*17150*/  LDL R13, [R1+0x750] ;  /* 0x00075000010d7983 */ /* 0x000ea20000100800 */
[----:B------:R-:W-:-:S03]  /*17160*/  PRMT R9, RZ, 0x7610, R9 ;  /* 0x00007610ff097816 */ /* 0x000fc60000000009 */
[----:B---3--:R0:W-:Y:S04]  /*17170*/  STL [R1+0x19c], R7 ;  /* 0x00019c0701007387 */ /* 0x0081e80000100800 */
[----:B0-----:R-:W3:Y:S01]  /*17180*/  LDL.LU R7, [R1+0x3c] ;  /* 0x00003c0001077983 */ /* 0x001ee20000300800 */
[----:B--2---:R-:W-:-:S04]  /*17190*/  @!P1 LOP3.LUT R13, R13, R12, RZ, 0x3c, !PT ;  /* 0x0000000c0d0d9212 */ /* 0x004fc800078e3cff */
[----:B------:R-:W-:-:S04]  /*171a0*/  @!P1 LOP3.LUT R12, R13, R12, RZ, 0x3c, !PT ;  /* 0x0000000c0d0c9212 */ /* 0x000fc800078e3cff */
[----:B------:R-:W-:-:S05]  /*171b0*/  @!P1 LOP3.LUT R13, R13, R12, RZ, 0x3c, !PT ;  /* 0x0000000c0d0d9212 */ /* 0x000fca00078e3cff */
[----:B------:R4:W2:Y:S04]  /*171c0*/  @!P1 LDG.E.U16 R9, desc[UR8][R12.64] ;  /* 0x000000080c099981 */ /* 0x0008a8000c1e1500 */
[----:B------:R-:W3:Y:S01]  /*171d0*/  LDL R13, [R1+0x744] ;  /* 0x00074400010d7983 */ /* 0x000ee20000100800 */
[----:B------:R-:W-:Y:S01]  /*171e0*/  PRMT R4, RZ, 0x7610, R4 ;  /* 0x00007610ff047816 */ /* 0x000fe20000000004 */
[----:B----4-:R-:W-:Y:S02]  /*171f0*/  @!P2 IMAD.MOV.U32 R12, RZ, RZ, R15 ;  /* 0x000000ffff0ca224 */ /* 0x010fe400078e000f */
[----:B--2---:R0:W-:Y:S04]  /*17200*/  STL [R1+0x18c], R9 ;  /* 0x00018c0901007387 */ /* 0x0041e80000100800 */
[----:B---3--:R1:W2:Y:S01]  /*17210*/  @!P2 LDG.E.U16 R4, desc[UR8][R12.64] ;  /* 0x000000080c04a981 */ /* 0x0082a2000c1e1500 */
[----:B------:R-:W-:-:S03]  /*17220*/  PRMT R2, RZ, 0x7610, R2 ;  /* 0x00007610ff027816 */ /* 0x000fc60000000002 */
[----:B0-----:R-:W3:Y:S04]  /*17230*/  LDL R9, [R1+0x650] ;  /* 0x0006500001097983 */ /* 0x001ee80000100800 */
[----:B------:R-:W1:Y:S04]  /*17240*/  LDL R12, [R1+0x6cc] ;  /* 0x0006cc00010c7983 */ /* 0x000e680000100800 */
[----:B------:R-:W1:Y:S02]  /*17250*/  LDL R13, [R1+0x6d0] ;  /* 0x0006d000010d7983 */ /* 0x000e640000100800 */
[----:B-1----:R-:W-:-:S04]  /*17260*/  @!P1 LOP3.LUT R13, R13, R12, RZ, 0x3c, !PT ;  /* 0x0000000c0d0d9212 */ /* 0x002fc800078e3cff */
[----:B------:R-:W-:-:S04]  /*17270*/  @!P1 LOP3.LUT R12, R13, R12, RZ, 0x3c, !PT ;  /* 0x0000000c0d0c9212 */ /* 0x000fc800078e3cff */
[----:B------:R-:W-:-:S05]  /*17280*/  @!P1 LOP3.LUT R13, R13, R12, RZ, 0x3c, !PT ;  /* 0x0000000c0d0d9212 */ /* 0x000fca00078e3cff */
[----:B------:R-:W4:Y:S04]  /*17290*/  @!P1 LDG.E.U16 R2, desc[UR8][R12.64] ;  /* 0x000000080c029981 */ /* 0x000f28000c1e1500 */
[----:B--2---:R0:W-:Y:S04]  /*172a0*/  STL [R1+0x170], R4 ;  /* 0x0001700401007387 */ /* 0x0041e80000100800 */
[----:B0-----:R-:W2:Y:S04]  /*172b0*/  LDL.LU R4, [R1+0x60] ;  /* 0x0000600001047983 */ /* 0x001ea80000300800 */
[----:B----4-:R0:W-:Y:S04]  /*172c0*/  STL [R1+0x15c], R2 ;  /* 0x00015c0201007387 */ /* 0x0101e80000100800 */
[----:B0-----:R-:W4:Y:S04]  /*172d0*/  LDL.LU R2, [R1+0x1388] ;  /* 0x0013880001027983 */ /* 0x001f280000300800 */
[----:B------:R-:W2:Y:S04]  /*172e0*/  LDL R12, [R1+0x6c4] ;  /* 0x0006c400010c7983 */ /* 0x000ea80000100800 */
[----:B------:R-:W2:Y:S01]  /*172f0*/  LDL R13, [R1+0x6c8] ;  /* 0x0006c800010d7983 */ /* 0x000ea20000100800 */
[----:B------:R-:W0:Y:S01]  /*17300*/  S2R R28, SR_TID.X ;  /* 0x00000000001c7919 */ /* 0x000e220000002100 */
[----:B----4-:R-:W-:-:S02]  /*17310*/  PRMT R2, RZ, 0x7610, R2 ;  /* 0x00007610ff027816 */ /* 0x010fc40000000002 */
[----:B--2---:R-:W-:-:S04]  /*17320*/  @!P2 LOP3.LUT R13, R13, R12, RZ, 0x3c, !PT ;  /* 0x0000000c0d0da212 */ /* 0x004fc800078e3cff */
[----:B------:R-:W-:-:S04]  /*17330*/  @!P2 LOP3.LUT R12, R13, R12, RZ, 0x3c, !PT ;  /* 0x0000000c0d0ca212 */ /* 0x000fc800078e3cff */
[----:B------:R-:W-:-:S05]  /*17340*/  @!P2 LOP3.LUT R13, R13, R12, RZ, 0x3c, !PT ;  /* 0x0000000c0d0da212 */ /* 0x000fca00078e3cff */
[----:B------:R-:W2:Y:S01]  /*17350*/  @!P2 LDG.E.U16 R2, desc[UR8][R12.64] ;  /* 0x000000080c02a981 */ /* 0x000ea2000c1e1500 */
[----:B0-----:R-:W-:-:S05]  /*17360*/  LOP3.LUT R28, R28, 0x3f, RZ, 0xc0, !PT ;  /* 0x0000003f1c1c7812 */ /* 0x001fca00078ec0ff */
[----:B------:R-:W-:-:S05]  /*17370*/  IMAD.SHL.U32 R28, R28, 0x2, RZ ;  /* 0x000000021c1c7824 */ /* 0x000fca00078e00ff */
[----:B------:R-:W-:Y:S01]  /*17380*/  LOP3.LUT R15, R28, 0x10, RZ, 0x3c, !PT ;  /* 0x000000101c0f7812 */ /* 0x000fe200078e3cff */
[----:B------:R-:W-:Y:S04]  /*17390*/  STS.U16 [R28+UR5+0x8900], R22 ;  /* 0x008900161c007988 */ /* 0x000fe80008000405 */
[----:B------:R-:W-:Y:S04]  /*173a0*/  STS.U16 [R28+UR5+0x8a00], R29 ;  /* 0x008a001d1c007988 */ /* 0x000fe80008000405 */
[----:B------:R-:W-:Y:S04]  /*173b0*/  STS.U16 [R28+UR5+0x8b00], R27 ;  /* 0x008b001b1c007988 */ /* 0x000fe80008000405 */
[----:B------:R-:W-:Y:S04]  /*173c0*/  STS.U16 [R28+UR5+0x8c00], R26 ;  /* 0x008c001a1c007988 */ /* 0x000fe80008000405 */
[----:B------:R-:W-:Y:S04]  /*173d0*/  STS.U16 [R28+UR5+0x8d00], R25 ;  /* 0x008d00191c007988 */ /* 0x000fe80008000405 */
[----:B------:R-:W-:Y:S04]  /*173e0*/  STS.U16 [R28+UR5+0x8e00], R24 ;  /* 0x008e00181c007988 */ /* 0x000fe80008000405 */
[----:B------:R-:W-:Y:S04]  /*173f0*/  STS.U16 [R28+UR5+0x8f00], R23 ;  /* 0x008f00171c007988 */ /* 0x000fe80008000405 */
[----:B------:R0:W-:Y:S04]  /*17400*/  STS.U16 [R15+UR5+0x8080], R3 ;  /* 0x008080030f007988 */ /* 0x0001e80008000405 */
[----:B0-----:R-:W4:Y:S04]  /*17410*/  LDL.LU R3, [R1+0x54] ;  /* 0x0000540001037983 */ /* 0x001f280000300800 */
[----:B--2---:R0:W-:Y:S04]  /*17420*/  STL [R1+0x14c], R2 ;  /* 0x00014c0201007387 */ /* 0x0041e80000100800 */
[----:B0-----:R-:W2:Y:S04]  /*17430*/  LDL.LU R2, [R1+0x1384] ;  /* 0x0013840001027983 */ /* 0x001ea80000300800 */
[----:B------:R-:W4:Y:S01]  /*17440*/  LDL R13, [R1+0x64c] ;  /* 0x00064c00010d7983 */ /* 0x000f220000100800 */
[----:B---3--:R-:W-:Y:S01]  /*17450*/  @!P1 IMAD.MOV.U32 R12, RZ, RZ, R9 ;  /* 0x000000ffff0c9224 */ /* 0x008fe200078e0009 */
[----:B--2---:R-:W-:-:S06]  /*17460*/  PRMT R2, RZ, 0x7610, R2 ;  /* 0x00007610ff027816 */ /* 0x004fcc0000000002 */
[----:B----4-:R-:W2:Y:S04]  /*17470*/  @!P1 LDG.E.U16 R2, desc[UR8][R12.64] ;  /* 0x000000080c029981 */ /* 0x010ea8000c1e1500 */
[----:B------:R0:W-:Y:S04]  /*17480*/  STS.U16 [R15+UR5+0x8180], R5 ;  /* 0x008180050f007988 */ /* 0x0001e80008000405 */
[----:B0-----:R-:W3:Y:S04]  /*17490*/  LDL R5, [R1+0x5c8] ;  /* 0x0005c80001057983 */ /* 0x001ee80000100800 */
[----:B------:R-:W4:Y:S04]  /*174a0*/  LDL.LU R9, [R1+0x48] ;  /* 0x0000480001097983 */ /* 0x000f280000300800 */
[----:B--2---:R0:W-:Y:S04]  /*174b0*/  STL [R1+0x13c], R2 ;  /* 0x00013c0201007387 */ /* 0x0041e80000100800 */
[----:B0-----:R-:W2:Y:S04]  /*174c0*/  LDL.LU R2, [R1+0x1380] ;  /* 0x0013800001027983 */ /* 0x001ea80000300800 */
[----:B------:R-:W3:Y:S04]  /*174d0*/  LDL R12, [R1+0x644] ;  /* 0x00064400010c7983 */ /* 0x000ee80000100800 */
[----:B------:R-:W3:Y:S01]  /*174e0*/  LDL R13, [R1+0x648] ;  /* 0x00064800010d7983 */ /* 0x000ee20000100800 */
[----:B--2---:R-:W-:-:S02]  /*174f0*/  PRMT R2, RZ, 0x7610, R2 ;  /* 0x00007610ff027816 */ /* 0x004fc40000000002 */
[----:B---3--:R-:W-:-:S04]  /*17500*/  @!P2 LOP3.LUT R13, R13, R12, RZ, 0x3c, !PT ;  /* 0x0000000c0d0da212 */ /* 0x008fc800078e3cff */
[----:B------:R-:W-:-:S04]  /*17510*/  @!P2 LOP3.LUT R12, R13, R12, RZ, 0x3c, !PT ;  /* 0x0000000c0d0ca212 */ /* 0x000fc800078e3cff */
[----:B------:R-:W-:-:S05]  /*17520*/  @!P2 LOP3.LUT R13, R13, R12, RZ, 0x3c, !PT ;  /* 0x0000000c0d0da212 */ /* 0x000fca00078e3cff */
[----:B------:R-:W2:Y:S04]  /*17530*/  @!P2 LDG.E.U16 R2, desc[UR8][R12.64] ;  /* 0x000000080c02a981 */ /* 0x000ea8000c1e1500 */
[----:B------:R0:W-:Y:S04]  /*17540*/  STS.U16 [R15+UR5+0x8280], R8 ;  /* 0x008280080f007988 */ /* 0x0001e80008000405 */
[----:B0-----:R-:W3:Y:S04]  /*17550*/  LDL.LU R8, [R1+0x38] ;  /* 0x0000380001087983 */ /* 0x001ee80000300800 */
[----:B--2---:R0:W-:Y:S04]  /*17560*/  STL [R1+0x12c], R2 ;  /* 0x00012c0201007387 */ /* 0x0041e80000100800 */
[----:B0-----:R-:W2:Y:S04]  /*17570*/  LDL.LU R2, [R1+0x137c] ;  /* 0x00137c0001027983 */ /* 0x001ea80000300800 */
[----:B------:R-:W2:Y:S04]  /*17580*/  LDL R12, [R1+0x5cc] ;  /* 0x0005cc00010c7983 */ /* 0x000ea80000100800 */
[----:B------:R-:W2:Y:S01]  /*17590*/  LDL R13, [R1+0x5d0] ;  /* 0x0005d000010d7983 */ /* 0x000ea20000100800 */
[----:B------:R-:W-:-:S03]  /*175a0*/  PRMT R6, RZ, 0x7610, R6 ;  /* 0x00007610ff067816 */ /* 0x000fc60000000006 */
[----:B------:R0:W-:Y:S04]  /*175b0*/  STS.U16 [R15+UR5+0x8380], R7 ;  /* 0x008380070f007988 */ /* 0x0001e80008000405 */
[----:B0-----:R-:W3:Y:S01]  /*175c0*/  LDL.LU R7, [R1+0x2c] ;  /* 0x00002c0001077983 */ /* 0x001ee20000300800 */
[----:B--2---:R-:W-:-:S04]  /*175d0*/  @!P1 LOP3.LUT R13, R13, R12, RZ, 0x3c, !PT ;  /* 0x0000000c0d0d9212 */ /* 0x004fc800078e3cff */
[----:B------:R-:W-:-:S04]  /*175e0*/  @!P1 LOP3.LUT R12, R13, R12, RZ, 0x3c, !PT ;  /* 0x0000000c0d0c9212 */ /* 0x000fc800078e3cff */
[----:B------:R-:W-:-:S05]  /*175f0*/  @!P1 LOP3.LUT R13, R13, R12, RZ, 0x3c, !PT ;  /* 0x0000000c0d0d9212 */ /* 0x000fca00078e3cff */
[----:B------:R0:W2:Y:S04]  /*17600*/  @!P1 LDG.E.U16 R6, desc[UR8][R12.64] ;  /* 0x000000080c069981 */ /* 0x0000a8000c1e1500 */
[----:B------:R-:W2:Y:S04]  /*17610*/  LDL.LU R12, [R1+0x64] ;  /* 0x00006400010c7983 */ /* 0x000ea80000300800 */
[----:B------:R-:W3:Y:S01]  /*17620*/  LDL R13, [R1+0x5c4] ;  /* 0x0005c400010d7983 */ /* 0x000ee20000100800 */
[----:B------:R-:W-:-:S03]  /*17630*/  PRMT R2, RZ, 0x7610, R2 ;  /* 0x00007610ff027816 */ /* 0x000fc60000000002 */
[----:B--2---:R0:W-:Y:S02]  /*17640*/  STS.U16 [R15+UR5+0x8480], R12 ;  /* 0x0084800c0f007988 */ /* 0x0041e40008000405 */
[----:B0-----:R-:W-:-:S05]  /*17650*/  @!P2 IMAD.MOV.U32 R12, RZ, RZ, R5 ;  /* 0x000000ffff0ca224 */ /* 0x001fca00078e0005 */
[----:B---3--:R-:W2:Y:S04]  /*17660*/  @!P2 LDG.E.U16 R2, desc[UR8][R12.64] ;  /* 0x000000080c02a981 */ /* 0x008ea8000c1e1500 */
[----:B------:R0:W-:Y:S04]  /*17670*/  STL [R1+0x11c], R6 ;  /* 0x00011c0601007387 */ /* 0x0001e80000100800 */
[----:B0-----:R-:W3:Y:S04]  /*17680*/  LDL.LU R6, [R1+0x28] ;  /* 0x0000280001067983 */ /* 0x001ee80000300800 */
[----:B------:R-:W3:Y:S04]  /*17690*/  LDL.LU R5, [R1+0x1c] ;  /* 0x00001c0001057983 */ /* 0x000ee80000300800 */
        /* <DEDUP_REMOVED lines=22> */
[----:B------:R-:W3:Y:S04]  /*17800*/  LDL R12, [R1+0x4cc] ;  /* 0x0004cc00010c7983 */ /* 0x000ee80000100800 */
[----:B------:R-:W3:Y:S04]  /*17810*/  LDL R13, [R1+0x4d0] ;  /* 0x0004d000010d7983 */ /* 0x000ee80000100800 */
[----:B----4-:R-:W-:Y:S04]  /*17820*/  STS.U16 [R15+UR5+0x8780], R9 ;  /* 0x008780090f007988 */ /* 0x010fe80008000405 */
[----:B--2---:R0:W-:Y:S04]  /*17830*/  STL [R1+0xf0], R2 ;  /* 0x0000f00201007387 */ /* 0x0041e80000100800 */
[----:B0-----:R-:W2:Y:S04]  /*17840*/  LDL.LU R2, [R1+0x4] ;  /* 0x0000040001027983 */ /* 0x001ea80000300800 */
[----:B------:R-:W4:Y:S01]  /*17850*/  LDL.LU R9, [R1+0x1370] ;  /* 0x0013700001097983 */ /* 0x000f220000300800 */
[----:B---3--:R-:W-:-:S04]  /*17860*/  @!P1 LOP3.LUT R13, R13, R12, RZ, 0x3c, !PT ;  /* 0x0000000c0d0d9212 */ /* 0x008fc800078e3cff */
[----:B------:R-:W-:-:S04]  /*17870*/  @!P1 LOP3.LUT R12, R13, R12, RZ, 0x3c, !PT ;  /* 0x0000000c0d0c9212 */ /* 0x000fc800078e3cff */
[----:B------:R-:W-:Y:S02]  /*17880*/  @!P1 LOP3.LUT R13, R13, R12, RZ, 0x3c, !PT ;  /* 0x0000000c0d0d9212 */ /* 0x000fe400078e3cff */
[----:B----4-:R-:W-:-:S06]  /*17890*/  PRMT R9, RZ, 0x7610, R9 ;  /* 0x00007610ff097816 */ /* 0x010fcc0000000009 */
[----:B------:R-:W3:Y:S04]  /*178a0*/  @!P1 LDG.E.U16 R9, desc[UR8][R12.64] ;  /* 0x000000080c099981 */ /* 0x000ee8000c1e1500 */
[----:B------:R-:W-:Y:S04]  /*178b0*/  STS.U16 [R15+UR5+0x8880], R8 ;  /* 0x008880080f007988 */ /* 0x000fe80008000405 */
[----:B---3--:R0:W-:Y:S04]  /*178c0*/  STL [R1+0xdc], R9 ;  /* 0x0000dc0901007387 */ /* 0x0081e80000100800 */
[----:B0-----:R-:W3:Y:S04]  /*178d0*/  LDL.LU R9, [R1+0x136c] ;  /* 0x00136c0001097983 */ /* 0x001ee80000300800 */
[----:B------:R-:W4:Y:S04]  /*178e0*/  LDL R12, [R1+0x4c4] ;  /* 0x0004c400010c7983 */ /* 0x000f280000100800 */
[----:B------:R-:W4:Y:S04]  /*178f0*/  LDL R13, [R1+0x4c8] ;  /* 0x0004c800010d7983 */ /* 0x000f280000100800 */
[----:B------:R-:W2:Y:S01]  /*17900*/  LDL.LU R8, [R1+0x1368] ;  /* 0x0013680001087983 */ /* 0x000ea20000300800 */
[----:B----4-:R-:W-:-:S04]  /*17910*/  @!P2 LOP3.LUT R13, R13, R12, RZ, 0x3c, !PT ;  /* 0x0000000c0d0da212 */ /* 0x010fc800078e3cff */
[C---:B------:R-:W-:Y:S02]  /*17920*/  @!P2 LOP3.LUT R12, R13.reuse, R12, RZ, 0x3c, !PT ;  /* 0x0000000c0d0ca212 */ /* 0x040fe400078e3cff */
[----:B--2---:R-:W-:Y:S02]  /*17930*/  PRMT R8, RZ, 0x7610, R8 ;  /* 0x00007610ff087816 */ /* 0x004fe40000000008 */
[----:B------:R-:W-:-:S05]  /*17940*/  @!P2 LOP3.LUT R13, R13, R12, RZ, 0x3c, !PT ;  /* 0x0000000c0d0da212 */ /* 0x000fca00078e3cff */
[----:B------:R-:W2:Y:S04]  /*17950*/  @!P2 LDG.E.U16 R8, desc[UR8][R12.64] ;  /* 0x000000080c08a981 */ /* 0x000ea8000c1e1500 */
[----:B------:R-:W-:Y:S04]  /*17960*/  STS.U16 [R15+UR5+0x8980], R7 ;  /* 0x008980070f007988 */ /* 0x000fe80008000405 */
[----:B--2---:R0:W-:Y:S04]  /*17970*/  STL [R1+0xd8], R8 ;  /* 0x0000d80801007387 */ /* 0x0041e80000100800 */
[----:B0-----:R-:W2:Y:S04]  /*17980*/  LDL.LU R8, [R1+0x1364] ;  /* 0x0013640001087983 */ /* 0x001ea80000300800 */
        /* <DEDUP_REMOVED lines=71> */
[----:B------:R-:W4:Y:S04]  /*17e00*/  @!P1 LDG.E.U16 R28, desc[UR8][R12.64] ;  /* 0x000000080c1c9981 */ /* 0x000f28000c1e1500 */
[----:B--2---:R0:W-:Y:S04]  /*17e10*/  STS.U16 [R15+UR5+0x8f80], R2 ;  /* 0x008f80020f007988 */ /* 0x0041e80008000405 */
[----:B0-----:R-:W2:Y:S04]  /*17e20*/  LDL R2, [R1+0x2c8] ;  /* 0x0002c80001027983 */ /* 0x001ea80000100800 */
[----:B----4-:R0:W-:Y:S02]  /*17e30*/  STL [R1+0xbc], R28 ;  /* 0x0000bc1c01007387 */ /* 0x0101e40000100800 */
[----:B0-----:R-:W0:Y:S02]  /*17e40*/  S2R R28, SR_TID.X ;  /* 0x00000000001c7919 */ /* 0x001e240000002100 */
[----:B0-----:R-:W-:-:S05]  /*17e50*/  LOP3.LUT R28, R28, 0x3f, RZ, 0xc0, !PT ;  /* 0x0000003f1c1c7812 */ /* 0x001fca00078ec0ff */
[----:B------:R-:W-:-:S05]  /*17e60*/  IMAD.SHL.U32 R28, R28, 0x2, RZ ;  /* 0x000000021c1c7824 */ /* 0x000fca00078e00ff */
[----:B------:R0:W-:Y:S04]  /*17e70*/  STS.U16 [R28+UR5], R3 ;  /* 0x000000031c007988 */ /* 0x0001e80008000405 */
[----:B0-----:R-:W2:Y:S01]  /*17e80*/  LDL R3, [R1+0x2c4] ;  /* 0x0002c40001037983 */ /* 0x001ea20000100800 */
[----:B------:R-:W-:-:S06]  /*17e90*/  PRMT R28, RZ, 0x7610, R28 ;  /* 0x00007610ff1c7816 */ /* 0x000fcc000000001c */
[----:B--2---:R-:W2:Y:S04]  /*17ea0*/  @!P2 LDG.E.U16 R28, desc[UR8][R2.64] ;  /* 0x00000008021ca981 */ /* 0x004ea8000c1e1500 */
[----:B--2---:R-:W-:Y:S04]  /*17eb0*/  STL [R1+0xb8], R28 ;  /* 0x0000b81c01007387 */ /* 0x004fe80000100800 */
[----:B------:R-:W2:Y:S04]  /*17ec0*/  LDL R2, [R1+0xa3c] ;  /* 0x000a3c0001027983 */ /* 0x000ea80000100800 */
[----:B------:R-:W2:Y:S01]  /*17ed0*/  LDL R3, [R1+0xa40] ;  /* 0x000a400001037983 */ /* 0x000ea20000100800 */
[----:B------:R-:W-:-:S02]  /*17ee0*/  PRMT R18, RZ, 0x7610, R18 ;  /* 0x00007610ff127816 */ /* 0x000fc40000000012 */
[----:B--2---:R-:W-:-:S04]  /*17ef0*/  @!P1 LOP3.LUT R3, R3, R2, RZ, 0x3c, !PT ;  /* 0x0000000203039212 */ /* 0x004fc800078e3cff */
[----:B------:R-:W-:-:S04]  /*17f00*/  @!P1 LOP3.LUT R2, R3, R2, RZ, 0x3c, !PT ;  /* 0x0000000203029212 */ /* 0x000fc800078e3cff */
[----:B------:R-:W-:-:S05]  /*17f10*/  @!P1 LOP3.LUT R3, R3, R2, RZ, 0x3c, !PT ;  /* 0x0000000203039212 */ /* 0x000fca00078e3cff */
[----:B------:R-:W2:Y:S04]  /*17f20*/  @!P1 LDG.E.U16 R18, desc[UR8][R2.64] ;  /* 0x0000000802129981 */ /* 0x000ea8000c1e1500 */
[----:B------:R-:W4:Y:S04]  /*17f30*/  LDL R2, [R1+0xa34] ;  /* 0x000a340001027983 */ /* 0x000f280000100800 */
[----:B------:R-:W4:Y:S01]  /*17f40*/  LDL R3, [R1+0xa38] ;  /* 0x000a380001037983 */ /* 0x000f220000100800 */
[----:B------:R-:W-:-:S03]  /*17f50*/  PRMT R16, RZ, 0x7610, R16 ;  /* 0x00007610ff107816 */ /* 0x000fc60000000010 */
[----:B--2---:R0:W-:Y:S04]  /*17f60*/  STL [R1+0xb4], R18 ;  /* 0x0000b41201007387 */ /* 0x0041e80000100800 */
[----:B0-----:R-:W2:Y:S01]  /*17f70*/  LDL.LU R18, [R1+0x10] ;  /* 0x0000100001127983 */ /* 0x001ea20000300800 */
[----:B----4-:R-:W-:-:S04]  /*17f80*/  @!P2 LOP3.LUT R3, R3, R2, RZ, 0x3c, !PT ;  /* 0x000000020303a212 */ /* 0x010fc800078e3cff */
[----:B------:R-:W-:-:S04]  /*17f90*/  @!P2 LOP3.LUT R2, R3, R2, RZ, 0x3c, !PT ;  /* 0x000000020302a212 */ /* 0x000fc800078e3cff */
[----:B------:R-:W-:-:S05]  /*17fa0*/  @!P2 LOP3.LUT R3, R3, R2, RZ, 0x3c, !PT ;  /* 0x000000020303a212 */ /* 0x000fca00078e3cff */
[----:B------:R-:W4:Y:S04]  /*17fb0*/  @!P2 LDG.E.U16 R16, desc[UR8][R2.64] ;  /* 0x000000080210a981 */ /* 0x000f28000c1e1500 */
[----:B------:R-:W2:Y:S04]  /*17fc0*/  LDL R2, [R1+0x9bc] ;  /* 0x0009bc0001027983 */ /* 0x000ea80000100800 */
[----:B------:R-:W2:Y:S01]  /*17fd0*/  LDL R3, [R1+0x9c0] ;  /* 0x0009c00001037983 */ /* 0x000ea20000100800 */
[----:B------:R-:W-:-:S03]  /*17fe0*/  PRMT R19, RZ, 0x7610, R19 ;  /* 0x00007610ff137816 */ /* 0x000fc60000000013 */
[----:B----4-:R0:W-:Y:S04]  /*17ff0*/  STL [R1+0xb0], R16 ;  /* 0x0000b01001007387 */ /* 0x0101e80000100800 */
[----:B0-----:R-:W4:Y:S01]  /*18000*/  LDL.LU R16, [R1+0x18] ;  /* 0x0000180001107983 */ /* 0x001f220000300800 */
        /* <DEDUP_REMOVED lines=24> */
[----:B------:R-:W-:Y:S01]  /*18190*/  PRMT R11, RZ, 0x7610, R11 ;  /* 0x00007610ff0b7816 */ /* 0x000fe2000000000b */
[----:B------:R-:W0:Y:S02]  /*181a0*/  S2R R28, SR_TID.X ;  /* 0x00000000001c7919 */ /* 0x000e240000002100 */
[----:B--2---:R1:W-:Y:S04]  /*181b0*/  STL [R1+0xa4], R0 ;  /* 0x0000a40001007387 */ /* 0x0043e80000100800 */
[----:B-1----:R-:W2:Y:S01]  /*181c0*/  LDL.LU R0, [R1+0x34] ;  /* 0x0000340001007983 */ /* 0x002ea20000300800 */
[----:B---3--:R-:W-:-:S04]  /*181d0*/  @!P2 LOP3.LUT R3, R3, R2, RZ, 0x3c, !PT ;  /* 0x000000020303a212 */ /* 0x008fc800078e3cff */
[----:B------:R-:W-:-:S04]  /*181e0*/  @!P2 LOP3.LUT R2, R3, R2, RZ, 0x3c, !PT ;  /* 0x000000020302a212 */ /* 0x000fc800078e3cff */
[----:B------:R-:W-:-:S05]  /*181f0*/  @!P2 LOP3.LUT R3, R3, R2, RZ, 0x3c, !PT ;  /* 0x000000020303a212 */ /* 0x000fca00078e3cff */
[----:B------:R1:W3:Y:S04]  /*18200*/  @!P2 LDG.E.U16 R11, desc[UR8][R2.64] ;  /* 0x00000008020ba981 */ /* 0x0002e8000c1e1500 */
[----:B------:R-:W1:Y:S04]  /*18210*/  LDL R2, [R1+0x8bc] ;  /* 0x0008bc0001027983 */ /* 0x000e680000100800 */
[----:B------:R-:W1:Y:S01]  /*18220*/  LDL R3, [R1+0x8c0] ;  /* 0x0008c00001037983 */ /* 0x000e620000100800 */
[----:B0-----:R-:W-:-:S04]  /*18230*/  LOP3.LUT R28, R28, 0x3f, RZ, 0xc0, !PT ;  /* 0x0000003f1c1c7812 */ /* 0x001fc800078ec0ff */
[----:B------:R-:W-:-:S05]  /*18240*/  SHF.L.U32 R28, R28, 0x1, RZ ;  /* 0x000000011c1c7819 */ /* 0x000fca00000006ff */
[----:B------:R-:W-:Y:S04]  /*18250*/  STS.U16 [R28+UR5+0x80], R4 ;  /* 0x000080041c007988 */ /* 0x000fe80008000405 */
[----:B------:R-:W-:Y:S04]  /*18260*/  STS.U16 [R28+UR5+0x800], R5 ;  /* 0x000800051c007988 */ /* 0x000fe80008000405 */
[----:B------:R-:W-:Y:S04]  /*18270*/  STS.U16 [R28+UR5+0x880], R6 ;  /* 0x000880061c007988 */ /* 0x000fe80008000405 */
[----:B------:R-:W-:Y:S04]  /*18280*/  STS.U16 [R28+UR5+0x1000], R7 ;  /* 0x001000071c007988 */ /* 0x000fe80008000405 */
[----:B------:R-:W-:Y:S04]  /*18290*/  STS.U16 [R28+UR5+0x1080], R8 ;  /* 0x001080081c007988 */ /* 0x000fe80008000405 */
[----:B------:R-:W-:Y:S04]  /*182a0*/  STS.U16 [R28+UR5+0x1800], R9 ;  /* 0x001800091c007988 */ /* 0x000fe80008000405 */
[----:B------:R0:W-:Y:S02]  /*182b0*/  STS.U16 [R28+UR5+0x1880], R10 ;  /* 0x0018800a1c007988 */ /* 0x0001e40008000405 */
[----:B0-----:R-:W-:-:S02]  /*182c0*/  PRMT R28, RZ, 0x7610, R28 ;  /* 0x00007610ff1c7816 */ /* 0x001fc4000000001c */
[----:B-1----:R-:W-:-:S04]  /*182d0*/  @!P1 LOP3.LUT R3, R3, R2, RZ, 0x3c, !PT ;  /* 0x0000000203039212 */ /* 0x002fc800078e3cff */
[----:B------:R-:W-:-:S04]  /*182e0*/  @!P1 LOP3.LUT R2, R3, R2, RZ, 0x3c, !PT ;  /* 0x0000000203029212 */ /* 0x000fc800078e3cff */
[----:B------:R-:W-:-:S05]  /*182f0*/  @!P1 LOP3.LUT R3, R3, R2, RZ, 0x3c, !PT ;  /* 0x0000000203039212 */ /* 0x000fca00078e3cff */
[----:B------:R-:W2:Y:S04]  /*18300*/  @!P1 LDG.E.U16 R28, desc[UR8][R2.64] ;  /* 0x00000008021c9981 */ /* 0x000ea8000c1e1500 */
[----:B---3--:R0:W-:Y:S04]  /*18310*/  STL [R1+0xa0], R11 ;  /* 0x0000a00b01007387 */ /* 0x0081e80000100800 */
[----:B0-----:R-:W3:Y:S04]  /*18320*/  LDL.LU R11, [R1+0x40] ;  /* 0x00004000010b7983 */ /* 0x001ee80000300800 */
        /* <DEDUP_REMOVED lines=8> */
[----:B------:R-:W3:Y:S01]  /*183b0*/  LDL.LU R18, [R1+0x44] ;  /* 0x0000440001127983 */ /* 0x000ee20000300800 */
        /* <DEDUP_REMOVED lines=10> */
[----:B----4-:R0:W-:Y:S02]  /*18460*/  STS.U16 [R28+UR5+0x2080], R16 ;  /* 0x002080101c007988 */ /* 0x0101e40008000405 */
[----:B0-----:R-:W-:Y:S02]  /*18470*/  PRMT R28, RZ, 0x7610, R28 ;  /* 0x00007610ff1c7816 */ /* 0x001fe4000000001c */
[----:B------:R-:W4:Y:S01]  /*18480*/  LDL.LU R16, [R1+0x50] ;  /* 0x0000500001107983 */ /* 0x000f220000300800 */
[----:B--2---:R-:W-:-:S04]  /*18490*/  @!P1 LOP3.LUT R3, R3, R2, RZ, 0x3c, !PT ;  /* 0x0000000203039212 */ /* 0x004fc800078e3cff */
[----:B------:R-:W-:-:S04]  /*184a0*/  @!P1 LOP3.LUT R2, R3, R2, RZ, 0x3c, !PT ;  /* 0x0000000203029212 */ /* 0x000fc800078e3cff */
[----:B------:R-:W-:-:S05]  /*184b0*/  @!P1 LOP3.LUT R3, R3, R2, RZ, 0x3c, !PT ;  /* 0x0000000203039212 */ /* 0x000fca00078e3cff */
[----:B------:R-:W2:Y:S04]  /*184c0*/  @!P1 LDG.E.U16 R28, desc[UR8][R2.64] ;  /* 0x00000008021c9981 */ /* 0x000ea8000c1e1500 */
[----:B--2---:R0:W-:Y:S04]  /*184d0*/  STL [R1+0x94], R28 ;  /* 0x0000941c01007387 */ /* 0x0041e80000100800 */
[----:B------:R-:W2:Y:S04]  /*184e0*/  LDL R2, [R1+0x834] ;  /* 0x0008340001027983 */ /* 0x000ea80000100800 */
[----:B------:R-:W2:Y:S01]  /*184f0*/  LDL R3, [R1+0x838] ;  /* 0x0008380001037983 */ /* 0x000ea20000100800 */
[----:B------:R-:W-:Y:S01]  /*18500*/  PRMT R8, RZ, 0x7610, R8 ;  /* 0x00007610ff087816 */ /* 0x000fe20000000008 */
        /* <DEDUP_REMOVED lines=9> */
[----:B------:R0:W-:Y:S04]  /*185a0*/  STS.U16 [R28+UR5+0x2800], R19 ;  /* 0x002800131c007988 */ /* 0x0001e80008000405 */
[----:B------:R3:W-:Y:S04]  /*185b0*/  STS.U16 [R28+UR5+0x2880], R14 ;  /* 0x0028800e1c007988 */ /* 0x0007e80008000405 */
[----:B0-----:R-:W4:Y:S01]  /*185c0*/  LDL R19, [R1+0x740] ;  /* 0x0007400001137983 */ /* 0x001f220000100800 */
[----:B---3--:R-:W-:Y:S02]  /*185d0*/  PRMT R28, RZ, 0x7610, R28 ;  /* 0x00007610ff1c7816 */ /* 0x008fe4000000001c */
[----:B-1----:R-:W-:-:S04]  /*185e0*/  @!P1 LOP3.LUT R3, R3, R2, RZ, 0x3c, !PT ;  /* 0x0000000203039212 */ /* 0x002fc800078e3cff */
[----:B------:R-:W-:-:S04]  /*185f0*/  @!P1 LOP3.LUT R2, R3, R2, RZ, 0x3c, !PT ;  /* 0x0000000203029212 */ /* 0x000fc800078e3cff */
[----:B------:R-:W-:-:S05]  /*18600*/  @!P1 LOP3.LUT R3, R3, R2, RZ, 0x3c, !PT ;  /* 0x0000000203039212 */ /* 0x000fca00078e3cff */
[----:B------:R-:W3:Y:S04]  /*18610*/  @!P1 LDG.E.U16 R28, desc[UR8][R2.64] ;  /* 0x00000008021c9981 */ /* 0x000ee8000c1e1500 */
[----:B--2---:R0:W-:Y:S04]  /*18620*/  STL [R1+0x90], R8 ;  /* 0x0000900801007387 */ /* 0x0041e80000100800 */
[----:B0-----:R-:W2:Y:S04]  /*18630*/  LDL.LU R8, [R1+0x4c] ;  /* 0x00004c0001087983 */ /* 0x001ea80000300800 */
[----:B------:R-:W2:Y:S04]  /*18640*/  LDL.LU R14, [R1+0x1330] ;  /* 0x00133000010e7983 */ /* 0x000ea80000300800 */
        /* <DEDUP_REMOVED lines=8> */
[----:B------:R-:W2:Y:S01]  /*186d0*/  LDL.LU R0, [R1+0x58] ;  /* 0x0000580001007983 */ /* 0x000ea20000300800 */
[----:B---3--:R-:W-:-:S04]  /*186e0*/  @!P2 LOP3.LUT R3, R3, R2, RZ, 0x3c, !PT ;  /* 0x000000020303a212 */ /* 0x008fc800078e3cff */
[----:B------:R-:W-:-:S04]  /*186f0*/  @!P2 LOP3.LUT R2, R3, R2, RZ, 0x3c, !PT ;  /* 0x000000020302a212 */ /* 0x000fc800078e3cff */
[----:B------:R-:W-:-:S05]  /*18700*/  @!P2 LOP3.LUT R3, R3, R2, RZ, 0x3c, !PT ;  /* 0x000000020303a212 */ /* 0x000fca00078e3cff */
[----:B------:R-:W3:Y:S04]  /*18710*/  @!P2 LDG.E.U16 R28, desc[UR8][R2.64] ;  /* 0x00000008021ca981 */ /* 0x000ee8000c1e1500 */
[----:B---3--:R0:W-:Y:S04]  /*18720*/  STL [R1+0x88], R28 ;  /* 0x0000881c01007387 */ /* 0x0081e80000100800 */
[----:B------:R-:W3:Y:S01]  /*18730*/  LDL R3, [R1+0x73c] ;  /* 0x00073c0001037983 */ /* 0x000ee20000100800 */
[----:B0-----:R-:W0:Y:S01]  /*18740*/  S2R R28, SR_TID.X ;  /* 0x00000000001c7919 */ /* 0x001e220000002100 */
[----:B----4-:R-:W-:Y:S01]  /*18750*/  @!P1 IMAD.MOV.U32 R2, RZ, RZ, R19 ;  /* 0x000000ffff029224 */ /* 0x010fe200078e0013 */
[----:B0-----:R-:W-:-:S05]  /*18760*/  LOP3.LUT R28, R28, 0x3f, RZ, 0xc0, !PT ;  /* 0x0000003f1c1c7812 */ /* 0x001fca00078ec0ff */
[----:B------:R-:W-:-:S05]  /*18770*/  IMAD.SHL.U32 R28, R28, 0x2, RZ ;  /* 0x000000021c1c7824 */ /* 0x000fca00078e00ff */
[----:B------:R0:W-:Y:S02]  /*18780*/  STS.U16 [R28+UR5+0x3080], R11 ;  /* 0x0030800b1c007988 */ /* 0x0001e40008000405 */
[----:B0-----:R-:W-:Y:S02]  /*18790*/  PRMT R28, RZ, 0x7610, R28 ;  /* 0x00007610ff1c7816 */ /* 0x001fe4000000001c */
[----:B------:R-:W4:Y:S04]  /*187a0*/  LDL R11, [R1+0x6b8] ;  /* 0x0006b800010b7983 */ /* 0x000f280000100800 */
[----:B------:R-:W2:Y:S04]  /*187b0*/  LDL.LU R19, [R1+0x68] ;  /* 0x0000680001137983 */ /* 0x000ea80000300800 */
[----:B---3--:R-:W3:Y:S04]  /*187c0*/  @!P1 LDG.E.U16 R28, desc[UR8][R2.64] ;  /* 0x00000008021c9981 */ /* 0x008ee8000c1e1500 */
        /* <DEDUP_REMOVED lines=8> */
[----:B------:R-:W2:Y:S01]  /*18850*/  LDL R18, [R1+0x640] ;  /* 0x0006400001127983 */ /* 0x000ea20000100800 */
[----:B---3--:R-:W-:-:S04]  /*18860*/  @!P2 LOP3.LUT R3, R3, R2, RZ, 0x3c, !PT ;  /* 0x000000020303a212 */ /* 0x008fc800078e3cff */
[----:B------:R-:W-:-:S04]  /*18870*/  @!P2 LOP3.LUT R2, R3, R2, RZ, 0x3c, !PT ;  /* 0x000000020302a212 */ /* 0x000fc800078e3cff */
[----:B------:R-:W-:-:S05]  /*18880*/  @!P2 LOP3.LUT R3, R3, R2, RZ, 0x3c, !PT ;  /* 0x000000020303a212 */ /* 0x000fca00078e3cff */
[----:B------:R-:W3:Y:S04]  /*18890*/  @!P2 LDG.E.U16 R28, desc[UR8][R2.64] ;  /* 0x00000008021ca981 */ /* 0x000ee8000c1e1500 */
        /* <DEDUP_REMOVED lines=14> */
[----:B------:R-:W3:Y:S04]  /*18980*/  LDL.LU R2, [R1+0x5c] ;  /* 0x00005c0001027983 */ /* 0x000ee80000300800 */
[----:B------:R-:W2:Y:S01]  /*18990*/  LDL R3, [R1+0x6b4] ;  /* 0x0006b40001037983 */ /* 0x000ea20000100800 */
[----:B0-----:R-:W0:Y:S02]  /*189a0*/  S2R R28, SR_TID.X ;  /* 0x00000000001c7919 */ /* 0x001e240000002100 */
[----:B0-----:R-:W-:-:S05]  /*189b0*/  LOP3.LUT R28, R28, 0x3f, RZ, 0xc0, !PT ;  /* 0x0000003f1c1c7812 */ /* 0x001fca00078ec0ff */
[----:B------:R-:W-:-:S05]  /*189c0*/  IMAD.SHL.U32 R28, R28, 0x2, RZ ;  /* 0x000000021c1c7824 */ /* 0x000fca00078e00ff */
[----:B---3--:R0:W-:Y:S02]  /*189d0*/  STS.U16 [R28+UR5+0x4000], R2 ;  /* 0x004000021c007988 */ /* 0x0081e40008000405 */
[----:B0-----:R-:W-:Y:S01]  /*189e0*/  PRMT R28, RZ, 0x7610, R28 ;  /* 0x00007610ff1c7816 */ /* 0x001fe2000000001c */
[----:B----4-:R-:W-:Y:S02]  /*189f0*/  @!P2 IMAD.MOV.U32 R2, RZ, RZ, R11 ;  /* 0x000000ffff02a224 */ /* 0x010fe400078e000b */
[----:B------:R-:W3:Y:S04]  /*18a00*/  LDL.LU R11, [R1+0xe8] ;  /* 0x0000e800010b7983 */ /* 0x000ee80000300800 */
[----:B--2---:R-:W2:Y:S01]  /*18a10*/  @!P2 LDG.E.U16 R28, desc[UR8][R2.64] ;  /* 0x00000008021ca981 */ /* 0x004ea2000c1e1500 */
[----:B------:R-:W-:-:S03]  /*18a20*/  PRMT R17, RZ, 0x7610, R17 ;  /* 0x00007610ff117816 */ /* 0x000fc60000000011 */
[----:B--2---:R0:W-:Y:S04]  /*18a30*/  STL [R1+0x78], R28 ;  /* 0x0000781c01007387 */ /* 0x0041e80000100800 */
[----:B------:R-:W2:Y:S01]  /*18a40*/  LDL R3, [R1+0x63c] ;  /* 0x00063c0001037983 */ /* 0x000ea20000100800 */
[----:B------:R-:W-:Y:S01]  /*18a50*/  @!P1 IMAD.MOV.U32 R2, RZ, RZ, R18 ;  /* 0x000000ffff029224 */ /* 0x000fe200078e0012 */
[----:B0-----:R-:W0:Y:S04]  /*18a60*/  S2R R28, SR_TID.X ;  /* 0x00000000001c7919 */ /* 0x001e280000002100 */
[----:B--2---:R-:W2:Y:S04]  /*18a70*/  @!P1 LDG.E.U16 R17, desc[UR8][R2.64] ;  /* 0x0000000802119981 */ /* 0x004ea8000c1e1500 */
[----:B------:R-:W4:Y:S04]  /*18a80*/  LDL R2, [R1+0x634] ;  /* 0x0006340001027983 */ /* 0x000f280000100800 */
[----:B------:R-:W4:Y:S01]  /*18a90*/  LDL R3, [R1+0x638] ;  /* 0x0006380001037983 */ /* 0x000f220000100800 */
[----:B0-----:R-:W-:-:S05]  /*18aa0*/  LOP3.LUT R28, R28, 0x3f, RZ, 0xc0, !PT ;  /* 0x0000003f1c1c7812 */ /* 0x001fca00078ec0ff */
[----:B------:R-:W-:Y:S01]  /*18ab0*/  IMAD.SHL.U32 R28, R28, 0x2, RZ ;  /* 0x000000021c1c7824 */ /* 0x000fe200078e00ff */
[----:B------:R-:W-:-:S04]  /*18ac0*/  PRMT R14, RZ, 0x7610, R14 ;  /* 0x00007610ff0e7816 */ /* 0x000fc8000000000e */
[----:B------:R0:W-:Y:S04]  /*18ad0*/  STS.U16 [R28+UR5+0x4080], R8 ;  /* 0x004080081c007988 */ /* 0x0001e80008000405 */
[----:B------:R-:W-:Y:S04]  /*18ae0*/  STS.U16 [R28+UR5+0x4800], R0 ;  /* 0x004800001c007988 */ /* 0x000fe80008000405 */
[----:B0-----:R-:W3:Y:S04]  /*18af0*/  LDL R8, [R1+0x5b8] ;  /* 0x0005b80001087983 */ /* 0x001ee80000100800 */
[----:B--2---:R0:W-:Y:S04]  /*18b00*/  STL [R1+0x74], R17 ;  /* 0x0000741101007387 */ /* 0x0041e80000100800 */
[----:B0-----:R-:W2:Y:S01]  /*18b10*/  LDL.LU R17, [R1+0xec] ;  /* 0x0000ec0001117983 */ /* 0x001ea20000300800 */
[----:B----4-:R-:W-:-:S03]  /*18b20*/  @!P2 LOP3.LUT R3, R3, R2, RZ, 0x3c, !PT ;  /* 0x000000020303a212 */ /* 0x010fc600078e3cff */
[----:B------:R-:W4:Y:S01]  /*18b30*/  LDL R0, [R1+0x540] ;  /* 0x0005400001007983 */ /* 0x000f220000100800 */
[----:B------:R-:W-:-:S03]  /*18b40*/  @!P2 LOP3.LUT R2, R3, R2, RZ, 0x3c, !PT ;  /* 0x000000020302a212 */ /* 0x000fc600078e3cff */
[----:B------:R-:W2:Y:S01]  /*18b50*/  LDL.LU R18, [R1+0xf4] ;  /* 0x0000f40001127983 */ /* 0x000ea20000300800 */
[----:B------:R-:W-:-:S05]  /*18b60*/  @!P2 LOP3.LUT R3, R3, R2, RZ, 0x3c, !PT ;  /* 0x000000020303a212 */ /* 0x000fca00078e3cff */
[----:B------:R0:W2:Y:S04]  /*18b70*/  @!P2 LDG.E.U16 R14, desc[UR8][R2.64] ;  /* 0x00000008020ea981 */ /* 0x0000a8000c1e1500 */
[----:B------:R-:W0:Y:S04]  /*18b80*/  LDL R2, [R1+0x5bc] ;  /* 0x0005bc0001027983 */ /* 0x000e280000100800 */
[----:B------:R-:W0:Y:S04]  /*18b90*/  LDL R3, [R1+0x5c0] ;  /* 0x0005c00001037983 */ /* 0x000e280000100800 */
[----:B------:R1:W-:Y:S02]  /*18ba0*/  STS.U16 [R28+UR5+0x4880], R19 ;  /* 0x004880131c007988 */ /* 0x0003e40008000405 */
[----:B-1----:R-:W-:-:S02]  /*18bb0*/  PRMT R28, RZ, 0x7610, R28 ;  /* 0x00007610ff1c7816 */ /* 0x002fc4000000001c */
[----:B0-----:R-:W-:-:S04]  /*18bc0*/  @!P1 LOP3.LUT R3, R3, R2, RZ, 0x3c, !PT ;  /* 0x0000000203039212 */ /* 0x001fc800078e3cff */
[----:B------:R-:W-:-:S04]  /*18bd0*/  @!P1 LOP3.LUT R2, R3, R2, RZ, 0x3c, !PT ;  /* 0x0000000203029212 */ /* 0x000fc800078e3cff */
[----:B------:R-:W-:-:S05]  /*18be0*/  @!P1 LOP3.LUT R3, R3, R2, RZ, 0x3c, !PT ;  /* 0x0000000203039212 */ /* 0x000fca00078e3cff */
[----:B------:R-:W3:Y:S04]  /*18bf0*/  @!P1 LDG.E.U16 R28, desc[UR8][R2.64] ;  /* 0x00000008021c9981 */ /* 0x000ee8000c1e1500 */
[----:B--2---:R0:W-:Y:S04]  /*18c00*/  STL [R1+0x70], R14 ;  /* 0x0000700e01007387 */ /* 0x0041e80000100800 */
[----:B0-----:R-:W2:Y:S04]  /*18c10*/  LDL.LU R14, [R1+0xf8] ;  /* 0x0000f800010e7983 */ /* 0x001ea80000300800 */
[----:B------:R-:W2:Y:S04]  /*18c20*/  LDL.LU R19, [R1+0x132c] ;  /* 0x00132c0001137983 */ /* 0x000ea80000300800 */
[----:B---3--:R0:W-:Y:S04]  /*18c30*/  STL [R1+0x6c], R28 ;  /* 0x00006c1c01007387 */ /* 0x0081e80000100800 */
[----:B------:R-:W3:Y:S04]  /*18c40*/  LDL.LU R2, [R1+0xe0] ;  /* 0x0000e00001027983 */ /* 0x000ee80000300800 */
[----:B------:R-:W4:Y:S01]  /*18c50*/  LDL R3, [R1+0x5b4] ;  /* 0x0005b40001037983 */ /* 0x000f220000100800 */
[----:B0-----:R-:W0:Y:S01]  /*18c60*/  S2R R28, SR_TID.X ;  /* 0x00000000001c7919 */ /* 0x001e220000002100 */
[----:B--2---:R-:W-:-:S02]  /*18c70*/  PRMT R19, RZ, 0x7610, R19 ;  /* 0x00007610ff137816 */ /* 0x004fc40000000013 */
[----:B0-----:R-:W-:-:S05]  /*18c80*/  LOP3.LUT R28, R28, 0x3f, RZ, 0xc0, !PT ;  /* 0x0000003f1c1c7812 */ /* 0x001fca00078ec0ff */
[----:B------:R-:W-:-:S05]  /*18c90*/  IMAD.SHL.U32 R28, R28, 0x2, RZ ;  /* 0x000000021c1c7824 */ /* 0x000fca00078e00ff */
[----:B---3--:R0:W-:Y:S02]  /*18ca0*/  STS.U16 [R28+UR5+0x5000], R2 ;  /* 0x005000021c007988 */ /* 0x0081e40008000405 */
[----:B0-----:R-:W-:Y:S02]  /*18cb0*/  @!P2 IMAD.MOV.U32 R2, RZ, RZ, R8 ;  /* 0x000000ffff02a224 */ /* 0x001fe400078e0008 */
[----:B------:R-:W2:Y:S04]  /*18cc0*/  LDL.LU R8, [R1+0xfc] ;  /* 0x0000fc0001087983 */ /* 0x000ea80000300800 */
[----:B----4-:R0:W3:Y:S04]  /*18cd0*/  @!P2 LDG.E.U16 R19, desc[UR8][R2.64] ;  /* 0x000000080213a981 */ /* 0x0100e8000c1e1500 */
[----:B------:R-:W4:Y:S01]  /*18ce0*/  LDL R3, [R1+0x53c] ;  /* 0x00053c0001037983 */ /* 0x000f220000100800 */
[----:B------:R-:W-:Y:S01]  /*18cf0*/  PRMT R9, RZ, 0x7610, R9 ;  /* 0x00007610ff097816 */ /* 0x000fe20000000009 */
[----:B0-----:R-:W-:-:S02]  /*18d00*/  @!P1 IMAD.MOV.U32 R2, RZ, RZ, R0 ;  /* 0x000000ffff029224 */ /* 0x001fc400078e0000 */
[----:B------:R0:W-:Y:S04]  /*18d10*/  STS.U16 [R28+UR5+0x5080], R16 ;  /* 0x005080101c007988 */ /* 0x0001e80008000405 */
[----:B---3--:R1:W-:Y:S04]  /*18d20*/  STL [R1+0x68], R19 ;  /* 0x0000681301007387 */ /* 0x0083e80000100800 */
[----:B0-----:R-:W3:Y:S04]  /*18d30*/  LDL R16, [R1+0x4b8] ;  /* 0x0004b80001107983 */ /* 0x001ee80000100800 */
[----:B-1----:R-:W2:Y:S04]  /*18d40*/  LDL R19, [R1+0x4b4] ;  /* 0x0004b40001137983 */ /* 0x002ea80000100800 */
[----:B------:R-:W2:Y:S04]  /*18d50*/  LDL.LU R0, [R1+0x104] ;  /* 0x0001040001007983 */ /* 0x000ea80000300800 */
[----:B----4-:R0:W4:Y:S04]  /*18d60*/  @!P1 LDG.E.U16 R9, desc[UR8][R2.64] ;  /* 0x0000000802099981 */ /* 0x010128000c1e1500 */
[----:B------:R-:W0:Y:S04]  /*18d70*/  LDL R2, [R1+0x534] ;  /* 0x0005340001027983 */ /* 0x000e280000100800 */
[----:B------:R-:W0:Y:S04]  /*18d80*/  LDL R3, [R1+0x538] ;  /* 0x0005380001037983 */ /* 0x000e280000100800 */
[----:B------:R1:W-:Y:S02]  /*18d90*/  STS.U16 [R28+UR5+0x5800], R11 ;  /* 0x0058000b1c007988 */ /* 0x0003e40008000405 */
[----:B-1----:R-:W-:-:S02]  /*18da0*/  PRMT R28, RZ, 0x7610, R28 ;  /* 0x00007610ff1c7816 */ /* 0x002fc4000000001c */
[----:B------:R-:W2:Y:S01]  /*18db0*/  LDL R11, [R1+0x43c] ;  /* 0x00043c00010b7983 */ /* 0x000ea20000100800 */
[----:B0-----:R-:W-:-:S04]  /*18dc0*/  @!P2 LOP3.LUT R3, R3, R2, RZ, 0x3c, !PT ;  /* 0x000000020303a212 */ /* 0x001fc800078e3cff */
[----:B------:R-:W-:-:S04]  /*18dd0*/  @!P2 LOP3.LUT R2, R3, R2, RZ, 0x3c, !PT ;  /* 0x000000020302a212 */ /* 0x000fc800078e3cff */
[----:B------:R-:W-:-:S05]  /*18de0*/  @!P2 LOP3.LUT R3, R3, R2, RZ, 0x3c, !PT ;  /* 0x000000020303a212 */ /* 0x000fca00078e3cff */
[----:B------:R-:W2:Y:S04]  /*18df0*/  @!P2 LDG.E.U16 R28, desc[UR8][R2.64] ;  /* 0x00000008021ca981 */ /* 0x000ea8000c1e1500 */
[----:B----4-:R0:W-:Y:S04]  /*18e00*/  STL [R1+0x64], R9 ;  /* 0x0000640901007387 */ /* 0x0101e80000100800 */
[----:B0-----:R-:W4:Y:S04]  /*18e10*/  LDL R9, [R1+0x440] ;  /* 0x0004400001097983 */ /* 0x001f280000100800 */
[----:B--2---:R0:W-:Y:S04]  /*18e20*/  STL [R1+0x60], R28 ;  /* 0x0000601c01007387 */ /* 0x0041e80000100800 */
[----:B------:R-:W2:Y:S04]  /*18e30*/  LDL R2, [R1+0x4bc] ;  /* 0x0004bc0001027983 */ /* 0x000ea80000100800 */
[----:B------:R-:W2:Y:S01]  /*18e40*/  LDL R3, [R1+0x4c0] ;  /* 0x0004c00001037983 */ /* 0x000ea20000100800 */
[----:B0-----:R-:W0:Y:S02]  /*18e50*/  S2R R28, SR_TID.X ;  /* 0x00000000001c7919 */ /* 0x001e240000002100 */
[----:B0-----:R-:W-:-:S05]  /*18e60*/  LOP3.LUT R28, R28, 0x3f, RZ, 0xc0, !PT ;  /* 0x0000003f1c1c7812 */ /* 0x001fca00078ec0ff */
[----:B------:R-:W-:-:S05]  /*18e70*/  IMAD.SHL.U32 R28, R28, 0x2, RZ ;  /* 0x000000021c1c7824 */ /* 0x000fca00078e00ff */
[----:B------:R0:W-:Y:S04]  /*18e80*/  STS.U16 [R28+UR5+0x5880], R17 ;  /* 0x005880111c007988 */ /* 0x0001e80008000405 */
[----:B0-----:R-:W4:Y:S01]  /*18e90*/  LDL.LU R17, [R1+0x1328] ;  /* 0x0013280001117983 */ /* 0x001f220000300800 */
[----:B------:R-:W-:Y:S02]  /*18ea0*/  PRMT R28, RZ, 0x7610, R28 ;  /* 0x00007610ff1c7816 */ /* 0x000fe4000000001c */
[----:B--2---:R-:W-:-:S04]  /*18eb0*/  @!P1 LOP3.LUT R3, R3, R2, RZ, 0x3c, !PT ;  /* 0x0000000203039212 */ /* 0x004fc800078e3cff */
[----:B------:R-:W-:-:S04]  /*18ec0*/  @!P1 LOP3.LUT R2, R3, R2, RZ, 0x3c, !PT ;  /* 0x0000000203029212 */ /* 0x000fc800078e3cff */
[----:B------:R-:W-:-:S05]  /*18ed0*/  @!P1 LOP3.LUT R3, R3, R2, RZ, 0x3c, !PT ;  /* 0x0000000203039212 */ /* 0x000fca00078e3cff */
[----:B------:R3:W2:Y:S02]  /*18ee0*/  @!P1 LDG.E.U16 R28, desc[UR8][R2.64] ;  /* 0x00000008021c9981 */ /* 0x0006a4000c1e1500 */
[----:B---3--:R-:W-:Y:S02]  /*18ef0*/  @!P2 IMAD.MOV.U32 R2, RZ, RZ, R16 ;  /* 0x000000ffff02a224 */ /* 0x008fe400078e0010 */
[----:B------:R-:W-:Y:S01]  /*18f00*/  @!P2 IMAD.MOV.U32 R3, RZ, RZ, R19 ;  /* 0x000000ffff03a224 */ /* 0x000fe200078e0013 */
[----:B----4-:R-:W-:-:S06]  /*18f10*/  PRMT R17, RZ, 0x7610, R17 ;  /* 0x00007610ff117816 */ /* 0x010fcc0000000011 */
[----:B------:R0:W3:Y:S01]  /*18f20*/  @!P2 LDG.E.U16 R17, desc[UR8][R2.64] ;  /* 0x000000080211a981 */ /* 0x0000e2000c1e1500 */
[----:B------:R-:W-:Y:S01]  /*18f30*/  PRMT R23, RZ, 0x7610, R23 ;  /* 0x00007610ff177816 */ /* 0x000fe20000000017 */
[----:B0-----:R-:W-:Y:S02]  /*18f40*/  @!P1 IMAD.MOV.U32 R2, RZ, RZ, R9 ;  /* 0x000000ffff029224 */ /* 0x001fe400078e0009 */
[----:B------:R-:W-:-:S05]  /*18f50*/  @!P1 IMAD.MOV.U32 R3, RZ, RZ, R11 ;  /* 0x000000ffff039224 */ /* 0x000fca00078e000b */
[----:B------:R0:W4:Y:S04]  /*18f60*/  @!P1 LDG.E.U16 R23, desc[UR8][R2.64] ;  /* 0x0000000802179981 */ /* 0x000128000c1e1500 */
[----:B--2---:R1:W-:Y:S02]  /*18f70*/  STL [R1+0x5c], R28 ;  /* 0x00005c1c01007387 */ /* 0x0043e40000100800 */
[----:B-1----:R-:W1:Y:S02]  /*18f80*/  S2R R28, SR_TID.X ;  /* 0x00000000001c7919 */ /* 0x002e640000002100 */
[----:B-1----:R-:W-:-:S05]  /*18f90*/  LOP3.LUT R28, R28, 0x3f, RZ, 0xc0, !PT ;  /* 0x0000003f1c1c7812 */ /* 0x002fca00078ec0ff */
[----:B------:R-:W-:-:S05]  /*18fa0*/  IMAD.SHL.U32 R28, R28, 0x2, RZ ;  /* 0x000000021c1c7824 */ /* 0x000fca00078e00ff */
[----:B------:R1:W-:Y:S04]  /*18fb0*/  STS.U16 [R28+UR5+0x6000], R18 ;  /* 0x006000121c007988 */ /* 0x0003e80008000405 */
[----:B------:R2:W-:Y:S04]  /*18fc0*/  STS.U16 [R28+UR5+0x6080], R14 ;  /* 0x0060800e1c007988 */ /* 0x0005e80008000405 */
[----:B-1----:R-:W0:Y:S04]  /*18fd0*/  LDL R18, [R1+0x438] ;  /* 0x0004380001127983 */ /* 0x002e280000100800 */
[----:B------:R-:W4:Y:S04]  /*18fe0*/  LDL.LU R16, [R1+0x10c] ;  /* 0x00010c0001107983 */ /* 0x000f280000300800 */
[----:B---3--:R1:W-:Y:S04]  /*18ff0*/  STL [R1], R17 ;  /* 0x0000001101007387 */ /* 0x0083e80000100800 */
[----:B--2---:R-:W2:Y:S04]  /*19000*/  LDL R14, [R1+0x3c0] ;  /* 0x0003c000010e7983 */ /* 0x004ea80000100800 */
[----:B-1----:R-:W3:Y:S04]  /*19010*/  LDL R17, [R1+0x3bc] ;  /* 0x0003bc0001117983 */ /* 0x002ee80000100800 */
[----:B------:R-:W2:Y:S04]  /*19020*/  LDL.LU R19, [R1+0x114] ;  /* 0x0001140001137983 */ /* 0x000ea80000300800 */
[----:B------:R-:W2:Y:S04]  /*19030*/  LDL.LU R11, [R1+0x118] ;  /* 0x00011800010b7983 */ /* 0x000ea80000300800 */
[----:B------:R-:W2:Y:S01]  /*19040*/  LDL R3, [R1+0x434] ;  /* 0x0004340001037983 */ /* 0x000ea20000100800 */
[----:B------:R-:W-:Y:S01]  /*19050*/  PRMT R21, RZ, 0x7610, R21 ;  /* 0x00007610ff157816 */ /* 0x000fe20000000015 */
[----:B0-----:R-:W-:-:S05]  /*19060*/  @!P2 IMAD.MOV.U32 R2, RZ, RZ, R18 ;  /* 0x000000ffff02a224 */ /* 0x001fca00078e0012 */
[----:B--2---:R0:W2:Y:S01]  /*19070*/  @!P2 LDG.E.U16 R21, desc[UR8][R2.64] ;  /* 0x000000080215a981 */ /* 0x0040a2000c1e1500 */
[----:B------:R-:W-:-:S03]  /*19080*/  PRMT R7, RZ, 0x7610, R7 ;  /* 0x00007610ff077816 */ /* 0x000fc60000000007 */
[----:B----4-:R-:W-:Y:S04]  /*19090*/  STL [R1+0x12bc], R23 ;  /* 0x0012bc1701007387 */ /* 0x010fe80000100800 */
[----:B------:R1:W-:Y:S01]  /*190a0*/  STS.U16 [R28+UR5+0x6800], R8 ;  /* 0x006800081c007988 */ /* 0x0003e20008000405 */
[----:B0-----:R-:W-:Y:S02]  /*190b0*/  @!P1 IMAD.MOV.U32 R2, RZ, RZ, R14 ;  /* 0x000000ffff029224 */ /* 0x001fe400078e000e */
[----:B---3--:R-:W-:Y:S01]  /*190c0*/  @!P1 IMAD.MOV.U32 R3, RZ, RZ, R17 ;  /* 0x000000ffff039224 */ /* 0x008fe200078e0011 */
[----:B------:R-:W3:Y:S04]  /*190d0*/  LDL R9, [R1+0x3b4] ;  /* 0x0003b40001097983 */ /* 0x000ee80000100800 */
[----:B------:R0:W-:Y:S04]  /*190e0*/  STS.U16 [R28+UR5+0x6880], R0 ;  /* 0x006880001c007988 */ /* 0x0001e80008000405 */
[----:B-1----:R-:W4:Y:S04]  /*190f0*/  LDL R8, [R1+0x3b8] ;  /* 0x0003b80001087983 */ /* 0x002f280000100800 */
[----:B------:R4:W3:Y:S04]  /*19100*/  @!P1 LDG.E.U16 R7, desc[UR8][R2.64] ;  /* 0x0000000802079981 */ /* 0x0008e8000c1e1500 */
[----:B--2---:R-:W-:Y:S04]  /*19110*/  STL [R1+0x12c0], R21 ;  /* 0x0012c01501007387 */ /* 0x004fe80000100800 */
[----:B------:R-:W2:Y:S04]  /*19120*/  LDL R23, [R1+0x33c] ;  /* 0x00033c0001177983 */ /* 0x000ea80000100800 */
[----:B0-----:R-:W2:Y:S04]  /*19130*/  LDL R0, [R1+0x340] ;  /* 0x0003400001007983 */ /* 0x001ea80000100800 */
[----:B------:R-:W2:Y:S04]  /*19140*/  LDL R17, [R1+0x334] ;  /* 0x0003340001117983 */ /* 0x000ea80000100800 */
[----:B------:R-:W2:Y:S04]  /*19150*/  LDL R14, [R1+0x338] ;  /* 0x00033800010e7983 */ /* 0x000ea80000100800 */
[----:B------:R-:W2:Y:S04]  /*19160*/  LDL.LU R18, [R1+0x120] ;  /* 0x0001200001127983 */ /* 0x000ea80000300800 */
[----:B------:R-:W2:Y:S01]  /*19170*/  LDL.LU R3, [R1+0x108] ;  /* 0x0001080001037983 */ /* 0x000ea20000300800 */
[----:B------:R-:W-:Y:S01]  /*19180*/  PRMT R6, RZ, 0x7610, R6 ;  /* 0x00007610ff067816 */ /* 0x000fe20000000006 */
[----:B----4-:R-:W-:Y:S01]  /*19190*/  @!P2 IMAD.MOV.U32 R2, RZ, RZ, R8 ;  /* 0x000000ffff02a224 */ /* 0x010fe200078e0008 */
[----:B------:R-:W-:-:S02]  /*191a0*/  PRMT R5, RZ, 0x7610, R5 ;  /* 0x00007610ff057816 */ /* 0x000fc40000000005 */
[----:B------:R-:W-:Y:S01]  /*191b0*/  PRMT R4, RZ, 0x7610, R4 ;  /* 0x00007610ff047816 */ /* 0x000fe20000000004 */
[----:B---3--:R-:W-:Y:S04]  /*191c0*/  STL [R1+0x12c4], R7 ;  /* 0x0012c40701007387 */ /* 0x008fe80000100800 */
[----:B------:R-:W3:Y:S04]  /*191d0*/  LDL R8, [R1+0x2c0] ;  /* 0x0002c00001087983 */ /* 0x000ee80000100800 */
[----:B--2---:R0:W-:Y:S02]  /*191e0*/  STS.U16 [R28+UR5+0x7000], R3 ;  /* 0x007000031c007988 */ /* 0x0041e40008000405 */
[----:B0-----:R-:W-:-:S02]  /*191f0*/  @!P2 IMAD.MOV.U32 R3, RZ, RZ, R9 ;  /* 0x000000ffff03a224 */ /* 0x001fc400078e0009 */
[----:B------:R-:W3:Y:S04]  /*19200*/  LDL R9, [R1+0x2bc] ;  /* 0x0002bc0001097983 */ /* 0x000ee80000100800 */
[----:B------:R0:W2:Y:S02]  /*19210*/  @!P2 LDG.E.U16 R6, desc[UR8][R2.64] ;  /* 0x000000080206a981 */ /* 0x0000a4000c1e1500 */
[----:B0-----:R-:W-:Y:S01]  /*19220*/  @!P1 MOV R2, R0 ;  /* 0x0000000000029202 */ /* 0x001fe20000000f00 */
[----:B------:R-:W-:-:S05]  /*19230*/  @!P1 IMAD.MOV.U32 R3, RZ, RZ, R23 ;  /* 0x000000ffff039224 */ /* 0x000fca00078e0017 */
[----:B------:R0:W4:Y:S02]  /*19240*/  @!P1 LDG.E.U16 R5, desc[UR8][R2.64] ;  /* 0x0000000802059981 */ /* 0x000124000c1e1500 */
[----:B0-----:R-:W-:Y:S02]  /*19250*/  @!P2 IMAD.MOV.U32 R2, RZ, RZ, R14 ;  /* 0x000000ffff02a224 */ /* 0x001fe400078e000e */
[----:B------:R-:W-:-:S05]  /*19260*/  @!P2 IMAD.MOV.U32 R3, RZ, RZ, R17 ;  /* 0x000000ffff03a224 */ /* 0x000fca00078e0011 */
[----:B------:R0:W4:Y:S04]  /*19270*/  @!P2 LDG.E.U16 R4, desc[UR8][R2.64] ;  /* 0x000000080204a981 */ /* 0x000128000c1e1500 */
[----:B------:R1:W-:Y:S01]  /*19280*/  STS.U16 [R28+UR5+0x7080], R16 ;  /* 0x007080101c007988 */ /* 0x0003e20008000405 */
[----:B0-----:R-:W-:-:S03]  /*19290*/  PRMT R3, RZ, 0x7610, R3 ;  /* 0x00007610ff037816 */ /* 0x001fc60000000003 */
[----:B------:R0:W-:Y:S04]  /*192a0*/  STS.U16 [R28+UR5+0x7800], R19 ;  /* 0x007800131c007988 */ /* 0x0001e80008000405 */
[----:B---3--:R-:W3:Y:S04]  /*192b0*/  @!P1 LDG.E.U16 R3, desc[UR8][R8.64] ;  /* 0x0000000808039981 */ /* 0x008ee8000c1e1500 */
[----:B--2---:R-:W-:Y:S04]  /*192c0*/  STL [R1+0x12c8], R6 ;  /* 0x0012c80601007387 */ /* 0x004fe80000100800 */
[----:B-1----:R-:W2:Y:S04]  /*192d0*/  LDL.LU R16, [R1+0x128] ;  /* 0x0001280001107983 */ /* 0x002ea80000300800 */
[----:B------:R-:W2:Y:S04]  /*192e0*/  LDL.LU R0, [R1+0x130] ;  /* 0x0001300001007983 */ /* 0x000ea80000300800 */
[----:B----4-:R-:W-:Y:S04]  /*192f0*/  STL [R1+0x12cc], R5 ;  /* 0x0012cc0501007387 */ /* 0x010fe80000100800 */
[----:B------:R-:W-:Y:S04]  /*19300*/  STL [R1+0x12d0], R4 ;  /* 0x0012d00401007387 */ /* 0x000fe80000100800 */
[----:B------:R-:W4:Y:S04]  /*19310*/  LDL R17, [R1+0xa30] ;  /* 0x000a300001117983 */ /* 0x000f280000100800 */
[----:B0-----:R-:W2:Y:S04]  /*19320*/  LDL.LU R19, [R1+0x134] ;  /* 0x0001340001137983 */ /* 0x001ea80000300800 */
[----:B------:R-:W2:Y:S04]  /*19330*/  LDL R8, [R1+0x2b4] ;  /* 0x0002b40001087983 */ /* 0x000ea80000100800 */
[----:B------:R-:W2:Y:S01]  /*19340*/  LDL R9, [R1+0x2b8] ;  /* 0x0002b80001097983 */ /* 0x000ea20000100800 */
[----:B------:R-:W-:-:S03]  /*19350*/  PRMT R2, RZ, 0x7610, R2 ;  /* 0x00007610ff027816 */ /* 0x000fc60000000002 */
[----:B------:R0:W-:Y:S04]  /*19360*/  STS.U16 [R28+UR5+0x7880], R11 ;  /* 0x0078800b1c007988 */ /* 0x0001e80008000405 */
[----:B------:R-:W4:Y:S04]  /*19370*/  LDL R14, [R1+0xa24] ;  /* 0x000a2400010e7983 */ /* 0x000f280000100800 */
[----:B------:R1:W-:Y:S04]  /*19380*/  STS.U16 [R15+UR5+0x100], R18 ;  /* 0x000100120f007988 */ /* 0x0003e80008000405 */
[----:B0-----:R-:W4:Y:S04]  /*19390*/  LDL R11, [R1+0xa28] ;  /* 0x000a2800010b7983 */ /* 0x001f280000100800 */
[----:B---3--:R-:W-:Y:S04]  /*193a0*/  STL [R1+0x12d4], R3 ;  /* 0x0012d40301007387 */ /* 0x008fe80000100800 */
[----:B-1----:R-:W3:Y:S04]  /*193b0*/  LDL.LU R18, [R1+0x138] ;  /* 0x0001380001127983 */ /* 0x002ee80000300800 */
[----:B------:R-:W3:Y:S01]  /*193c0*/  LDL.LU R23, [R1+0x140] ;  /* 0x0001400001177983 */ /* 0x000ee20000300800 */
        /* <DEDUP_REMOVED lines=8> */
[----:B----4-:R-:W-:-:S05]  /*19450*/  @!P1 IMAD.MOV.U32 R8, RZ, RZ, R17 ;  /* 0x000000ffff089224 */ /* 0x010fca00078e0011 */
[----:B---3--:R0:W2:Y:S01]  /*19460*/  @!P1 LDG.E.U16 R20, desc[UR8][R8.64] ;  /* 0x0000000808149981 */ /* 0x0080a2000c1e1500 */
[----:B------:R-:W-:-:S03]  /*19470*/  PRMT R4, RZ, 0x7610, R4 ;  /* 0x00007610ff047816 */ /* 0x000fc60000000004 */
[----:B------:R-:W-:Y:S04]  /*19480*/  STL [R1+0x12d8], R2 ;  /* 0x0012d80201007387 */ /* 0x000fe80000100800 */
[----:B------:R-:W3:Y:S01]  /*19490*/  LDL.LU R17, [R1+0x144] ;  /* 0x0001440001117983 */ /* 0x000ee20000300800 */
[----:B0-----:R-:W-:Y:S02]  /*194a0*/  @!P2 IMAD.MOV.U32 R8, RZ, RZ, R11 ;  /* 0x000000ffff08a224 */ /* 0x001fe400078e000b */
[----:B------:R-:W-:Y:S01]  /*194b0*/  @!P2 IMAD.MOV.U32 R9, RZ, RZ, R14 ;  /* 0x000000ffff09a224 */ /* 0x000fe200078e000e */
[----:B------:R-:W-:Y:S04]  /*194c0*/  STS.U16 [R15+UR5+0x900], R16 ;  /* 0x000900100f007988 */ /* 0x000fe80008000405 */
[----:B------:R0:W4:Y:S04]  /*194d0*/  @!P2 LDG.E.U16 R4, desc[UR8][R8.64] ;  /* 0x000000080804a981 */ /* 0x000128000c1e1500 */
[----:B--2---:R1:W-:Y:S04]  /*194e0*/  STL [R1+0x58], R20 ;  /* 0x0000581401007387 */ /* 0x0043e80000100800 */
[----:B-1----:R-:W2:Y:S04]  /*194f0*/  LDL.LU R20, [R1+0x1324] ;  /* 0x0013240001147983 */ /* 0x002ea80000300800 */
[----:B------:R-:W3:Y:S04]  /*19500*/  LDL.LU R16, [R1+0x148] ;  /* 0x0001480001107983 */ /* 0x000ee80000300800 */
[----:B------:R-:W0:Y:S04]  /*19510*/  LDL R8, [R1+0x9ac] ;  /* 0x0009ac0001087983 */ /* 0x000e280000100800 */
[----:B------:R-:W0:Y:S04]  /*19520*/  LDL R9, [R1+0x9b0] ;  /* 0x0009b00001097983 */ /* 0x000e280000100800 */
[----:B------:R-:W3:Y:S01]  /*19530*/  LDL R11, [R1+0x924] ;  /* 0x00092400010b7983 */ /* 0x000ee20000100800 */
[----:B--2---:R-:W-:-:S02]  /*19540*/  PRMT R20, RZ, 0x7610, R20 ;  /* 0x00007610ff147816 */ /* 0x004fc40000000014 */
[----:B0-----:R-:W-:-:S04]  /*19550*/  @!P1 LOP3.LUT R9, R9, R8, RZ, 0x3c, !PT ;  /* 0x0000000809099212 */ /* 0x001fc800078e3cff */
[----:B------:R-:W-:-:S04]  /*19560*/  @!P1 LOP3.LUT R8, R9, R8, RZ, 0x3c, !PT ;  /* 0x0000000809089212 */ /* 0x000fc800078e3cff */
[----:B------:R-:W-:-:S05]  /*19570*/  @!P1 LOP3.LUT R9, R9, R8, RZ, 0x3c, !PT ;  /* 0x0000000809099212 */ /* 0x000fca00078e3cff */
[----:B------:R-:W2:Y:S04]  /*19580*/  @!P1 LDG.E.U16 R20, desc[UR8][R8.64] ;  /* 0x0000000808149981 */ /* 0x000ea8000c1e1500 */
[----:B----4-:R0:W-:Y:S04]  /*19590*/  STL [R1+0x54], R4 ;  /* 0x0000540401007387 */ /* 0x0101e80000100800 */
[----:B------:R1:W-:Y:S04]  /*195a0*/  STS.U16 [R15+UR5+0x980], R0 ;  /* 0x000980000f007988 */ /* 0x0003e80008000405 */
[----:B0-----:R-:W4:Y:S04]  /*195b0*/  LDL R4, [R1+0x928] ;  /* 0x0009280001047983 */ /* 0x001f280000100800 */
[----:B-1----:R-:W3:Y:S04]  /*195c0*/  LDL.LU R0, [R1+0x150] ;  /* 0x0001500001007983 */ /* 0x002ee80000300800 */
[----:B------:R-:W3:Y:S04]  /*195d0*/  LDL.LU R14, [R1+0x154] ;  /* 0x00015400010e7983 */ /* 0x000ee80000300800 */
[----:B--2---:R0:W-:Y:S04]  /*195e0*/  STL [R1+0x50], R20 ;  /* 0x0000501401007387 */ /* 0x0041e80000100800 */
[----:B0-----:R-:W2:Y:S04]  /*195f0*/  LDL.LU R20, [R1+0x1320] ;  /* 0x0013200001147983 */ /* 0x001ea80000300800 */
[----:B------:R-:W2:Y:S04]  /*19600*/  LDL R8, [R1+0x9a4] ;  /* 0x0009a40001087983 */ /* 0x000ea80000100800 */
[----:B------:R-:W2:Y:S01]  /*19610*/  LDL R9, [R1+0x9a8] ;  /* 0x0009a80001097983 */ /* 0x000ea20000100800 */
[----:B------:R-:W-:-:S02]  /*19620*/  PRMT R12, RZ, 0x7610, R12 ;  /* 0x00007610ff0c7816 */ /* 0x000fc4000000000c */
[----:B--2---:R-:W-:-:S04]  /*19630*/  @!P2 LOP3.LUT R9, R9, R8, RZ, 0x3c, !PT ;  /* 0x000000080909a212 */ /* 0x004fc800078e3cff */
[----:B------:R-:W-:-:S04]  /*19640*/  @!P2 LOP3.LUT R8, R9, R8, RZ, 0x3c, !PT ;  /* 0x000000080908a212 */ /* 0x000fc800078e3cff */
[----:B------:R-:W-:-:S05]  /*19650*/  @!P2 LOP3.LUT R9, R9, R8, RZ, 0x3c, !PT ;  /* 0x000000080909a212 */ /* 0x000fca00078e3cff */
[----:B------:R-:W2:Y:S04]  /*19660*/  @!P2 LDG.E.U16 R12, desc[UR8][R8.64] ;  /* 0x00000008080ca981 */ /* 0x000ea8000c1e1500 */
[----:B------:R0:W-:Y:S04]  /*19670*/  STS.U16 [R15+UR5+0x1100], R19 ;  /* 0x001100130f007988 */ /* 0x0001e80008000405 */
[----:B0-----:R-:W3:Y:S04]  /*19680*/  LDL.LU R19, [R1+0x131c] ;  /* 0x00131c0001137983 */ /* 0x001ee80000300800 */
[----:B------:R-:W3:Y:S04]  /*19690*/  LDL R8, [R1+0x92c] ;  /* 0x00092c0001087983 */ /* 0x000ee80000100800 */
[----:B------:R-:W3:Y:S04]  /*196a0*/  LDL R9, [R1+0x930] ;  /* 0x0009300001097983 */ /* 0x000ee80000100800 */
[----:B------:R-:W-:Y:S04]  /*196b0*/  STS.U16 [R15+UR5+0x1180], R18 ;  /* 0x001180120f007988 */ /* 0x000fe80008000405 */
[----:B--2---:R0:W-:Y:S04]  /*196c0*/  STL [R1+0x4c], R12 ;  /* 0x00004c0c01007387 */ /* 0x0041e80000100800 */
[----:B0-----:R-:W2:Y:S04]  /*196d0*/  LDL.LU R12, [R1+0x158] ;  /* 0x00015800010c7983 */ /* 0x001ea80000300800 */
[----:B------:R-:W2:Y:S01]  /*196e0*/  LDL.LU R18, [R1+0x1318] ;  /* 0x0013180001127983 */ /* 0x000ea20000300800 */
[----:B---3--:R-:W-:-:S04]  /*196f0*/  @!P1 LOP3.LUT R9, R9, R8, RZ, 0x3c, !PT ;  /* 0x0000000809099212 */ /* 0x008fc800078e3cff */
[----:B------:R-:W-:-:S04]  /*19700*/  @!P1 LOP3.LUT R8, R9, R8, RZ, 0x3c, !PT ;  /* 0x0000000809089212 */ /* 0x000fc800078e3cff */
[----:B------:R-:W-:Y:S02]  /*19710*/  @!P1 LOP3.LUT R9, R9, R8, RZ, 0x3c, !PT ;  /* 0x0000000809099212 */ /* 0x000fe400078e3cff */
[----:B--2---:R-:W-:-:S06]  /*19720*/  PRMT R18, RZ, 0x7610, R18 ;  /* 0x00007610ff127816 */ /* 0x004fcc0000000012 */
[----:B------:R-:W2:Y:S04]  /*19730*/  @!P1 LDG.E.U16 R18, desc[UR8][R8.64] ;  /* 0x0000000808129981 */ /* 0x000ea8000c1e1500 */
[----:B--2---:R0:W-:Y:S04]  /*19740*/  STL [R1+0x48], R18 ;  /* 0x0000481201007387 */ /* 0x0041e80000100800 */
[----:B0-----:R-:W2:Y:S01]  /*19750*/  LDL.LU R18, [R1+0x1314] ;  /* 0x0013140001127983 */ /* 0x001ea20000300800 */
[----:B----4-:R-:W-:Y:S02]  /*19760*/  @!P2 IMAD.MOV.U32 R8, RZ, RZ, R4 ;  /* 0x000000ffff08a224 */ /* 0x010fe400078e0004 */
[----:B------:R-:W-:Y:S01]  /*19770*/  @!P2 IMAD.MOV.U32 R9, RZ, RZ, R11 ;  /* 0x000000ffff09a224 */ /* 0x000fe200078e000b */
[----:B--2---:R-:W-:-:S06]  /*19780*/  PRMT R18, RZ, 0x7610, R18 ;  /* 0x00007610ff127816 */ /* 0x004fcc0000000012 */
[----:B------:R-:W2:Y:S04]  /*19790*/  @!P2 LDG.E.U16 R18, desc[UR8][R8.64] ;  /* 0x000000080812a981 */ /* 0x000ea8000c1e1500 */
[----:B------:R0:W-:Y:S04]  /*197a0*/  STS.U16 [R15+UR5+0x1900], R23 ;  /* 0x001900170f007988 */ /* 0x0001e80008000405 */
[----:B0-----:R-:W3:Y:S04]  /*197b0*/  LDL.LU R23, [R1+0x160] ;  /* 0x0001600001177983 */ /* 0x001ee80000300800 */
[----:B------:R-:W4:Y:S04]  /*197c0*/  LDL R11, [R1+0x824] ;  /* 0x00082400010b7983 */ /* 0x000f280000100800 */
[----:B------:R-:W3:Y:S04]  /*197d0*/  LDL R4, [R1+0x828] ;  /* 0x0008280001047983 */ /* 0x000ee80000100800 */
[----:B------:R-:W-:Y:S04]  /*197e0*/  STS.U16 [R15+UR5+0x1980], R17 ;  /* 0x001980110f007988 */ /* 0x000fe80008000405 */
[----:B--2---:R0:W-:Y:S04]  /*197f0*/  STL [R1+0x44], R18 ;  /* 0x0000441201007387 */ /* 0x0041e80000100800 */
[----:B0-----:R-:W2:Y:S04]  /*19800*/  LDL.LU R18, [R1+0x1310] ;  /* 0x0013100001127983 */ /* 0x001ea80000300800 */
[----:B------:R-:W2:Y:S04]  /*19810*/  LDL R8, [R1+0x8ac] ;  /* 0x0008ac0001087983 */ /* 0x000ea80000100800 */
[----:B------:R-:W2:Y:S04]  /*19820*/  LDL R9, [R1+0x8b0] ;  /* 0x0008b00001097983 */ /* 0x000ea80000100800 */
[----:B------:R-:W3:Y:S01]  /*19830*/  LDL.LU R17, [R1+0x130c] ;  /* 0x00130c0001117983 */ /* 0x000ee20000300800 */
[----:B--2---:R-:W-:-:S04]  /*19840*/  @!P1 LOP3.LUT R9, R9, R8, RZ, 0x3c, !PT ;  /* 0x0000000809099212 */ /* 0x004fc800078e3cff */
[C---:B------:R-:W-:Y:S02]  /*19850*/  @!P1 LOP3.LUT R8, R9.reuse, R8, RZ, 0x3c, !PT ;  /* 0x0000000809089212 */ /* 0x040fe400078e3cff */
[----:B---3--:R-:W-:Y:S02]  /*19860*/  PRMT R17, RZ, 0x7610, R17 ;  /* 0x00007610ff117816 */ /* 0x008fe40000000011 */
[----:B------:R-:W-:-:S05]  /*19870*/  @!P1 LOP3.LUT R9, R9, R8, RZ, 0x3c, !PT ;  /* 0x0000000809099212 */ /* 0x000fca00078e3cff */
[----:B------:R-:W2:Y:S04]  /*19880*/  @!P1 LDG.E.U16 R17, desc[UR8][R8.64] ;  /* 0x0000000808119981 */ /* 0x000ea8000c1e1500 */
[----:B------:R-:W-:Y:S04]  /*19890*/  STS.U16 [R15+UR5+0x2100], R16 ;  /* 0x002100100f007988 */ /* 0x000fe80008000405 */
[----:B--2---:R0:W-:Y:S04]  /*198a0*/  STL [R1+0x40], R17 ;  /* 0x0000401101007387 */ /* 0x0041e80000100800 */
[----:B0-----:R-:W2:Y:S04]  /*198b0*/  LDL.LU R17, [R1+0x1308] ;  /* 0x0013080001117983 */ /* 0x001ea80000300800 */
[----:B------:R-:W3:Y:S04]  /*198c0*/  LDL R8, [R1+0x8a4] ;  /* 0x0008a40001087983 */ /* 0x000ee80000100800 */
[----:B------:R-:W3:Y:S04]  /*198d0*/  LDL R9, [R1+0x8a8] ;  /* 0x0008a80001097983 */ /* 0x000ee80000100800 */
[----:B------:R-:W2:Y:S01]  /*198e0*/  LDL.LU R16, [R1+0x1304] ;  /* 0x0013040001107983 */ /* 0x000ea20000300800 */
[----:B---3--:R-:W-:-:S04]  /*198f0*/  @!P2 LOP3.LUT R9, R9, R8, RZ, 0x3c, !PT ;  /* 0x000000080909a212 */ /* 0x008fc800078e3cff */
[C---:B------:R-:W-:Y:S02]  /*19900*/  @!P2 LOP3.LUT R8, R9.reuse, R8, RZ, 0x3c, !PT ;  /* 0x000000080908a212 */ /* 0x040fe400078e3cff */
[----:B--2---:R-:W-:Y:S02]  /*19910*/  PRMT R16, RZ, 0x7610, R16 ;  /* 0x00007610ff107816 */ /* 0x004fe40000000010 */
[----:B------:R-:W-:-:S05]  /*19920*/  @!P2 LOP3.LUT R9, R9, R8, RZ, 0x3c, !PT ;  /* 0x000000080909a212 */ /* 0x000fca00078e3cff */
[----:B------:R-:W2:Y:S04]  /*19930*/  @!P2 LDG.E.U16 R16, desc[UR8][R8.64] ;  /* 0x000000080810a981 */ /* 0x000ea8000c1e1500 */
[----:B--2---:R0:W-:Y:S04]  /*19940*/  STL [R1+0x3c], R16 ;  /* 0x00003c1001007387 */ /* 0x0041e80000100800 */
[----:B0-----:R-:W2:Y:S04]  /*19950*/  LDL.LU R16, [R1+0x1300] ;  /* 0x0013000001107983 */ /* 0x001ea80000300800 */
[----:B------:R-:W3:Y:S04]  /*19960*/  LDL R8, [R1+0x82c] ;  /* 0x00082c0001087983 */ /* 0x000ee80000100800 */
[----:B------:R-:W3:Y:S01]  /*19970*/  LDL R9, [R1+0x830] ;  /* 0x0008300001097983 */ /* 0x000ee20000100800 */
[----:B------:R-:W-:-:S02]  /*19980*/  PRMT R13, RZ, 0x7610, R13 ;  /* 0x00007610ff0d7816 */ /* 0x000fc4000000000d */
[----:B------:R-:W-:Y:S01]  /*19990*/  PRMT R3, RZ, 0x7610, R3 ;  /* 0x00007610ff037816 */ /* 0x000fe20000000003 */
[----:B------:R0:W-:Y:S04]  /*199a0*/  STS.U16 [R15+UR5+0x2180], R0 ;  /* 0x002180000f007988 */ /* 0x0001e80008000405 */
[----:B0-----:R-:W2:Y:S01]  /*199b0*/  LDL.LU R0, [R1+0x12fc] ;  /* 0x0012fc0001007983 */ /* 0x001ea20000300800 */
[----:B---3--:R-:W-:-:S04]  /*199c0*/  @!P1 LOP3.LUT R9, R9, R8, RZ, 0x3c, !PT ;  /* 0x0000000809099212 */ /* 0x008fc800078e3cff */
[----:B------:R-:W-:-:S04]  /*199d0*/  @!P1 LOP3.LUT R8, R9, R8, RZ, 0x3c, !PT ;  /* 0x0000000809089212 */ /* 0x000fc800078e3cff */
[----:B------:R-:W-:-:S05]  /*199e0*/  @!P1 LOP3.LUT R9, R9, R8, RZ, 0x3c, !PT ;  /* 0x0000000809099212 */ /* 0x000fca00078e3cff */
[----:B------:R0:W3:Y:S02]  /*199f0*/  @!P1 LDG.E.U16 R13, desc[UR8][R8.64] ;  /* 0x00000008080d9981 */ /* 0x0000e4000c1e1500 */
[----:B0-----:R-:W-:Y:S02]  /*19a00*/  @!P2 IMAD.MOV.U32 R8, RZ, RZ, R4 ;  /* 0x000000ffff08a224 */ /* 0x001fe400078e0004 */
[----:B----4-:R-:W-:-:S05]  /*19a10*/  @!P2 IMAD.MOV.U32 R9, RZ, RZ, R11 ;  /* 0x000000ffff09a224 */ /* 0x010fca00078e000b */
[----:B------:R0:W4:Y:S04]  /*19a20*/  @!P2 LDG.E.U16 R3, desc[UR8][R8.64] ;  /* 0x000000080803a981 */ /* 0x000128000c1e1500 */
[----:B------:R-:W0:Y:S04]  /*19a30*/  LDL R8, [R1+0x7ac] ;  /* 0x0007ac0001087983 */ /* 0x000e280000100800 */
[----:B------:R-:W0:Y:S01]  /*19a40*/  LDL R9, [R1+0x7b0] ;  /* 0x0007b00001097983 */ /* 0x000e220000100800 */
[----:B------:R-:W-:-:S03]  /*19a50*/  PRMT R7, RZ, 0x7610, R7 ;  /* 0x00007610ff077816 */ /* 0x000fc60000000007 */
[----:B------:R1:W-:Y:S04]  /*19a60*/  STS.U16 [R15+UR5+0x2900], R14 ;  /* 0x0029000e0f007988 */ /* 0x0003e80008000405 */
[----:B------:R-:W-:Y:S04]  /*19a70*/  STS.U16 [R15+UR5+0x2980], R12 ;  /* 0x0029800c0f007988 */ /* 0x000fe80008000405 */
[----:B-1----:R-:W2:Y:S04]  /*19a80*/  LDL R14, [R1+0x7a8] ;  /* 0x0007a800010e7983 */ /* 0x002ea80000100800 */
[----:B---3--:R1:W-:Y:S04]  /*19a90*/  STL [R1+0x38], R13 ;  /* 0x0000380d01007387 */ /* 0x0083e80000100800 */
[----:B-1----:R-:W3:Y:S04]  /*19aa0*/  LDL R13, [R1+0x730] ;  /* 0x00073000010d7983 */ /* 0x002ee80000100800 */
[----:B------:R-:W3:Y:S04]  /*19ab0*/  LDL.LU R11, [R1+0x174] ;  /* 0x00017400010b7983 */ /* 0x000ee80000300800 */
[----:B------:R-:W3:Y:S01]  /*19ac0*/  LDL R4, [R1+0x724] ;  /* 0x0007240001047983 */ /* 0x000ee20000100800 */
[----:B0-----:R-:W-:-:S04]  /*19ad0*/  @!P1 LOP3.LUT R9, R9, R8, RZ, 0x3c, !PT ;  /* 0x0000000809099212 */ /* 0x001fc800078e3cff */
[C---:B------:R-:W-:Y:S01]  /*19ae0*/  @!P1 LOP3.LUT R8, R9.reuse, R8, RZ, 0x3c, !PT ;  /* 0x0000000809089212 */ /* 0x040fe200078e3cff */
[----:B----4-:R0:W-:Y:S03]  /*19af0*/  STL [R1+0x34], R3 ;  /* 0x0000340301007387 */ /* 0x0101e60000100800 */
[----:B------:R-:W-:-:S05]  /*19b00*/  @!P1 LOP3.LUT R9, R9, R8, RZ, 0x3c, !PT ;  /* 0x0000000809099212 */ /* 0x000fca00078e3cff */
[----:B------:R1:W4:Y:S04]  /*19b10*/  @!P1 LDG.E.U16 R7, desc[UR8][R8.64] ;  /* 0x0000000808079981 */ /* 0x000328000c1e1500 */
[----:B0-----:R-:W3:Y:S04]  /*19b20*/  LDL R3, [R1+0x728] ;  /* 0x0007280001037983 */ /* 0x001ee80000100800 */
[----:B------:R-:W3:Y:S04]  /*19b30*/  LDL.LU R12, [R1+0x178] ;  /* 0x00017800010c7983 */ /* 0x000ee80000300800 */
[----:B------:R-:W3:Y:S01]  /*19b40*/  LDL R9, [R1+0x7a4] ;  /* 0x0007a40001097983 */ /* 0x000ee20000100800 */
[----:B--2---:R-:W-:Y:S01]  /*19b50*/  PRMT R0, RZ, 0x7610, R0 ;  /* 0x00007610ff007816 */ /* 0x004fe20000000000 */
[----:B-1----:R-:W-:-:S02]  /*19b60*/  @!P2 IMAD.MOV.U32 R8, RZ, RZ, R14 ;  /* 0x000000ffff08a224 */ /* 0x002fc400078e000e */
[----:B------:R0:W-:Y:S04]  /*19b70*/  STS.U16 [R15+UR5+0x3100], R23 ;  /* 0x003100170f007988 */ /* 0x0001e80008000405 */
[----:B0-----:R-:W2:Y:S04]  /*19b80*/  LDL R23, [R1+0x6ac] ;  /* 0x0006ac0001177983 */ /* 0x001ea80000100800 */
[----:B---3--:R-:W3:Y:S04]  /*19b90*/  @!P2 LDG.E.U16 R0, desc[UR8][R8.64] ;  /* 0x000000080800a981 */ /* 0x008ee8000c1e1500 */
[----:B----4-:R0:W-:Y:S04]  /*19ba0*/  STL [R1+0x30], R7 ;  /* 0x0000300701007387 */ /* 0x0101e80000100800 */
[----:B0-----:R-:W4:Y:S04]  /*19bb0*/  LDL R7, [R1+0x6b0] ;  /* 0x0006b00001077983 */ /* 0x001f280000100800 */
[----:B------:R-:W2:Y:S04]  /*19bc0*/  LDL.LU R14, [R1+0x17c] ;  /* 0x00017c00010e7983 */ /* 0x000ea80000300800 */
[----:B---3--:R0:W-:Y:S04]  /*19bd0*/  STL [R1+0x2c], R0 ;  /* 0x00002c0001007387 */ /* 0x0081e80000100800 */
[----:B0-----:R-:W3:Y:S04]  /*19be0*/  LDL.LU R0, [R1+0x12f8] ;  /* 0x0012f80001007983 */ /* 0x001ee80000300800 */
[----:B------:R-:W2:Y:S04]  /*19bf0*/  LDL.LU R8, [R1+0x164] ;  /* 0x0001640001087983 */ /* 0x000ea80000300800 */
[----:B------:R-:W4:Y:S01]  /*19c00*/  LDL R9, [R1+0x72c] ;  /* 0x00072c0001097983 */ /* 0x000f220000100800 */
[----:B---3--:R-:W-:-:S03]  /*19c10*/  PRMT R0, RZ, 0x7610, R0 ;  /* 0x00007610ff007816 */ /* 0x008fc60000000000 */
[----:B--2---:R0:W-:Y:S02]  /*19c20*/  STS.U16 [R15+UR5+0x3180], R8 ;  /* 0x003180080f007988 */ /* 0x0041e40008000405 */
[----:B0-----:R-:W-:Y:S02]  /*19c30*/  @!P1 IMAD.MOV.U32 R8, RZ, RZ, R13 ;  /* 0x000000ffff089224 */ /* 0x001fe400078e000d */
[----:B------:R-:W2:Y:S04]  /*19c40*/  LDL.LU R13, [R1+0x190] ;  /* 0x00019000010d7983 */ /* 0x000ea80000300800 */
[----:B----4-:R-:W3:Y:S04]  /*19c50*/  @!P1 LDG.E.U16 R0, desc[UR8][R8.64] ;  /* 0x0000000808009981 */ /* 0x010ee8000c1e1500 */
[----:B---3--:R0:W-:Y:S04]  /*19c60*/  STL [R1+0x28], R0 ;  /* 0x0000280001007387 */ /* 0x0081e80000100800 */
[----:B0-----:R-:W3:Y:S04]  /*19c70*/  LDL.LU R0, [R1+0x12f4] ;  /* 0x0012f40001007983 */ /* 0x001ee80000300800 */
[----:B------:R-:W4:Y:S01]  /*19c80*/  LDL.LU R9, [R1+0x168] ;  /* 0x0001680001097983 */ /* 0x000f220000300800 */
[----:B------:R-:W-:-:S03]  /*19c90*/  @!P2 IMAD.MOV.U32 R8, RZ, RZ, R3 ;  /* 0x000000ffff08a224 */ /* 0x000fc600078e0003 */
[----:B------:R-:W2:Y:S01]  /*19ca0*/  LDL R3, [R1+0x630] ;  /* 0x0006300001037983 */ /* 0x000ea20000100800 */
[----:B---3--:R-:W-:-:S03]  /*19cb0*/  PRMT R0, RZ, 0x7610, R0 ;  /* 0x00007610ff007816 */ /* 0x008fc60000000000 */
[----:B----4-:R0:W-:Y:S02]  /*19cc0*/  STS.U16 [R15+UR5+0x3900], R9 ;  /* 0x003900090f007988 */ /* 0x0101e40008000405 */
[----:B0-----:R-:W-:Y:S02]  /*19cd0*/  @!P2 IMAD.MOV.U32 R9, RZ, RZ, R4 ;  /* 0x000000ffff09a224 */ /* 0x001fe400078e0004 */
[----:B------:R-:W3:Y:S04]  /*19ce0*/  LDL R4, [R1+0x62c] ;  /* 0x00062c0001047983 */ /* 0x000ee80000100800 */
[----:B------:R-:W4:Y:S04]  /*19cf0*/  @!P2 LDG.E.U16 R0, desc[UR8][R8.64] ;  /* 0x000000080800a981 */ /* 0x000f28000c1e1500 */
[----:B----4-:R0:W-:Y:S04]  /*19d00*/  STL [R1+0x24], R0 ;  /* 0x0000240001007387 */ /* 0x0101e80000100800 */
[----:B0-----:R-:W4:Y:S04]  /*19d10*/  LDL.LU R0, [R1+0x12f0] ;  /* 0x0012f00001007983 */ /* 0x001f280000300800 */
[----:B------:R-:W2:Y:S01]  /*19d20*/  LDL.LU R9, [R1+0x16c] ;  /* 0x00016c0001097983 */ /* 0x000ea20000300800 */
[----:B------:R-:W-:Y:S01]  /*19d30*/  PRMT R5, RZ, 0x7610, R5 ;  /* 0x00007610ff057816 */ /* 0x000fe20000000005 */
[----:B------:R-:W-:Y:S01]  /*19d40*/  @!P1 IMAD.MOV.U32 R8, RZ, RZ, R7 ;  /* 0x000000ffff089224 */ /* 0x000fe200078e0007 */
[----:B------:R-:W-:Y:S01]  /*19d50*/  PRMT R28, RZ, 0x7610, R28 ;  /* 0x00007610ff1c7816 */ /* 0x000fe2000000001c */
[----:B------:R-:W3:Y:S04]  /*19d60*/  LDL R7, [R1+0x624] ;  /* 0x0006240001077983 */ /* 0x000ee80000100800 */
[----:B--2---:R0:W-:Y:S02]  /*19d70*/  STS.U16 [R15+UR5+0x3980], R9 ;  /* 0x003980090f007988 */ /* 0x0041e40008000405 */
[----:B0-----:R-:W-:-:S05]  /*19d80*/  @!P1 IMAD.MOV.U32 R9, RZ, RZ, R23 ;  /* 0x000000ffff099224 */ /* 0x001fca00078e0017 */
[----:B------:R-:W2:Y:S04]  /*19d90*/  @!P1 LDG.E.U16 R5, desc[UR8][R8.64] ;  /* 0x0000000808059981 */ /* 0x000ea8000c1e1500 */
[----:B------:R-:W3:Y:S04]  /*19da0*/  LDL R8, [R1+0x6a4] ;  /* 0x0006a40001087983 */ /* 0x000ee80000100800 */
[----:B------:R-:W3:Y:S01]  /*19db0*/  LDL R9, [R1+0x6a8] ;  /* 0x0006a80001097983 */ /* 0x000ee20000100800 */
[----:B----4-:R-:W-:-:S03]  /*19dc0*/  PRMT R0, RZ, 0x7610, R0 ;  /* 0x00007610ff007816 */ /* 0x010fc60000000000 */
[----:B--2---:R0:W-:Y:S04]  /*19dd0*/  STL [R1+0x20], R5 ;  /* 0x0000200501007387 */ /* 0x0041e80000100800 */
[----:B0-----:R-:W2:Y:S01]  /*19de0*/  LDL R5, [R1+0x628] ;  /* 0x0006280001057983 */ /* 0x001ea20000100800 */
[----:B---3--:R-:W-:-:S03]  /*19df0*/  @!P2 LOP3.LUT R9, R9, R8, RZ, 0x3c, !PT ;  /* 0x000000080909a212 */ /* 0x008fc600078e3cff */
[----:B------:R-:W3:Y:S01]  /*19e00*/  LDL.LU R23, [R1+0x198] ;  /* 0x0001980001177983 */ /* 0x000ee20000300800 */
[----:B------:R-:W-:-:S04]  /*19e10*/  @!P2 LOP3.LUT R8, R9, R8, RZ, 0x3c, !PT ;  /* 0x000000080908a212 */ /* 0x000fc800078e3cff */
[----:B------:R-:W-:-:S05]  /*19e20*/  @!P2 LOP3.LUT R9, R9, R8, RZ, 0x3c, !PT ;  /* 0x000000080909a212 */ /* 0x000fca00078e3cff */
[----:B------:R0:W4:Y:S02]  /*19e30*/  @!P2 LDG.E.U16 R28, desc[UR8][R8.64] ;  /* 0x00000008081ca981 */ /* 0x000124000c1e1500 */
[----:B0-----:R-:W-:Y:S02]  /*19e40*/  @!P1 IMAD.MOV.U32 R8, RZ, RZ, R3 ;  /* 0x000000ffff089224 */ /* 0x001fe400078e0003 */
[----:B------:R-:W-:-:S05]  /*19e50*/  @!P1 IMAD.MOV.U32 R9, RZ, RZ, R4 ;  /* 0x000000ffff099224 */ /* 0x000fca00078e0004 */
[----:B------:R0:W3:Y:S01]  /*19e60*/  @!P1 LDG.E.U16 R0, desc[UR8][R8.64] ;  /* 0x0000000808009981 */ /* 0x0000e2000c1e1500 */
[----:B------:R-:W-:-:S03]  /*19e70*/  PRMT R2, RZ, 0x7610, R2 ;  /* 0x00007610ff027816 */ /* 0x000fc60000000002 */
[----:B------:R1:W-:Y:S01]  /*19e80*/  STS.U16 [R15+UR5+0x4100], R11 ;  /* 0x0041000b0f007988 */ /* 0x0003e20008000405 */
[----:B0-----:R-:W-:-:S03]  /*19e90*/  @!P2 IMAD.MOV.U32 R9, RZ, RZ, R7 ;  /* 0x000000ffff09a224 */ /* 0x001fc600078e0007 */
[----:B------:R-:W-:Y:S04]  /*19ea0*/  STS.U16 [R15+UR5+0x4180], R12 ;  /* 0x0041800c0f007988 */ /* 0x000fe80008000405 */
[----:B-1----:R-:W3:Y:S01]  /*19eb0*/  LDL.LU R11, [R1+0x1a0] ;  /* 0x0001a000010b7983 */ /* 0x002ee20000300800 */
[----:B--2---:R-:W-:-:S05]  /*19ec0*/  @!P2 IMAD.MOV.U32 R8, RZ, RZ, R5 ;  /* 0x000000ffff08a224 */ /* 0x004fca00078e0005 */
[----:B------:R-:W2:Y:S04]  /*19ed0*/  @!P2 LDG.E.U16 R2, desc[UR8][R8.64] ;  /* 0x000000080802a981 */ /* 0x000ea8000c1e1500 */
[----:B----4-:R0:W-:Y:S04]  /*19ee0*/  STL [R1+0x1c], R28 ;  /* 0x00001c1c01007387 */ /* 0x0101e80000100800 */
[----:B------:R-:W4:Y:S04]  /*19ef0*/  LDL R4, [R1+0x5a4] ;  /* 0x0005a40001047983 */ /* 0x000f280000100800 */
[----:B------:R-:W4:Y:S04]  /*19f00*/  LDL R3, [R1+0x5a8] ;  /* 0x0005a80001037983 */ /* 0x000f280000100800 */
[----:B0-----:R-:W4:Y:S04]  /*19f10*/  LDL R28, [R1+0x5b0] ;  /* 0x0005b000011c7983 */ /* 0x001f280000100800 */
[----:B------:R-:W4:Y:S04]  /*19f20*/  LDL.LU R12, [R1+0x1a4] ;  /* 0x0001a400010c7983 */ /* 0x000f280000300800 */
[----:B---3--:R0:W-:Y:S04]  /*19f30*/  STL [R1+0x18], R0 ;  /* 0x0000180001007387 */ /* 0x0081e80000100800 */
[----:B0-----:R-:W3:Y:S04]  /*19f40*/  LDL.LU R0, [R1+0x12ec] ;  /* 0x0012ec0001007983 */ /* 0x001ee80000300800 */
[----:B------:R-:W4:Y:S04]  /*19f50*/  LDL R9, [R1+0x5ac] ;  /* 0x0005ac0001097983 */ /* 0x000f280000100800 */
[----:B------:R0:W-:Y:S04]  /*19f60*/  STS.U16 [R15+UR5+0x4900], R14 ;  /* 0x0049000e0f007988 */ /* 0x0001e80008000405 */
[----:B------:R-:W4:Y:S04]  /*19f70*/  LDL R7, [R1+0x530] ;  /* 0x0005300001077983 */ /* 0x000f280000100800 */
[----:B------:R-:W4:Y:S04]  /*19f80*/  LDL R5, [R1+0x524] ;  /* 0x0005240001057983 */ /* 0x000f280000100800 */
[----:B0-----:R-:W4:Y:S04]  /*19f90*/  LDL R14, [R1+0x52c] ;  /* 0x00052c00010e7983 */ /* 0x001f280000100800 */
[----:B------:R-:W-:Y:S04]  /*19fa0*/  STS.U16 [R15+UR5+0x4980], R13 ;  /* 0x0049800d0f007988 */ /* 0x000fe80008000405 */
[----:B--2---:R0:W-:Y:S04]  /*19fb0*/  STL [R1+0x14], R2 ;  /* 0x0000140201007387 */ /* 0x0041e80000100800 */
[----:B0-----:R-:W2:Y:S04]  /*19fc0*/  LDL R2, [R1+0x528] ;  /* 0x0005280001027983 */ /* 0x001ea80000100800 */
[----:B------:R-:W2:Y:S04]  /*19fd0*/  LDL.LU R13, [R1+0x1a8] ;  /* 0x0001a800010d7983 */ /* 0x000ea80000300800 */
[----:B---3--:R0:W-:Y:S04]  /*19fe0*/  STS.U16 [R15+UR5+0x5100], R0 ;  /* 0x005100000f007988 */ /* 0x0081e80008000405 */
[----:B0-----:R-:W3:Y:S01]  /*19ff0*/  LDL.LU R0, [R1+0x12e8] ;  /* 0x0012e80001007983 */ /* 0x001ee20000300800 */
[----:B------:R-:W-:Y:S01]  /*1a000*/  PRMT R10, RZ, 0x7610, R10 ;  /* 0x00007610ff0a7816 */ /* 0x000fe2000000000a */
[----:B----4-:R-:W-:Y:S01]  /*1a010*/  @!P1 IMAD.MOV.U32 R8, RZ, RZ, R28 ;  /* 0x000000ffff089224 */ /* 0x010fe200078e001c */
[----:B------:R-:W-:-:S04]  /*1a020*/  PRMT R21, RZ, 0x7610, R21 ;  /* 0x00007610ff157816 */ /* 0x000fc80000000015 */
[----:B------:R0:W4:Y:S01]  /*1a030*/  @!P1 LDG.E.U16 R10, desc[UR8][R8.64] ;  /* 0x00000008080a9981 */ /* 0x000122000c1e1500 */
[----:B------:R-:W-:Y:S01]  /*1a040*/  PRMT R6, RZ, 0x7610, R6 ;  /* 0x00007610ff067816 */ /* 0x000fe20000000006 */
[----:B0-----:R-:W-:Y:S02]  /*1a050*/  @!P2 IMAD.MOV.U32 R8, RZ, RZ, R3 ;  /* 0x000000ffff08a224 */ /* 0x001fe400078e0003 */
[----:B------:R-:W-:Y:S01]  /*1a060*/  @!P2 IMAD.MOV.U32 R9, RZ, RZ, R4 ;  /* 0x000000ffff09a224 */ /* 0x000fe200078e0004 */
[----:B------:R-:W4:Y:S04]  /*1a070*/  LDL R3, [R1+0x4b0] ;  /* 0x0004b00001037983 */ /* 0x000f280000100800 */
[----:B------:R0:W4:Y:S04]  /*1a080*/  @!P2 LDG.E.U16 R21, desc[UR8][R8.64] ;  /* 0x000000080815a981 */ /* 0x000128000c1e1500 */
[----:B------:R-:W4:Y:S01]  /*1a090*/  LDL R4, [R1+0x4ac] ;  /* 0x0004ac0001047983 */ /* 0x000f220000100800 */
[----:B0-----:R-:W-:-:S02]  /*1a0a0*/  @!P1 IMAD.MOV.U32 R8, RZ, RZ, R7 ;  /* 0x000000ffff089224 */ /* 0x001fc400078e0007 */
[----:B------:R-:W-:-:S05]  /*1a0b0*/  @!P1 IMAD.MOV.U32 R9, RZ, RZ, R14 ;  /* 0x000000ffff099224 */ /* 0x000fca00078e000e */
[----:B------:R0:W4:Y:S02]  /*1a0c0*/  @!P1 LDG.E.U16 R6, desc[UR8][R8.64] ;  /* 0x0000000808069981 */ /* 0x000124000c1e1500 */
[----:B0-----:R-:W-:Y:S01]  /*1a0d0*/  @!P2 MOV R9, R5 ;  /* 0x000000050009a202 */ /* 0x001fe20000000f00 */
[----:B--2---:R-:W-:Y:S01]  /*1a0e0*/  @!P2 IMAD.MOV.U32 R8, RZ, RZ, R2 ;  /* 0x000000ffff08a224 */ /* 0x004fe200078e0002 */
[----:B---3--:R-:W-:-:S06]  /*1a0f0*/  PRMT R0, RZ, 0x7610, R0 ;  /* 0x00007610ff007816 */ /* 0x008fcc0000000000 */
[----:B------:R-:W2:Y:S04]  /*1a100*/  @!P2 LDG.E.U16 R0, desc[UR8][R8.64] ;  /* 0x000000080800a981 */ /* 0x000ea8000c1e1500 */
[----:B----4-:R0:W-:Y:S04]  /*1a110*/  STL [R1+0x10], R10 ;  /* 0x0000100a01007387 */ /* 0x0101e80000100800 */
[----:B------:R-:W-:Y:S04]  /*1a120*/  STS.U16 [R15+UR5+0x5180], R23 ;  /* 0x005180170f007988 */ /* 0x000fe80008000405 */
[----:B0-----:R-:W3:Y:S04]  /*1a130*/  LDL.LU R10, [R1+0x1b0] ;  /* 0x0001b000010a7983 */ /* 0x001ee80000300800 */
[----:B------:R-:W4:Y:S04]  /*1a140*/  LDL.LU R14, [R1+0x1b4] ;  /* 0x0001b400010e7983 */ /* 0x000f280000300800 */
[----:B------:R-:W3:Y:S04]  /*1a150*/  LDL R7, [R1+0x4a4] ;  /* 0x0004a40001077983 */ /* 0x000ee80000100800 */
[----:B------:R-:W3:Y:S04]  /*1a160*/  LDL R2, [R1+0x4a8] ;  /* 0x0004a80001027983 */ /* 0x000ee80000100800 */
[----:B------:R0:W-:Y:S04]  /*1a170*/  STS.U16 [R15+UR5+0x5900], R11 ;  /* 0x0059000b0f007988 */ /* 0x0001e80008000405 */
[----:B0-----:R-:W4:Y:S04]  /*1a180*/  LDL.LU R11, [R1+0x1b8] ;  /* 0x0001b800010b7983 */ /* 0x001f280000300800 */
[----:B--2---:R-:W-:Y:S04]  /*1a190*/  STL [R1+0x126c], R0 ;  /* 0x00126c0001007387 */ /* 0x004fe80000100800 */
[----:B------:R0:W-:Y:S04]  /*1a1a0*/  STL [R1+0x8], R6 ;  /* 0x0000080601007387 */ /* 0x0001e80000100800 */
[----:B------:R-:W2:Y:S04]  /*1a1b0*/  LDL R5, [R1+0x430] ;  /* 0x0004300001057983 */ /* 0x000ea80000100800 */
[----:B0-----:R-:W4:Y:S01]  /*1a1c0*/  LDL R6, [R1+0x42c] ;  /* 0x00042c0001067983 */ /* 0x001f220000100800 */
[----:B------:R-:W-:Y:S01]  /*1a1d0*/  PRMT R27, RZ, 0x7610, R27 ;  /* 0x00007610ff1b7816 */ /* 0x000fe2000000001b */
[----:B------:R-:W-:-:S02]  /*1a1e0*/  @!P1 IMAD.MOV.U32 R8, RZ, RZ, R3 ;  /* 0x000000ffff089224 */ /* 0x000fc400078e0003 */
[----:B------:R-:W-:Y:S01]  /*1a1f0*/  @!P1 IMAD.MOV.U32 R9, RZ, RZ, R4 ;  /* 0x000000ffff099224 */ /* 0x000fe200078e0004 */
[----:B------:R-:W-:Y:S02]  /*1a200*/  PRMT R25, RZ, 0x7610, R25 ;  /* 0x00007610ff197816 */ /* 0x000fe40000000019 */
[----:B------:R-:W-:Y:S01]  /*1a210*/  PRMT R19, RZ, 0x7610, R19 ;  /* 0x00007610ff137816 */ /* 0x000fe20000000013 */
[----:B------:R0:W-:Y:S04]  /*1a220*/  STS.U16 [R15+UR5+0x5980], R12 ;  /* 0x0059800c0f007988 */ /* 0x0001e80008000405 */
[----:B------:R3:W4:Y:S04]  /*1a230*/  @!P1 LDG.E.U16 R27, desc[UR8][R8.64] ;  /* 0x00000008081b9981 */ /* 0x000728000c1e1500 */
[----:B------:R-:W4:Y:S04]  /*1a240*/  LDL R3, [R1+0x428] ;  /* 0x0004280001037983 */ /* 0x000f280000100800 */
[----:B0-----:R-:W4:Y:S01]  /*1a250*/  LDL.LU R12, [R1+0x1c0] ;  /* 0x0001c000010c7983 */ /* 0x001f220000300800 */
[----:B---3--:R-:W-:-:S02]  /*1a260*/  @!P2 IMAD.MOV.U32 R8, RZ, RZ, R2 ;  /* 0x000000ffff08a224 */ /* 0x008fc400078e0002 */
[----:B------:R-:W-:-:S05]  /*1a270*/  @!P2 IMAD.MOV.U32 R9, RZ, RZ, R7 ;  /* 0x000000ffff09a224 */ /* 0x000fca00078e0007 */
[----:B------:R2:W3:Y:S02]  /*1a280*/  @!P2 LDG.E.U16 R25, desc[UR8][R8.64] ;  /* 0x000000080819a981 */ /* 0x0004e4000c1e1500 */
[----:B--2---:R-:W-:Y:S02]  /*1a290*/  @!P1 IMAD.MOV.U32 R8, RZ, RZ, R5 ;  /* 0x000000ffff089224 */ /* 0x004fe400078e0005 */
[----:B----4-:R-:W-:-:S05]  /*1a2a0*/  @!P1 IMAD.MOV.U32 R9, RZ, RZ, R6 ;  /* 0x000000ffff099224 */ /* 0x010fca00078e0006 */
[----:B------:R-:W2:Y:S04]  /*1a2b0*/  @!P1 LDG.E.U16 R19, desc[UR8][R8.64] ;  /* 0x0000000808139981 */ /* 0x000ea8000c1e1500 */
[----:B------:R-:W-:Y:S04]  /*1a2c0*/  STL [R1+0x1270], R27 ;  /* 0x0012701b01007387 */ /* 0x000fe80000100800 */
[----:B------:R-:W4:Y:S04]  /*1a2d0*/  LDL R4, [R1+0x424] ;  /* 0x0004240001047983 */ /* 0x000f280000100800 */
[----:B------:R0:W-:Y:S04]  /*1a2e0*/  STS.U16 [R15+UR5+0x6100], R13 ;  /* 0x0061000d0f007988 */ /* 0x0001e80008000405 */
[----:B0-----:R-:W4:Y:S04]  /*1a2f0*/  LDL.LU R13, [R1+0x1c4] ;  /* 0x0001c400010d7983 */ /* 0x001f280000300800 */
[----:B------:R-:W4:Y:S04]  /*1a300*/  LDL R2, [R1+0x3ac] ;  /* 0x0003ac0001027983 */ /* 0x000f280000100800 */
[----:B------:R-:W4:Y:S04]  /*1a310*/  LDL R0, [R1+0x3b0] ;  /* 0x0003b00001007983 */ /* 0x000f280000100800 */
[----:B------:R-:W-:Y:S04]  /*1a320*/  STL [R1+0xc], R21 ;  /* 0x00000c1501007387 */ /* 0x000fe80000100800 */
[----:B---3--:R-:W-:Y:S04]  /*1a330*/  STL [R1+0x1274], R25 ;  /* 0x0012741901007387 */ /* 0x008fe80000100800 */
[----:B------:R-:W3:Y:S04]  /*1a340*/  LDL.LU R7, [R1+0x1cc] ;  /* 0x0001cc0001077983 */ /* 0x000ee80000300800 */
[----:B------:R-:W3:Y:S04]  /*1a350*/  LDL R5, [R1+0x3a8] ;  /* 0x0003a80001057983 */ /* 0x000ee80000100800 */
[----:B--2---:R-:W-:Y:S04]  /*1a360*/  STL [R1+0x1278], R19 ;  /* 0x0012781301007387 */ /* 0x004fe80000100800 */
[----:B------:R-:W2:Y:S01]  /*1a370*/  LDL R6, [R1+0x3a4] ;  /* 0x0003a40001067983 */ /* 0x000ea20000100800 */
[----:B------:R-:W-:Y:S01]  /*1a380*/  PRMT R16, RZ, 0x7610, R16 ;  /* 0x00007610ff107816 */ /* 0x000fe20000000010 */
[----:B------:R-:W-:-:S02]  /*1a390*/  @!P2 IMAD.MOV.U32 R8, RZ, RZ, R3 ;  /* 0x000000ffff08a224 */ /* 0x000fc400078e0003 */
[----:B----4-:R-:W-:Y:S01]  /*1a3a0*/  @!P2 IMAD.MOV.U32 R9, RZ, RZ, R4 ;  /* 0x000000ffff09a224 */ /* 0x010fe200078e0004 */
[----:B------:R0:W-:Y:S04]  /*1a3b0*/  STS.U16 [R15+UR5+0x6180], R10 ;  /* 0x0061800a0f007988 */ /* 0x0001e80008000405 */
[----:B------:R-:W-:Y:S04]  /*1a3c0*/  STS.U16 [R15+UR5+0x6900], R14 ;  /* 0x0069000e0f007988 */ /* 0x000fe80008000405 */
[----:B------:R1:W4:Y:S04]  /*1a3d0*/  @!P2 LDG.E.U16 R16, desc[UR8][R8.64] ;  /* 0x000000080810a981 */ /* 0x000328000c1e1500 */
[----:B------:R0:W-:Y:S04]  /*1a3e0*/  STS.U16 [R15+UR5+0x6980], R11 ;  /* 0x0069800b0f007988 */ /* 0x0001e80008000405 */
[----:B------:R-:W4:Y:S01]  /*1a3f0*/  LDL R4, [R1+0x32c] ;  /* 0x00032c0001047983 */ /* 0x000f220000100800 */
[----:B-1----:R-:W-:-:S03]  /*1a400*/  PRMT R8, RZ, 0x7610, R8 ;  /* 0x00007610ff087816 */ /* 0x002fc60000000008 */
[----:B------:R-:W4:Y:S01]  /*1a410*/  LDL R3, [R1+0x330] ;  /* 0x0003300001037983 */ /* 0x000f220000100800 */
[----:B0-----:R-:W-:Y:S02]  /*1a420*/  @!P1 IMAD.MOV.U32 R10, RZ, RZ, R0 ;  /* 0x000000ffff0a9224 */ /* 0x001fe400078e0000 */
[----:B------:R-:W-:Y:S01]  /*1a430*/  @!P1 IMAD.MOV.U32 R11, RZ, RZ, R2 ;  /* 0x000000ffff0b9224 */ /* 0x000fe200078e0002 */
[----:B------:R-:W-:Y:S01]  /*1a440*/  PRMT R9, RZ, 0x7610, R9 ;  /* 0x00007610ff097816 */ /* 0x000fe20000000009 */
[----:B------:R-:W4:Y:S04]  /*1a450*/  LDL.LU R14, [R1+0x1c8] ;  /* 0x0001c800010e7983 */ /* 0x000f280000300800 */
[----:B------:R3:W4:Y:S02]  /*1a460*/  @!P1 LDG.E.U16 R8, desc[UR8][R10.64] ;  /* 0x000000080a089981 */ /* 0x000724000c1e1500 */
[----:B---3--:R-:W-:-:S02]  /*1a470*/  @!P2 IMAD.MOV.U32 R10, RZ, RZ, R5 ;  /* 0x000000ffff0aa224 */ /* 0x008fc400078e0005 */
[----:B--2---:R-:W-:-:S05]  /*1a480*/  @!P2 IMAD.MOV.U32 R11, RZ, RZ, R6 ;  /* 0x000000ffff0ba224 */ /* 0x004fca00078e0006 */
[----:B------:R0:W2:Y:S04]  /*1a490*/  @!P2 LDG.E.U16 R9, desc[UR8][R10.64] ;  /* 0x000000080a09a981 */ /* 0x0000a8000c1e1500 */
[----:B------:R1:W-:Y:S04]  /*1a4a0*/  STS.U16 [R15+UR5+0x7100], R12 ;  /* 0x0071000c0f007988 */ /* 0x0003e80008000405 */
[----:B----4-:R-:W-:Y:S04]  /*1a4b0*/  STL [R1+0x127c], R16 ;  /* 0x00127c1001007387 */ /* 0x010fe80000100800 */
[----:B------:R-:W3:Y:S04]  /*1a4c0*/  LDL R2, [R1+0x324] ;  /* 0x0003240001027983 */ /* 0x000ee80000100800 */
[----:B------:R-:W4:Y:S01]  /*1a4d0*/  LDL R0, [R1+0x328] ;  /* 0x0003280001007983 */ /* 0x000f220000100800 */
[----:B0-----:R-:W-:-:S03]  /*1a4e0*/  PRMT R10, RZ, 0x7610, R10 ;  /* 0x00007610ff0a7816 */ /* 0x001fc6000000000a */
[----:B------:R0:W-:Y:S01]  /*1a4f0*/  STS.U16 [R15+UR5+0x7180], R13 ;  /* 0x0071800d0f007988 */ /* 0x0001e20008000405 */
[----:B-1----:R-:W-:-:S03]  /*1a500*/  @!P1 IMAD.MOV.U32 R12, RZ, RZ, R3 ;  /* 0x000000ffff0c9224 */ /* 0x002fc600078e0003 */
[----:B------:R1:W-:Y:S01]  /*1a510*/  STL [R1+0x1280], R8 ;  /* 0x0012800801007387 */ /* 0x0003e20000100800 */
[----:B0-----:R-:W-:-:S03]  /*1a520*/  @!P1 IMAD.MOV.U32 R13, RZ, RZ, R4 ;  /* 0x000000ffff0d9224 */ /* 0x001fc600078e0004 */
[----:B------:R-:W4:Y:S04]  /*1a530*/  LDL.LU R21, [R1+0x1f0] ;  /* 0x0001f00001157983 */ /* 0x000f280000300800 */
[----:B------:R3:W4:Y:S04]  /*1a540*/  @!P1 LDG.E.U16 R10, desc[UR8][R12.64] ;  /* 0x000000080c0a9981 */ /* 0x000728000c1e1500 */
[----:B--2---:R-:W-:Y:S04]  /*1a550*/  STL [R1+0x1284], R9 ;  /* 0x0012840901007387 */ /* 0x004fe80000100800 */
[----:B-1----:R-:W2:Y:S04]  /*1a560*/  LDL R8, [R1+0x2ac] ;  /* 0x0002ac0001087983 */ /* 0x002ea80000100800 */
[----:B------:R-:W2:Y:S01]  /*1a570*/  LDL R6, [R1+0x2b0] ;  /* 0x0002b00001067983 */ /* 0x000ea20000100800 */
[----:B------:R-:W-:-:S03]  /*1a580*/  PRMT R11, RZ, 0x7610, R11 ;  /* 0x00007610ff0b7816 */ /* 0x000fc6000000000b */
[----:B------:R0:W-:Y:S01]  /*1a590*/  STS.U16 [R15+UR5+0x7900], R7 ;  /* 0x007900070f007988 */ /* 0x0001e20008000405 */
[----:B---3--:R-:W-:Y:S02]  /*1a5a0*/  @!P2 IMAD.MOV.U32 R13, RZ, RZ, R2 ;  /* 0x000000ffff0da224 */ /* 0x008fe400078e0002 */
[----:B----4-:R-:W-:Y:S01]  /*1a5b0*/  @!P2 IMAD.MOV.U32 R12, RZ, RZ, R0 ;  /* 0x000000ffff0ca224 */ /* 0x010fe200078e0000 */
[----:B------:R2:W-:Y:S04]  /*1a5c0*/  STS.U16 [R15+UR5+0x7980], R14 ;  /* 0x0079800e0f007988 */ /* 0x0005e80008000405 */
[----:B------:R1:W3:Y:S04]  /*1a5d0*/  @!P2 LDG.E.U16 R11, desc[UR8][R12.64] ;  /* 0x000000080c0ba981 */ /* 0x0002e8000c1e1500 */
[----:B------:R-:W4:Y:S01]  /*1a5e0*/  LDL.LU R23, [R1+0x1ec] ;  /* 0x0001ec0001177983 */ /* 0x000f220000300800 */
[----:B-1----:R-:W-:-:S03]  /*1a5f0*/  PRMT R12, RZ, 0x7610, R12 ;  /* 0x00007610ff0c7816 */ /* 0x002fc6000000000c */
[----:B------:R-:W-:Y:S04]  /*1a600*/  STL [R1+0x1288], R10 ;  /* 0x0012880a01007387 */ /* 0x000fe80000100800 */
[----:B------:R-:W4:Y:S01]  /*1a610*/  LDL R3, [R1+0x2a4] ;  /* 0x0002a40001037983 */ /* 0x000f220000100800 */
[----:B0-----:R-:W0:Y:S03]  /*1a620*/  S2R R7, SR_TID.X ;  /* 0x0000000000077919 */ /* 0x001e260000002100 */
[----:B------:R-:W4:Y:S01]  /*1a630*/  LDL R2, [R1+0x2a8] ;  /* 0x0002a80001027983 */ /* 0x000f220000100800 */
[----:B--2---:R-:W-:Y:S02]  /*1a640*/  @!P1 IMAD.MOV.U32 R15, RZ, RZ, R8 ;  /* 0x000000ffff0f9224 */ /* 0x004fe400078e0008 */
[----:B------:R-:W-:-:S05]  /*1a650*/  @!P1 IMAD.MOV.U32 R14, RZ, RZ, R6 ;  /* 0x000000ffff0e9224 */ /* 0x000fca00078e0006 */
[----:B------:R4:W2:Y:S01]  /*1a660*/  @!P1 LDG.E.U16 R12, desc[UR8][R14.64] ;  /* 0x000000080e0c9981 */ /* 0x0008a2000c1e1500 */
[----:B0-----:R-:W-:-:S03]  /*1a670*/  LOP3.LUT R0, R7, 0x3f, RZ, 0xc0, !PT ;  /* 0x0000003f07007812 */ /* 0x001fc600078ec0ff */
[----:B------:R-:W2:Y:S04]  /*1a680*/  LDL.LU R7, [R1+0x1e8] ;  /* 0x0001e80001077983 */ /* 0x000ea80000300800 */
[----:B---3--:R-:W-:Y:S04]  /*1a690*/  STL [R1+0x128c], R11 ;  /* 0x00128c0b01007387 */ /* 0x008fe80000100800 */
[----:B------:R-:W3:Y:S04]  /*1a6a0*/  LDL.LU R5, [R1+0x1e4] ;  /* 0x0001e40001057983 */ /* 0x000ee80000300800 */
[----:B------:R0:W-:Y:S04]  /*1a6b0*/  STL [R1+0x12dc], R0 ;  /* 0x0012dc0001007387 */ /* 0x0001e80000100800 */
[----:B------:R-:W3:Y:S04]  /*1a6c0*/  LDL R9, [R1+0xa1c] ;  /* 0x000a1c0001097983 */ /* 0x000ee80000100800 */
[----:B------:R-:W3:Y:S01]  /*1a6d0*/  LDL R8, [R1+0xa20] ;  /* 0x000a200001087983 */ /* 0x000ee20000100800 */
[----:B----4-:R-:W-:-:S03]  /*1a6e0*/  @!P2 IMAD.MOV.U32 R15, RZ, RZ, R3 ;  /* 0x000000ffff0fa224 */ /* 0x010fc600078e0003 */
[----:B--2---:R-:W-:Y:S04]  /*1a6f0*/  STL [R1+0x1290], R12 ;  /* 0x0012900c01007387 */ /* 0x004fe80000100800 */
[----:B------:R-:W2:Y:S04]  /*1a700*/  LDL.LU R27, [R1+0x1e0] ;  /* 0x0001e000011b7983 */ /* 0x000ea80000300800 */
[----:B------:R-:W4:Y:S04]  /*1a710*/  LDL R6, [R1+0xa14] ;  /* 0x000a140001067983 */ /* 0x000f280000100800 */
[----:B------:R-:W2:Y:S01]  /*1a720*/  LDL R3, [R1+0xa18] ;  /* 0x000a180001037983 */ /* 0x000ea20000100800 */
[----:B------:R-:W-:Y:S01]  /*1a730*/  PRMT R13, RZ, 0x7610, R13 ;  /* 0x00007610ff0d7816 */ /* 0x000fe2000000000d */
[----:B------:R-:W-:Y:S01]  /*1a740*/  @!P2 IMAD.MOV.U32 R14, RZ, RZ, R2 ;  /* 0x000000ffff0ea224 */ /* 0x000fe200078e0002 */
[----:B------:R-:W-:-:S02]  /*1a750*/  PRMT R17, RZ, 0x7610, R17 ;  /* 0x00007610ff117816 */ /* 0x000fc40000000011 */
[----:B------:R-:W-:Y:S01]  /*1a760*/  PRMT R18, RZ, 0x7610, R18 ;  /* 0x00007610ff127816 */ /* 0x000fe20000000012 */
[----:B------:R-:W-:Y:S01]  /*1a770*/  IMAD.SHL.U32 R4, R0, 0x2, RZ ;  /* 0x0000000200047824 */ /* 0x000fe200078e00ff */
[----:B------:R3:W2:Y:S04]  /*1a780*/  @!P2 LDG.E.U16 R13, desc[UR8][R14.64] ;  /* 0x000000080e0da981 */ /* 0x0006a8000c1e1500 */
[----:B------:R-:W2:Y:S04]  /*1a790*/  LDL R2, [R1+0x99c] ;  /* 0x00099c0001027983 */ /* 0x000ea80000100800 */
[----:B0-----:R-:W2:Y:S01]  /*1a7a0*/  LDL R0, [R1+0x9a0] ;  /* 0x0009a00001007983 */ /* 0x001ea20000100800 */
[----:B---3--:R-:W-:-:S02]  /*1a7b0*/  @!P1 IMAD.MOV.U32 R14, RZ, RZ, R8 ;  /* 0x000000ffff0e9224 */ /* 0x008fc400078e0008 */
[----:B------:R-:W-:Y:S01]  /*1a7c0*/  @!P1 IMAD.MOV.U32 R15, RZ, RZ, R9 ;  /* 0x000000ffff0f9224 */ /* 0x000fe200078e0009 */
[----:B------:R-:W-:Y:S01]  /*1a7d0*/  LOP3.LUT R4, R4, 0x20, RZ, 0x3c, !PT ;  /* 0x0000002004047812 */ /* 0x000fe200078e3cff */
[----:B------:R-:W3:Y:S04]  /*1a7e0*/  LDL.LU R28, [R1+0x1dc] ;  /* 0x0001dc00011c7983 */ /* 0x000ee80000300800 */
[----:B------:R4:W3:Y:S02]  /*1a7f0*/  @!P1 LDG.E.U16 R17, desc[UR8][R14.64] ;  /* 0x000000080e119981 */ /* 0x0008e4000c1e1500 */
[----:B----4-:R-:W-:Y:S02]  /*1a800*/  @!P2 IMAD.MOV.U32 R15, RZ, RZ, R6 ;  /* 0x000000ffff0fa224 */ /* 0x010fe400078e0006 */
[----:B--2---:R-:W-:-:S05]  /*1a810*/  @!P2 IMAD.MOV.U32 R14, RZ, RZ, R3 ;  /* 0x000000ffff0ea224 */ /* 0x004fca00078e0003 */
[----:B------:R-:W2:Y:S04]  /*1a820*/  @!P2 LDG.E.U16 R18, desc[UR8][R14.64] ;  /* 0x000000080e12a981 */ /* 0x000ea8000c1e1500 */
[----:B------:R0:W-:Y:S04]  /*1a830*/  STS.U16 [R4+UR5+0x200], R21 ;  /* 0x0002001504007988 */ /* 0x0001e80008000405 */
[----:B------:R1:W-:Y:S04]  /*1a840*/  STS.U16 [R4+UR5+0x280], R23 ;  /* 0x0002801704007988 */ /* 0x0003e80008000405 */
[----:B0-----:R-:W4:Y:S04]  /*1a850*/  LDL.LU R21, [R1+0x1d8] ;  /* 0x0001d80001157983 */ /* 0x001f280000300800 */
[----:B------:R-:W-:Y:S04]  /*1a860*/  STL [R1+0x1294], R13 ;  /* 0x0012940d01007387 */ /* 0x000fe80000100800 */
[----:B-1----:R-:W4:Y:S04]  /*1a870*/  LDL.LU R23, [R1+0x1d4] ;  /* 0x0001d40001177983 */ /* 0x002f280000300800 */
[----:B------:R-:W4:Y:S04]  /*1a880*/  LDL R9, [R1+0x994] ;  /* 0x0009940001097983 */ /* 0x000f280000100800 */
[----:B------:R-:W4:Y:S04]  /*1a890*/  LDL R8, [R1+0x998] ;  /* 0x0009980001087983 */ /* 0x000f280000100800 */
[----:B---3--:R-:W-:Y:S04]  /*1a8a0*/  STL [R1+0x1298], R17 ;  /* 0x0012981101007387 */ /* 0x008fe80000100800 */
[----:B------:R0:W-:Y:S04]  /*1a8b0*/  STS.U16 [R4+UR5+0xa00], R7 ;  /* 0x000a000704007988 */ /* 0x0001e80008000405 */
[----:B------:R-:W3:Y:S04]  /*1a8c0*/  LDL R6, [R1+0x920] ;  /* 0x0009200001067983 */ /* 0x000ee80000100800 */
[----:B0-----:R-:W3:Y:S04]  /*1a8d0*/  LDL R7, [R1+0x91c] ;  /* 0x00091c0001077983 */ /* 0x001ee80000100800 */
[----:B------:R0:W-:Y:S04]  /*1a8e0*/  STS.U16 [R4+UR5+0xa80], R5 ;  /* 0x000a800504007988 */ /* 0x0001e80008000405 */
[----:B--2---:R-:W-:Y:S04]  /*1a8f0*/  STL [R1+0x129c], R18 ;  /* 0x00129c1201007387 */ /* 0x004fe80000100800 */
[----:B0-----:R-:W2:Y:S04]  /*1a900*/  LDL R5, [R1+0x914] ;  /* 0x0009140001057983 */ /* 0x001ea80000100800 */
[----:B------:R-:W2:Y:S01]  /*1a910*/  LDL R3, [R1+0x918] ;  /* 0x0009180001037983 */ /* 0x000ea20000100800 */
[----:B------:R-:W-:Y:S01]  /*1a920*/  @!P1 IMAD.MOV.U32 R14, RZ, RZ, R0 ;  /* 0x000000ffff0e9224 */ /* 0x000fe200078e0000 */
[----:B------:R-:W-:-:S02]  /*1a930*/  @!P1 MOV R15, R2 ;  /* 0x00000002000f9202 */ /* 0x000fc40000000f00 */
[----:B------:R-:W2:Y:S01]  /*1a940*/  LDL R2, [R1+0x89c] ;  /* 0x00089c0001027983 */ /* 0x000ea20000100800 */
[----:B------:R-:W-:-:S03]  /*1a950*/  PRMT R20, RZ, 0x7610, R20 ;  /* 0x00007610ff147816 */ /* 0x000fc60000000014 */
[----:B------:R-:W2:Y:S01]  /*1a960*/  LDL R0, [R1+0x8a0] ;  /* 0x0008a00001007983 */ /* 0x000ea20000100800 */
[----:B------:R-:W-:-:S03]  /*1a970*/  PRMT R22, RZ, 0x7610, R22 ;  /* 0x00007610ff167816 */ /* 0x000fc60000000016 */
[----:B------:R4:W2:Y:S01]  /*1a980*/  @!P1 LDG.E.U16 R20, desc[UR8][R14.64] ;  /* 0x000000080e149981 */ /* 0x0008a2000c1e1500 */
[----:B------:R-:W-:Y:S01]  /*1a990*/  PRMT R24, RZ, 0x7610, R24 ;  /* 0x00007610ff187816 */ /* 0x000fe20000000018 */
[----:B----4-:R-:W-:Y:S02]  /*1a9a0*/  @!P2 IMAD.MOV.U32 R14, RZ, RZ, R8 ;  /* 0x000000ffff0ea224 */ /* 0x010fe400078e0008 */
[----:B------:R-:W-:-:S05]  /*1a9b0*/  @!P2 IMAD.MOV.U32 R15, RZ, RZ, R9 ;  /* 0x000000ffff0fa224 */ /* 0x000fca00078e0009 */
[----:B------:R3:W4:Y:S01]  /*1a9c0*/  @!P2 LDG.E.U16 R22, desc[UR8][R14.64] ;  /* 0x000000080e16a981 */ /* 0x000722000c1e1500 */
[----:B------:R-:W-:Y:S01]  /*1a9d0*/  PRMT R26, RZ, 0x7610, R26 ;  /* 0x00007610ff1a7816 */ /* 0x000fe2000000001a */
[----:B---3--:R-:W-:Y:S02]  /*1a9e0*/  @!P1 IMAD.MOV.U32 R14, RZ, RZ, R6 ;  /* 0x000000ffff0e9224 */ /* 0x008fe400078e0006 */
[----:B------:R-:W-:-:S05]  /*1a9f0*/  @!P1 IMAD.MOV.U32 R15, RZ, RZ, R7 ;  /* 0x000000ffff0f9224 */ /* 0x000fca00078e0007 */
[----:B------:R2:W3:Y:S02]  /*1aa00*/  @!P1 LDG.E.U16 R24, desc[UR8][R14.64] ;  /* 0x000000080e189981 */ /* 0x0004e4000c1e1500 */
[----:B--2---:R-:W-:Y:S02]  /*1aa10*/  @!P2 IMAD.MOV.U32 R15, RZ, RZ, R5 ;  /* 0x000000ffff0fa224 */ /* 0x004fe400078e0005 */
[----:B------:R-:W-:-:S05]  /*1aa20*/  @!P2 IMAD.MOV.U32 R14, RZ, RZ, R3 ;  /* 0x000000ffff0ea224 */ /* 0x000fca00078e0003 */
[----:B------:R0:W2:Y:S01]  /*1aa30*/  @!P2 LDG.E.U16 R26, desc[UR8][R14.64] ;  /* 0x000000080e1aa981 */ /* 0x0000a2000c1e1500 */
[----:B------:R-:W-:Y:S01]  /*1aa40*/  PRMT R29, RZ, 0x7610, R29 ;  /* 0x00007610ff1d7816 */ /* 0x000fe2000000001d */
[----:B0-----:R-:W-:Y:S02]  /*1aa50*/  @!P1 IMAD.MOV.U32 R14, RZ, RZ, R0 ;  /* 0x000000ffff0e9224 */ /* 0x001fe400078e0000 */
[----:B------:R-:W-:-:S05]  /*1aa60*/  @!P1 IMAD.MOV.U32 R15, RZ, RZ, R2 ;  /* 0x000000ffff0f9224 */ /* 0x000fca00078e0002 */
[----:B------:R-:W2:Y:S04]  /*1aa70*/  @!P1 LDG.E.U16 R29, desc[UR8][R14.64] ;  /* 0x000000080e1d9981 */ /* 0x000ea8000c1e1500 */
[----:B------:R-:W-:Y:S04]  /*1aa80*/  STL [R1+0x12a0], R20 ;  /* 0x0012a01401007387 */ /* 0x000fe80000100800 */
[----:B----4-:R-:W-:Y:S04]  /*1aa90*/  STL [R1+0x12a4], R22 ;  /* 0x0012a41601007387 */ /* 0x010fe80000100800 */
[----:B---3--:R-:W-:Y:S04]  /*1aaa0*/  STL [R1+0x12a8], R24 ;  /* 0x0012a81801007387 */ /* 0x008fe80000100800 */
[----:B--2---:R-:W-:Y:S04]  /*1aab0*/  STL [R1+0x12ac], R26 ;  /* 0x0012ac1a01007387 */ /* 0x004fe80000100800 */
[----:B------:R-:W2:Y:S04]  /*1aac0*/  LDL.LU R12, [R1+0x1d0] ;  /* 0x0001d000010c7983 */ /* 0x000ea80000300800 */
[----:B------:R-:W3:Y:S04]  /*1aad0*/  LDL.LU R0, [R1+0x1bc] ;  /* 0x0001bc0001007983 */ /* 0x000ee80000300800 */
[----:B------:R-:W4:Y:S04]  /*1aae0*/  LDL.LU R11, [R1+0x1ac] ;  /* 0x0001ac00010b7983 */ /* 0x000f280000300800 */
[----:B------:R-:W4:Y:S04]  /*1aaf0*/  LDL.LU R10, [R1+0x19c] ;  /* 0x00019c00010a7983 */ /* 0x000f280000300800 */
[----:B------:R-:W4:Y:S04]  /*1ab00*/  LDL.LU R9, [R1+0x18c] ;  /* 0x00018c0001097983 */ /* 0x000f280000300800 */
[----:B------:R-:W4:Y:S04]  /*1ab10*/  LDL.LU R8, [R1+0x170] ;  /* 0x0001700001087983 */ /* 0x000f280000300800 */
[----:B------:R-:W4:Y:S04]  /*1ab20*/  LDL.LU R16, [R1+0x15c] ;  /* 0x00015c0001107983 */ /* 0x000f280000300800 */
[----:B------:R-:W4:Y:S04]  /*1ab30*/  LDL.LU R19, [R1+0x14c] ;  /* 0x00014c0001137983 */ /* 0x000f280000300800 */
[----:B------:R0:W-:Y:S04]  /*1ab40*/  STS.U16 [R4+UR5+0x1200], R27 ;  /* 0x0012001b04007988 */ /* 0x0001e80008000405 */
[----:B------:R-:W4:Y:S04]  /*1ab50*/  LDL.LU R25, [R1+0x13c] ;  /* 0x00013c0001197983 */ /* 0x000f280000300800 */
[----:B------:R1:W-:Y:S04]  /*1ab60*/  STS.U16 [R4+UR5+0x1280], R28 ;  /* 0x0012801c04007988 */ /* 0x0003e80008000405 */
[----:B0-----:R-:W4:Y:S04]  /*1ab70*/  LDL.LU R27, [R1+0x12c] ;  /* 0x00012c00011b7983 */ /* 0x001f280000300800 */
[----:B------:R-:W4:Y:S04]  /*1ab80*/  LDL.LU R2, [R1+0x11c] ;  /* 0x00011c0001027983 */ /* 0x000f280000300800 */
[----:B------:R-:W4:Y:S04]  /*1ab90*/  LDL.LU R3, [R1+0x110] ;  /* 0x0001100001037983 */ /* 0x000f280000300800 */
[----:B-1----:R-:W4:Y:S04]  /*1aba0*/  LDL.LU R28, [R1+0x100] ;  /* 0x00010000011c7983 */ /* 0x002f280000300800 */
[----:B------:R-:W4:Y:S04]  /*1abb0*/  LDL.LU R5, [R1+0xf0] ;  /* 0x0000f00001057983 */ /* 0x000f280000300800 */
[----:B------:R-:W4:Y:S04]  /*1abc0*/  LDL.LU R6, [R1+0xdc] ;  /* 0x0000dc0001067983 */ /* 0x000f280000300800 */
[----:B------:R0:W-:Y:S04]  /*1abd0*/  STS.U16 [R4+UR5+0x1a00], R21 ;  /* 0x001a001504007988 */ /* 0x0001e80008000405 */
[----:B------:R-:W4:Y:S04]  /*1abe0*/  LDL.LU R7, [R1+0xd8] ;  /* 0x0000d80001077983 */ /* 0x000f280000300800 */
[----:B------:R1:W-:Y:S04]  /*1abf0*/  STS.U16 [R4+UR5+0x1a80], R23 ;  /* 0x001a801704007988 */ /* 0x0003e80008000405 */
[----:B0-----:R-:W4:Y:S04]  /*1ac00*/  LDL.LU R21, [R1+0xd4] ;  /* 0x0000d40001157983 */ /* 0x001f280000300800 */
[----:B-1----:R-:W4:Y:S04]  /*1ac10*/  LDL.LU R23, [R1+0xd0] ;  /* 0x0000d00001177983 */ /* 0x002f280000300800 */
        /* <DEDUP_REMOVED lines=25> */
[----:B--2---:R-:W-:Y:S04]  /*1adb0*/  STS.U16 [R4+UR5+0x2200], R12 ;  /* 0x0022000c04007988 */ /* 0x004fe80008000405 */
[----:B---3--:R0:W-:Y:S04]  /*1adc0*/  STS.U16 [R4+UR5+0x2280], R0 ;  /* 0x0022800004007988 */ /* 0x0081e80008000405 */
[----:B0-----:R-:W2:Y:S04]  /*1add0*/  LDL.LU R0, [R1+0xc4] ;  /* 0x0000c40001007983 */ /* 0x001ea80000300800 */
[----:B--2---:R0:W-:Y:S04]  /*1ade0*/  STL [R1+0x12e0], R0 ;  /* 0x0012e00001007387 */ /* 0x0041e80000100800 */
[----:B0-----:R-:W2:Y:S04]  /*1adf0*/  LDL.LU R0, [R1+0xc8] ;  /* 0x0000c80001007983 */ /* 0x001ea80000300800 */
[----:B----4-:R-:W-:Y:S04]  /*1ae00*/  STS.U16 [R4+UR5+0x2a00], R11 ;  /* 0x002a000b04007988 */ /* 0x010fe80008000405 */
[----:B------:R-:W-:Y:S04]  /*1ae10*/  STS.U16 [R4+UR5+0x2a80], R10 ;  /* 0x002a800a04007988 */ /* 0x000fe80008000405 */
[----:B------:R-:W-:Y:S04]  /*1ae20*/  STS.U16 [R4+UR5+0x3200], R9 ;  /* 0x0032000904007988 */ /* 0x000fe80008000405 */
[----:B------:R-:W-:Y:S04]  /*1ae30*/  STS.U16 [R4+UR5+0x3280], R8 ;  /* 0x0032800804007988 */ /* 0x000fe80008000405 */
[----:B------:R-:W-:Y:S04]  /*1ae40*/  STS.U16 [R4+UR5+0x3a00], R16 ;  /* 0x003a001004007988 */ /* 0x000fe80008000405 */
[----:B------:R-:W-:Y:S04]  /*1ae50*/  STS.U16 [R4+UR5+0x3a80], R19 ;  /* 0x003a801304007988 */ /* 0x000fe80008000405 */
[----:B------:R-:W-:Y:S04]  /*1ae60*/  STS.U16 [R4+UR5+0x4200], R25 ;  /* 0x0042001904007988 */ /* 0x000fe80008000405 */
[----:B--2---:R0:W-:Y:S04]  /*1ae70*/  STL [R1+0x12e4], R0 ;  /* 0x0012e40001007387 */ /* 0x0041e80000100800 */
[----:B0-----:R-:W2:Y:S04]  /*1ae80*/  LDL.LU R0, [R1+0xcc] ;  /* 0x0000cc0001007983 */ /* 0x001ea80000300800 */
[----:B------:R-:W-:Y:S04]  /*1ae90*/  STS.U16 [R4+UR5+0x4280], R27 ;  /* 0x0042801b04007988 */ /* 0x000fe80008000405 */
[----:B------:R-:W-:Y:S04]  /*1aea0*/  STS.U16 [R4+UR5+0x4a00], R2 ;  /* 0x004a000204007988 */ /* 0x000fe80008000405 */
[----:B------:R-:W-:Y:S04]  /*1aeb0*/  STS.U16 [R4+UR5+0x4a80], R3 ;  /* 0x004a800304007988 */ /* 0x000fe80008000405 */
[----:B------:R0:W-:Y:S04]  /*1aec0*/  STS.U16 [R4+UR5+0x5200], R28 ;  /* 0x0052001c04007988 */ /* 0x0001e80008000405 */
[----:B------:R1:W-:Y:S04]  /*1aed0*/  STS.U16 [R4+UR5+0x5280], R5 ;  /* 0x0052800504007988 */ /* 0x0003e80008000405 */
[----:B0-----:R-:W3:Y:S04]  /*1aee0*/  LDL.LU R28, [R1] ;  /* 0x00000000011c7983 */ /* 0x001ee80000300800 */
[----:B------:R-:W4:Y:S04]  /*1aef0*/  LDL.LU R2, [R1+0xc0] ;  /* 0x0000c00001027983 */ /* 0x000f280000300800 */
[----:B------:R-:W3:Y:S04]  /*1af00*/  LDL.LU R3, [R1+0xbc] ;  /* 0x0000bc0001037983 */ /* 0x000ee80000300800 */
[----:B------:R0:W-:Y:S04]  /*1af10*/  STS.U16 [R4+UR5+0x5a00], R6 ;  /* 0x005a000604007988 */ /* 0x0001e80008000405 */
[----:B-1----:R-:W3:Y:S04]  /*1af20*/  LDL.LU R5, [R1+0xb8] ;  /* 0x0000b80001057983 */ /* 0x002ee80000300800 */
[----:B------:R1:W-:Y:S04]  /*1af30*/  STS.U16 [R4+UR5+0x5a80], R7 ;  /* 0x005a800704007988 */ /* 0x0003e80008000405 */
[----:B0-----:R-:W3:Y:S04]  /*1af40*/  LDL.LU R6, [R1+0xb4] ;  /* 0x0000b40001067983 */ /* 0x001ee80000300800 */
[----:B------:R0:W-:Y:S04]  /*1af50*/  STS.U16 [R4+UR5+0x6200], R21 ;  /* 0x0062001504007988 */ /* 0x0001e80008000405 */
[----:B-1----:R-:W3:Y:S04]  /*1af60*/  LDL.LU R7, [R1+0xb0] ;  /* 0x0000b00001077983 */ /* 0x002ee80000300800 */
[----:B------:R1:W-:Y:S04]  /*1af70*/  STS.U16 [R4+UR5+0x6280], R23 ;  /* 0x0062801704007988 */ /* 0x0003e80008000405 */
[----:B0-----:R-:W3:Y:S04]  /*1af80*/  LDL.LU R21, [R1+0xac] ;  /* 0x0000ac0001157983 */ /* 0x001ee80000300800 */
        /* <DEDUP_REMOVED lines=20> */
[----:B--2---:R0:W-:Y:S04]  /*1b0d0*/  STS.U16 [R4+UR5+0x6a00], R0 ;  /* 0x006a000004007988 */ /* 0x0041e80008000405 */
[----:B0-----:R-:W2:Y:S04]  /*1b0e0*/  LDL.LU R0, [R1+0x12e4] ;  /* 0x0012e40001007983 */ /* 0x001ea80000300800 */
[----:B--2---:R0:W-:Y:S04]  /*1b0f0*/  STS.U16 [R4+UR5+0x6a80], R0 ;  /* 0x006a800004007988 */ /* 0x0041e80008000405 */
[----:B0-----:R-:W2:Y:S04]  /*1b100*/  LDL.LU R0, [R1+0x12e0] ;  /* 0x0012e00001007983 */ /* 0x001ea80000300800 */
[----:B--2---:R0:W-:Y:S04]  /*1b110*/  STS.U16 [R4+UR5+0x7200], R0 ;  /* 0x0072000004007988 */ /* 0x0041e80008000405 */
[----:B0-----:R-:W2:Y:S04]  /*1b120*/  LDL.LU R0, [R1+0x12dc] ;  /* 0x0012dc0001007983 */ /* 0x001ea80000300800 */
[----:B----4-:R0:W-:Y:S04]  /*1b130*/  STS.U16 [R4+UR5+0x7280], R2 ;  /* 0x0072800204007988 */ /* 0x0101e80008000405 */
[----:B---3--:R1:W-:Y:S04]  /*1b140*/  STS.U16 [R4+UR5+0x7a00], R3 ;  /* 0x007a000304007988 */ /* 0x0083e80008000405 */
[----:B------:R3:W-:Y:S04]  /*1b150*/  STS.U16 [R4+UR5+0x7a80], R5 ;  /* 0x007a800504007988 */ /* 0x0007e80008000405 */
[----:B0-----:R-:W4:Y:S04]  /*1b160*/  LDL.LU R2, [R1+0x12d8] ;  /* 0x0012d80001027983 */ /* 0x001f280000300800 */
[----:B-1----:R-:W4:Y:S04]  /*1b170*/  LDL.LU R3, [R1+0x12d4] ;  /* 0x0012d40001037983 */ /* 0x002f280000300800 */
[----:B---3--:R-:W3:Y:S04]  /*1b180*/  LDL.LU R4, [R1+0x12d0] ;  /* 0x0012d00001047983 */ /* 0x008ee80000300800 */
[----:B------:R-:W3:Y:S01]  /*1b190*/  LDL.LU R5, [R1+0x12cc] ;  /* 0x0012cc0001057983 */ /* 0x000ee20000300800 */
[----:B--2---:R-:W-:-:S05]  /*1b1a0*/  IMAD.SHL.U32 R0, R0, 0x2, RZ ;  /* 0x0000000200007824 */ /* 0x004fca00078e00ff */
[----:B------:R-:W-:-:S05]  /*1b1b0*/  LOP3.LUT R0, R0, 0x30, RZ, 0x3c, !PT ;  /* 0x0000003000007812 */ /* 0x000fca00078e3cff */
[----:B------:R0:W-:Y:S04]  /*1b1c0*/  STS.U16 [R0+UR5+0x300], R6 ;  /* 0x0003000600007988 */ /* 0x0001e80008000405 */
[----:B------:R1:W-:Y:S04]  /*1b1d0*/  STS.U16 [R0+UR5+0x380], R7 ;  /* 0x0003800700007988 */ /* 0x0003e80008000405 */
[----:B------:R2:W-:Y:S04]  /*1b1e0*/  STS.U16 [R0+UR5+0xb00], R21 ;  /* 0x000b001500007988 */ /* 0x0005e80008000405 */
[----:B0-----:R-:W3:Y:S04]  /*1b1f0*/  LDL.LU R6, [R1+0x12c8] ;  /* 0x0012c80001067983 */ /* 0x001ee80000300800 */
[----:B-1----:R-:W3:Y:S04]  /*1b200*/  LDL.LU R7, [R1+0x12c4] ;  /* 0x0012c40001077983 */ /* 0x002ee80000300800 */
[----:B--2---:R-:W2:Y:S04]  /*1b210*/  LDL.LU R21, [R1+0x12c0] ;  /* 0x0012c00001157983 */ /* 0x004ea80000300800 */
[----:B------:R0:W-:Y:S04]  /*1b220*/  STS.U16 [R0+UR5+0xb80], R23 ;  /* 0x000b801700007988 */ /* 0x0001e80008000405 */
[----:B------:R1:W-:Y:S04]  /*1b230*/  STS.U16 [R0+UR5+0x1300], R15 ;  /* 0x0013000f00007988 */ /* 0x0003e80008000405 */
[----:B0-----:R-:W2:Y:S04]  /*1b240*/  LDL.LU R23, [R1+0x12bc] ;  /* 0x0012bc0001177983 */ /* 0x001ea80000300800 */
[----:B-1----:R-:W2:Y:S04]  /*1b250*/  LDL.LU R15, [R1+0x58] ;  /* 0x00005800010f7983 */ /* 0x002ea80000300800 */
[----:B------:R-:W-:Y:S04]  /*1b260*/  STS.U16 [R0+UR5+0x1380], R14 ;  /* 0x0013800e00007988 */ /* 0x000fe80008000405 */
        /* <DEDUP_REMOVED lines=17> */
[----:B------:R0:W-:Y:S02]  /*1b380*/  STS.U16 [R0+UR5+0x5b80], R28 ;  /* 0x005b801c00007988 */ /* 0x0001e40008000405 */
[----:B0-----:R-:W0:Y:S02]  /*1b390*/  S2R R28, SR_TID.X ;  /* 0x00000000001c7919 */ /* 0x001e240000002100 */
[----:B0-----:R-:W-:Y:S01]  /*1b3a0*/  LOP3.LUT R28, R28, 0x3f, RZ, 0xc0, !PT ;  /* 0x0000003f1c1c7812 */ /* 0x001fe200078ec0ff */
[----:B--2---:R0:W-:Y:S04]  /*1b3b0*/  STL [R1+0x12b8], R15 ;  /* 0x0012b80f01007387 */ /* 0x0041e80000100800 */
[----:B------:R-:W2:Y:S04]  /*1b3c0*/  LDL.LU R29, [R1+0x54] ;  /* 0x00005400011d7983 */ /* 0x000ea80000300800 */
[----:B------:R-:W2:Y:S01]  /*1b3d0*/  LDL.LU R26, [R1+0x50] ;  /* 0x00005000011a7983 */ /* 0x000ea20000300800 */
[----:B0-----:R-:W-:-:S03]  /*1b3e0*/  IMAD.SHL.U32 R15, R28, 0x2, RZ ;  /* 0x000000021c0f7824 */ /* 0x001fc600078e00ff */
[----:B------:R-:W2:Y:S04]  /*1b3f0*/  LDL.LU R24, [R1+0x4c] ;  /* 0x00004c0001187983 */ /* 0x000ea80000300800 */
[----:B------:R-:W2:Y:S01]  /*1b400*/  LDL.LU R22, [R1+0x48] ;  /* 0x0000480001167983 */ /* 0x000ea20000300800 */
[----:B------:R-:W-:-:S03]  /*1b410*/  LOP3.LUT R15, R15, 0x30, RZ, 0x3c, !PT ;  /* 0x000000300f0f7812 */ /* 0x000fc600078e3cff */
        /* <DEDUP_REMOVED lines=8> */
[----:B------:R-:W-:Y:S04]  /*1b4a0*/  STS.U16 [R15+UR5+0x6300], R23 ;  /* 0x006300170f007988 */ /* 0x000fe80008000405 */
[----:B------:R-:W2:Y:S04]  /*1b4b0*/  LDL.LU R8, [R1+0x24] ;  /* 0x0000240001087983 */ /* 0x000ea80000300800 */
[----:B------:R-:W-:Y:S04]  /*1b4c0*/  STS.U16 [R15+UR5+0x6380], R21 ;  /* 0x006380150f007988 */ /* 0x000fe80008000405 */
[----:B------:R-:W2:Y:S04]  /*1b4d0*/  LDL.LU R16, [R1+0x20] ;  /* 0x0000200001107983 */ /* 0x000ea80000300800 */
[----:B---3--:R-:W-:Y:S04]  /*1b4e0*/  STS.U16 [R15+UR5+0x6b00], R7 ;  /* 0x006b00070f007988 */ /* 0x008fe80008000405 */
[----:B------:R-:W3:Y:S04]  /*1b4f0*/  LDL.LU R19, [R1+0x1c] ;  /* 0x00001c0001137983 */ /* 0x000ee80000300800 */
[----:B------:R-:W-:Y:S04]  /*1b500*/  STS.U16 [R15+UR5+0x6b80], R6 ;  /* 0x006b80060f007988 */ /* 0x000fe80008000405 */
[----:B------:R-:W2:Y:S04]  /*1b510*/  LDL.LU R25, [R1+0x18] ;  /* 0x0000180001197983 */ /* 0x000ea80000300800 */
[----:B------:R-:W-:Y:S04]  /*1b520*/  STS.U16 [R15+UR5+0x7300], R5 ;  /* 0x007300050f007988 */ /* 0x000fe80008000405 */
[----:B------:R-:W2:Y:S04]  /*1b530*/  LDL.LU R27, [R1+0x14] ;  /* 0x00001400011b7983 */ /* 0x000ea80000300800 */
[----:B------:R-:W-:Y:S04]  /*1b540*/  STS.U16 [R15+UR5+0x7380], R4 ;  /* 0x007380040f007988 */ /* 0x000fe80008000405 */
[----:B------:R-:W2:Y:S04]  /*1b550*/  LDL.LU R0, [R1+0x10] ;  /* 0x0000100001007983 */ /* 0x000ea80000300800 */
[----:B----4-:R0:W-:Y:S04]  /*1b560*/  STS.U16 [R15+UR5+0x7b00], R3 ;  /* 0x007b00030f007988 */ /* 0x0101e80008000405 */
[----:B------:R1:W-:Y:S04]  /*1b570*/  STS.U16 [R15+UR5+0x7b80], R2 ;  /* 0x007b80020f007988 */ /* 0x0003e80008000405 */
[----:B0-----:R-:W4:Y:S04]  /*1b580*/  LDL.LU R3, [R1+0x8] ;  /* 0x0000080001037983 */ /* 0x001f280000300800 */
[----:B-1----:R-:W2:Y:S01]  /*1b590*/  LDL.LU R15, [R1+0x12b8] ;  /* 0x0012b800010f7983 */ /* 0x002ea20000300800 */
[----:B------:R-:W0:Y:S03]  /*1b5a0*/  S2R R28, SR_TID.X ;  /* 0x00000000001c7919 */ /* 0x000e260000002100 */
[----:B------:R-:W3:Y:S01]  /*1b5b0*/  LDL.LU R2, [R1+0xc] ;  /* 0x00000c0001027983 */ /* 0x000ee20000300800 */
[----:B0-----:R-:W-:-:S05]  /*1b5c0*/  LOP3.LUT R14, R28, 0x3f, RZ, 0xc0, !PT ;  /* 0x0000003f1c0e7812 */ /* 0x001fca00078ec0ff */
[----:B------:R-:W-:-:S05]  /*1b5d0*/  IMAD.SHL.U32 R28, R14, 0x2, RZ ;  /* 0x000000020e1c7824 */ /* 0x000fca00078e00ff */
[----:B------:R-:W-:-:S05]  /*1b5e0*/  LOP3.LUT R28, R28, 0x40, RZ, 0x3c, !PT ;  /* 0x000000401c1c7812 */ /* 0x000fca00078e3cff */
[----:B--2---:R0:W-:Y:S04]  /*1b5f0*/  STS.U16 [R28+UR5+0x400], R15 ;  /* 0x0004000f1c007988 */ /* 0x0041e80008000405 */
[----:B------:R1:W-:Y:S04]  /*1b600*/  STS.U16 [R28+UR5+0x480], R29 ;  /* 0x0004801d1c007988 */ /* 0x0003e80008000405 */
[----:B------:R2:W-:Y:S04]  /*1b610*/  STS.U16 [R28+UR5+0xc00], R26 ;  /* 0x000c001a1c007988 */ /* 0x0005e80008000405 */
[----:B0-----:R-:W4:Y:S04]  /*1b620*/  LDL.LU R15, [R1+0x12b4] ;  /* 0x0012b400010f7983 */ /* 0x001f280000300800 */
[----:B-1----:R-:W4:Y:S04]  /*1b630*/  LDL.LU R29, [R1+0x12b0] ;  /* 0x0012b000011d7983 */ /* 0x002f280000300800 */
[----:B--2---:R-:W2:Y:S04]  /*1b640*/  LDL.LU R26, [R1+0x12ac] ;  /* 0x0012ac00011a7983 */ /* 0x004ea80000300800 */
[----:B------:R0:W-:Y:S04]  /*1b650*/  STS.U16 [R28+UR5+0xc80], R24 ;  /* 0x000c80181c007988 */ /* 0x0001e80008000405 */
[----:B------:R1:W-:Y:S04]  /*1b660*/  STS.U16 [R28+UR5+0x1400], R22 ;  /* 0x001400161c007988 */ /* 0x0003e80008000405 */
[----:B------:R3:W-:Y:S04]  /*1b670*/  STS.U16 [R28+UR5+0x1480], R20 ;  /* 0x001480141c007988 */ /* 0x0007e80008000405 */
[----:B0-----:R-:W2:Y:S04]  /*1b680*/  LDL.LU R24, [R1+0x12a8] ;  /* 0x0012a80001187983 */ /* 0x001ea80000300800 */
[----:B-1----:R-:W2:Y:S04]  /*1b690*/  LDL.LU R22, [R1+0x12a4] ;  /* 0x0012a40001167983 */ /* 0x002ea80000300800 */
[----:B---3--:R-:W3:Y:S04]  /*1b6a0*/  LDL.LU R20, [R1+0x12a0] ;  /* 0x0012a00001147983 */ /* 0x008ee80000300800 */
[----:B------:R0:W-:Y:S04]  /*1b6b0*/  STS.U16 [R28+UR5+0x1c00], R18 ;  /* 0x001c00121c007988 */ /* 0x0001e80008000405 */
[----:B------:R1:W-:Y:S04]  /*1b6c0*/  STS.U16 [R28+UR5+0x1c80], R17 ;  /* 0x001c80111c007988 */ /* 0x0003e80008000405 */
[----:B------:R1:W-:Y:S04]  /*1b6d0*/  STS.U16 [R28+UR5+0x2400], R13 ;  /* 0x0024000d1c007988 */ /* 0x0003e80008000405 */
[----:B0-----:R-:W2:Y:S04]  /*1b6e0*/  LDL.LU R18, [R1+0x129c] ;  /* 0x00129c0001127983 */ /* 0x001ea80000300800 */
[----:B-1----:R-:W2:Y:S04]  /*1b6f0*/  LDL.LU R17, [R1+0x1298] ;  /* 0x0012980001117983 */ /* 0x002ea80000300800 */
[----:B------:R-:W2:Y:S04]  /*1b700*/  LDL.LU R13, [R1+0x1294] ;  /* 0x00129400010d7983 */ /* 0x000ea80000300800 */
        /* <DEDUP_REMOVED lines=19> */
[----:B0-----:R-:W2:Y:S04]  /*1b840*/  LDL.LU R0, [R1+0x126c] ;  /* 0x00126c0001007983 */ /* 0x001ea80000300800 */
[----:B------:R-:W-:Y:S04]  /*1b850*/  STS.U16 [R28+UR5+0x4c80], R2 ;  /* 0x004c80021c007988 */ /* 0x000fe80008000405 */
[----:B----4-:R-:W-:Y:S04]  /*1b860*/  STS.U16 [R28+UR5+0x5400], R3 ;  /* 0x005400031c007988 */ /* 0x010fe80008000405 */
[----:B--2---:R0:W-:Y:S04]  /*1b870*/  STS.U16 [R28+UR5+0x5480], R0 ;  /* 0x005480001c007988 */ /* 0x0041e80008000405 */
[----:B0-----:R-:W2:Y:S04]  /*1b880*/  LDL.LU R0, [R1+0x1268] ;  /* 0x0012680001007983 */ /* 0x001ea80000300800 */
[----:B------:R-:W4:Y:S04]  /*1b890*/  LDL R3, [R1+0xa0c] ;  /* 0x000a0c0001037983 */ /* 0x000f280000100800 */
[----:B------:R-:W4:Y:S01]  /*1b8a0*/  LDL R2, [R1+0xa10] ;  /* 0x000a100001027983 */ /* 0x000f220000100800 */
[----:B------:R-:W-:-:S03]  /*1b8b0*/  IMAD.SHL.U32 R14, R14, 0x2, RZ ;  /* 0x000000020e0e7824 */ /* 0x000fc600078e00ff */
[----:B------:R-:W-:Y:S01]  /*1b8c0*/  STS.U16 [R28+UR5+0x5c00], R27 ;  /* 0x005c001b1c007988 */ /* 0x000fe20008000405 */
[----:B--2---:R-:W-:-:S06]  /*1b8d0*/  PRMT R0, RZ, 0x7610, R0 ;  /* 0x00007610ff007816 */ /* 0x004fcc0000000000 */
[----:B----4-:R-:W2:Y:S04]  /*1b8e0*/  @!P1 LDG.E.U16 R0, desc[UR8][R2.64] ;  /* 0x0000000802009981 */ /* 0x010ea8000c1e1500 */
[----:B------:R-:W-:Y:S01]  /*1b8f0*/  STS.U16 [R28+UR5+0x5c80], R25 ;  /* 0x005c80191c007988 */ /* 0x000fe20008000405 */
[----:B------:R-:W-:-:S03]  /*1b900*/  LOP3.LUT R14, R14, 0x50, RZ, 0x3c, !PT ;  /* 0x000000500e0e7812 */ /* 0x000fc600078e3cff */
        /* <DEDUP_REMOVED lines=8> */
[----:B------:R-:W-:Y:S04]  /*1b990*/  STS.U16 [R14+UR5+0x500], R17 ;  /* 0x000500110e007988 */ /* 0x000fe80008000405 */
[----:B------:R-:W-:Y:S04]  /*1b9a0*/  STS.U16 [R14+UR5+0x580], R18 ;  /* 0x000580120e007988 */ /* 0x000fe80008000405 */
[----:B---3--:R-:W-:Y:S04]  /*1b9b0*/  STS.U16 [R14+UR5+0xd00], R20 ;  /* 0x000d00140e007988 */ /* 0x008fe80008000405 */
[----:B------:R-:W-:Y:S04]  /*1b9c0*/  STS.U16 [R14+UR5+0xd80], R22 ;  /* 0x000d80160e007988 */ /* 0x000fe80008000405 */
[----:B------:R-:W-:Y:S04]  /*1b9d0*/  STS.U16 [R14+UR5+0x1500], R24 ;  /* 0x001500180e007988 */ /* 0x000fe80008000405 */
[----:B------:R-:W-:Y:S04]  /*1b9e0*/  STS.U16 [R14+UR5+0x1580], R26 ;  /* 0x0015801a0e007988 */ /* 0x000fe80008000405 */
[----:B0-----:R-:W3:Y:S04]  /*1b9f0*/  LDL.LU R28, [R1+0x1fc] ;  /* 0x0001fc00011c7983 */ /* 0x001ee80000300800 */
[----:B------:R0:W-:Y:S04]  /*1ba00*/  STS.U16 [R14+UR5+0x1d00], R29 ;  /* 0x001d001d0e007988 */ /* 0x0001e80008000405 */
[----:B0-----:R-:W4:Y:S04]  /*1ba10*/  LDL.LU R14, [R1+0x1264] ;  /* 0x00126400010e7983 */ /* 0x001f280000300800 */
[----:B--2---:R0:W-:Y:S04]  /*1ba20*/  STL [R1+0xf8], R0 ;  /* 0x0000f80001007387 */ /* 0x0041e80000100800 */
[----:B0-----:R-:W2:Y:S04]  /*1ba30*/  LDL.LU R0, [R1+0x1260] ;  /* 0x0012600001007983 */ /* 0x001ea80000300800 */
[----:B------:R-:W2:Y:S04]  /*1ba40*/  LDL R2, [R1+0xa04] ;  /* 0x000a040001027983 */ /* 0x000ea80000100800 */
[----:B------:R-:W2:Y:S01]  /*1ba50*/  LDL R3, [R1+0xa08] ;  /* 0x000a080001037983 */ /* 0x000ea20000100800 */
[----:B----4-:R-:W-:-:S02]  /*1ba60*/  PRMT R14, RZ, 0x7610, R14 ;  /* 0x00007610ff0e7816 */ /* 0x010fc4000000000e */
[----:B--2---:R-:W-:-:S04]  /*1ba70*/  @!P2 LOP3.LUT R3, R3, R2, RZ, 0x3c, !PT ;  /* 0x000000020303a212 */ /* 0x004fc800078e3cff */
        /* <DEDUP_REMOVED lines=14> */
[----:B------:R-:W3:Y:S04]  /*1bb60*/  LDL R2, [R1+0x9f4] ;  /* 0x0009f40001027983 */ /* 0x000ee80000100800 */
[----:B------:R-:W3:Y:S01]  /*1bb70*/  LDL R3, [R1+0x9f8] ;  /* 0x0009f80001037983 */ /* 0x000ee20000100800 */
[----:B--2---:R-:W-:-:S02]  /*1bb80*/  PRMT R14, RZ, 0x7610, R14 ;  /* 0x00007610ff0e7816 */ /* 0x004fc4000000000e */
[----:B---3--:R-:W-:-:S04]  /*1bb90*/  @!P2 LOP3.LUT R3, R3, R2, RZ, 0x3c, !PT ;  /* 0x000000020303a212 */ /* 0x008fc800078e3cff */
        /* <DEDUP_REMOVED lines=347> */
[----:B---3--:R-:W-:Y:S02]  /*1d150*/  PRMT R0, RZ, 0x7610, R0 ;  /* 0x00007610ff007816 */ /* 0x008fe40000000000 */
[----:B0-----:R-:W-:-:S04]  /*1d160*/  @!P2 LOP3.LUT R3, R3, R2, RZ, 0x3c, !PT ;  /* 0x000000020303a212 */ /* 0x001fc800078e3cff */
[----:B------:R-:W-:-:S04]  /*1d170*/  @!P2 LOP3.LUT R2, R3, R2, RZ, 0x3c, !PT ;  /* 0x000000020302a212 */ /* 0x000fc800078e3cff */
[----:B------:R-:W-:-:S05]  /*1d180*/  @!P2 LOP3.LUT R3, R3, R2, RZ, 0x3c, !PT ;  /* 0x000000020303a212 */ /* 0x000fca00078e3cff */
[----:B------:R-:W3:Y:S04]  /*1d190*/  @!P2 LDG.E.U16 R0, desc[UR8][R2.64] ;  /* 0x000000080200a981 */ /* 0x000ee8000c1e1500 */
[----:B----4-:R0:W-:Y:S04]  /*1d1a0*/  STL [R1+0x54], R12 ;  /* 0x0000540c01007387 */ /* 0x0101e80000100800 */
[----:B0-----:R-:W4:Y:S04]  /*1d1b0*/  LDL R12, [R1+0x5a0] ;  /* 0x0005a000010c7983 */ /* 0x001f280000100800 */
[----:B---3--:R0:W-:Y:S04]  /*1d1c0*/  STL [R1+0x50], R0 ;  /* 0x0000500001007387 */ /* 0x0081e80000100800 */
[----:B0-----:R-:W3:Y:S04]  /*1d1d0*/  LDL.LU R0, [R1+0x11bc] ;  /* 0x0011bc0001007983 */ /* 0x001ee80000300800 */
        /* <DEDUP_REMOVED lines=11> */
[----:B------:R-:W-:-:S02]  /*1d290*/  PRMT R0, RZ, 0x7610, R0 ;  /* 0x00007610ff007816 */ /* 0x000fc40000000000 */
[----:B---3--:R-:W-:-:S04]  /*1d2a0*/  @!P2 LOP3.LUT R3, R3, R2, RZ, 0x3c, !PT ;  /* 0x000000020303a212 */ /* 0x008fc800078e3cff */
[----:B------:R-:W-:-:S04]  /*1d2b0*/  @!P2 LOP3.LUT R2, R3, R2, RZ, 0x3c, !PT ;  /* 0x000000020302a212 */ /* 0x000fc800078e3cff */
[----:B------:R-:W-:-:S05]  /*1d2c0*/  @!P2 LOP3.LUT R3, R3, R2, RZ, 0x3c, !PT ;  /* 0x000000020303a212 */ /* 0x000fca00078e3cff */
[----:B------:R-:W3:Y:S04]  /*1d2d0*/  @!P2 LDG.E.U16 R0, desc[UR8][R2.64] ;  /* 0x000000080200a981 */ /* 0x000ee8000c1e1500 */
        /* <DEDUP_REMOVED lines=8> */
[----:B------:R0:W2:Y:S04]  /*1d360*/  @!P1 LDG.E.U16 R14, desc[UR8][R2.64] ;  /* 0x00000008020e9981 */ /* 0x0000a8000c1e1500 */
[----:B------:R-:W0:Y:S04]  /*1d370*/  LDL R2, [R1+0x5f4] ;  /* 0x0005f40001027983 */ /* 0x000e280000100800 */
[----:B------:R-:W0:Y:S01]  /*1d380*/  LDL R3, [R1+0x5f8] ;  /* 0x0005f80001037983 */ /* 0x000e220000100800 */
[----:B------:R-:W-:Y:S02]  /*1d390*/  PRMT R0, RZ, 0x7610, R0 ;  /* 0x00007610ff007816 */ /* 0x000fe40000000000 */
[----:B0-----:R-:W-:-:S04]  /*1d3a0*/  @!P2 LOP3.LUT R3, R3, R2, RZ, 0x3c, !PT ;  /* 0x000000020303a212 */ /* 0x001fc800078e3cff */
[----:B------:R-:W-:-:S04]  /*1d3b0*/  @!P2 LOP3.LUT R2, R3, R2, RZ, 0x3c, !PT ;  /* 0x000000020302a212 */ /* 0x000fc800078e3cff */
[----:B------:R-:W-:-:S05]  /*1d3c0*/  @!P2 LOP3.LUT R3, R3, R2, RZ, 0x3c, !PT ;  /* 0x000000020303a212 */ /* 0x000fca00078e3cff */
[----:B------:R-:W3:Y:S04]  /*1d3d0*/  @!P2 LDG.E.U16 R0, desc[UR8][R2.64] ;  /* 0x000000080200a981 */ /* 0x000ee8000c1e1500 */
[----:B--2---:R0:W-:Y:S04]  /*1d3e0*/  STL [R1+0x44], R14 ;  /* 0x0000440e01007387 */ /* 0x0041e80000100800 */
[----:B0-----:R-:W2:Y:S04]  /*1d3f0*/  LDL R14, [R1+0x580] ;  /* 0x00058000010e7983 */ /* 0x001ea80000100800 */
[----:B---3--:R0:W-:Y:S04]  /*1d400*/  STL [R1+0x40], R0 ;  /* 0x0000400001007387 */ /* 0x0081e80000100800 */
[----:B0-----:R-:W3:Y:S04]  /*1d410*/  LDL.LU R0, [R1+0x11b0] ;  /* 0x0011b00001007983 */ /* 0x001ee80000300800 */
[----:B------:R-:W2:Y:S01]  /*1d420*/  LDL R3, [R1+0x59c] ;  /* 0x00059c0001037983 */ /* 0x000ea20000100800 */
[----:B------:R-:W-:Y:S01]  /*1d430*/  PRMT R15, RZ, 0x7610, R15 ;  /* 0x00007610ff0f7816 */ /* 0x000fe2000000000f */
[----:B----4-:R-:W-:-:S02]  /*1d440*/  @!P1 IMAD.MOV.U32 R2, RZ, RZ, R12 ;  /* 0x000000ffff029224 */ /* 0x010fc400078e000c */
[----:B------:R-:W4:Y:S04]  /*1d450*/  LDL R12, [R1+0x578] ;  /* 0x00057800010c7983 */ /* 0x000f280000100800 */
[----:B--2---:R-:W2:Y:S04]  /*1d460*/  @!P1 LDG.E.U16 R15, desc[UR8][R2.64] ;  /* 0x00000008020f9981 */ /* 0x004ea8000c1e1500 */
[----:B--2---:R0:W-:Y:S04]  /*1d470*/  STL [R1+0x3c], R15 ;  /* 0x00003c0f01007387 */ /* 0x0041e80000100800 */
[----:B0-----:R-:W2:Y:S04]  /*1d480*/  LDL.LU R15, [R1+0x11ac] ;  /* 0x0011ac00010f7983 */ /* 0x001ea80000300800 */
        /* <DEDUP_REMOVED lines=10> */
[----:B------:R-:W3:Y:S02]  /*1d530*/  LDL R3, [R1+0x590] ;  /* 0x0005900001037983 */ /* 0x000ee40000100800 */
[----:B---3--:R-:W-:-:S02]  /*1d540*/  @!P1 LOP3.LUT R3, R3, R2, RZ, 0x3c, !PT ;  /* 0x0000000203039212 */ /* 0x008fc400078e3cff */
[----:B--2---:R-:W-:Y:S02]  /*1d550*/  PRMT R0, RZ, 0x7610, R0 ;  /* 0x00007610ff007816 */ /* 0x004fe40000000000 */
        /* <DEDUP_REMOVED lines=11> */
[----:B------:R0:W3:Y:S04]  /*1d610*/  @!P2 LDG.E.U16 R7, desc[UR8][R2.64] ;  /* 0x000000080207a981 */ /* 0x0000e8000c1e1500 */
[----:B------:R-:W2:Y:S01]  /*1d620*/  LDL R3, [R1+0x57c] ;  /* 0x00057c0001037983 */ /* 0x000ea20000100800 */
[----:B------:R-:W-:Y:S01]  /*1d630*/  PRMT R13, RZ, 0x7610, R13 ;  /* 0x00007610ff0d7816 */ /* 0x000fe2000000000d */
[----:B0-----:R-:W-:Y:S02]  /*1d640*/  @!P1 IMAD.MOV.U32 R2, RZ, RZ, R14 ;  /* 0x000000ffff029224 */ /* 0x001fe400078e000e */
[----:B---3--:R0:W-:Y:S01]  /*1d650*/  STL [R1+0x30], R7 ;  /* 0x0000300701007387 */ /* 0x0081e20000100800 */
[----:B------:R-:W-:-:S03]  /*1d660*/  PRMT R8, RZ, 0x7610, R8 ;  /* 0x00007610ff087816 */ /* 0x000fc60000000008 */
[----:B------:R-:W3:Y:S04]  /*1d670*/  LDL R14, [R1+0x504] ;  /* 0x00050400010e7983 */ /* 0x000ee80000100800 */
[----:B--2---:R4:W2:Y:S04]  /*1d680*/  @!P1 LDG.E.U16 R13, desc[UR8][R2.64] ;  /* 0x00000008020d9981 */ /* 0x0048a8000c1e1500 */
[----:B0-----:R-:W3:Y:S04]  /*1d690*/  LDL R7, [R1+0x510] ;  /* 0x0005100001077983 */ /* 0x001ee80000100800 */
[----:B------:R-:W3:Y:S01]  /*1d6a0*/  LDL R3, [R1+0x574] ;  /* 0x0005740001037983 */ /* 0x000ee20000100800 */
[----:B----4-:R-:W-:-:S03]  /*1d6b0*/  @!P2 IMAD.MOV.U32 R2, RZ, RZ, R12 ;  /* 0x000000ffff02a224 */ /* 0x010fc600078e000c */
[----:B--2---:R0:W-:Y:S01]  /*1d6c0*/  STL [R1+0x2c], R13 ;  /* 0x00002c0d01007387 */ /* 0x0041e20000100800 */
[----:B------:R-:W-:-:S03]  /*1d6d0*/  PRMT R0, RZ, 0x7610, R0 ;  /* 0x00007610ff007816 */ /* 0x000fc60000000000 */
[----:B------:R-:W2:Y:S04]  /*1d6e0*/  LDL R12, [R1+0x4fc] ;  /* 0x0004fc00010c7983 */ /* 0x000ea80000100800 */
[----:B---3--:R1:W3:Y:S04]  /*1d6f0*/  @!P2 LDG.E.U16 R8, desc[UR8][R2.64] ;  /* 0x000000080208a981 */ /* 0x0082e8000c1e1500 */
[----:B0-----:R-:W4:Y:S04]  /*1d700*/  LDL R13, [R1+0x508] ;  /* 0x00050800010d7983 */ /* 0x001f280000100800 */
[----:B------:R-:W1:Y:S04]  /*1d710*/  LDL R2, [R1+0x51c] ;  /* 0x00051c0001027983 */ /* 0x000e680000100800 */
[----:B------:R-:W1:Y:S02]  /*1d720*/  LDL R3, [R1+0x520] ;  /* 0x0005200001037983 */ /* 0x000e640000100800 */
[----:B-1----:R-:W-:-:S04]  /*1d730*/  @!P1 LOP3.LUT R3, R3, R2, RZ, 0x3c, !PT ;  /* 0x0000000203039212 */ /* 0x002fc800078e3cff */
[----:B------:R-:W-:-:S04]  /*1d740*/  @!P1 LOP3.LUT R2, R3, R2, RZ, 0x3c, !PT ;  /* 0x0000000203029212 */ /* 0x000fc800078e3cff */
[----:B------:R-:W-:-:S05]  /*1d750*/  @!P1 LOP3.LUT R3, R3, R2, RZ, 0x3c, !PT ;  /* 0x0000000203039212 */ /* 0x000fca00078e3cff */
[----:B------:R-:W2:Y:S04]  /*1d760*/  @!P1 LDG.E.U16 R0, desc[UR8][R2.64] ;  /* 0x0000000802009981 */ /* 0x000ea8000c1e1500 */
[----:B---3--:R0:W-:Y:S04]  /*1d770*/  STL [R1+0x28], R8 ;  /* 0x0000280801007387 */ /* 0x0081e80000100800 */
[----:B0-----:R-:W3:Y:S04]  /*1d780*/  LDL R8, [R1+0x500] ;  /* 0x0005000001087983 */ /* 0x001ee80000100800 */
[----:B--2---:R0:W-:Y:S04]  /*1d790*/  STL [R1+0x24], R0 ;  /* 0x0000240001007387 */ /* 0x0041e80000100800 */
[----:B0-----:R-:W2:Y:S04]  /*1d7a0*/  LDL.LU R0, [R1+0x11a0] ;  /* 0x0011a00001007983 */ /* 0x001ea80000300800 */
[----:B------:R-:W2:Y:S04]  /*1d7b0*/  LDL R2, [R1+0x514] ;  /* 0x0005140001027983 */ /* 0x000ea80000100800 */
[----:B------:R-:W2:Y:S02]  /*1d7c0*/  LDL R3, [R1+0x518] ;  /* 0x0005180001037983 */ /* 0x000ea40000100800 */
[----:B--2---:R-:W-:-:S02]  /*1d7d0*/  @!P2 LOP3.LUT R3, R3, R2, RZ, 0x3c, !PT ;  /* 0x000000020303a212 */ /* 0x004fc400078e3cff */
[----:B------:R-:W-:Y:S02]  /*1d7e0*/  PRMT R0, RZ, 0x7610, R0 ;  /* 0x00007610ff007816 */ /* 0x000fe40000000000 */
[----:B------:R-:W-:-:S04]  /*1d7f0*/  @!P2 LOP3.LUT R2, R3, R2, RZ, 0x3c, !PT ;  /* 0x000000020302a212 */ /* 0x000fc800078e3cff */
[----:B------:R-:W-:-:S05]  /*1d800*/  @!P2 LOP3.LUT R3, R3, R2, RZ, 0x3c, !PT ;  /* 0x000000020303a212 */ /* 0x000fca00078e3cff */
[----:B------:R-:W2:Y:S01]  /*1d810*/  @!P2 LDG.E.U16 R0, desc[UR8][R2.64] ;  /* 0x000000080200a981 */ /* 0x000ea2000c1e1500 */
[----:B------:R-:W-:-:S03]  /*1d820*/  PRMT R6, RZ, 0x7610, R6 ;  /* 0x00007610ff067816 */ /* 0x000fc60000000006 */
[----:B--2---:R0:W-:Y:S04]  /*1d830*/  STL [R1+0x20], R0 ;  /* 0x0000200001007387 */ /* 0x0041e80000100800 */
[----:B0-----:R-:W2:Y:S04]  /*1d840*/  LDL.LU R0, [R1+0x119c] ;  /* 0x00119c0001007983 */ /* 0x001ea80000300800 */
[----:B------:R-:W2:Y:S01]  /*1d850*/  LDL R3, [R1+0x50c] ;  /* 0x00050c0001037983 */ /* 0x000ea20000100800 */
[----:B------:R-:W-:Y:S01]  /*1d860*/  @!P1 IMAD.MOV.U32 R2, RZ, RZ, R7 ;  /* 0x000000ffff029224 */ /* 0x000fe200078e0007 */
[----:B------:R-:W-:-:S02]  /*1d870*/  PRMT R11, RZ, 0x7610, R11 ;  /* 0x00007610ff0b7816 */ /* 0x000fc4000000000b */
[----:B------:R-:W-:Y:S01]  /*1d880*/  PRMT R4, RZ, 0x7610, R4 ;  /* 0x00007610ff047816 */ /* 0x000fe20000000004 */
[----:B------:R-:W3:Y:S04]  /*1d890*/  LDL R7, [R1+0x49c] ;  /* 0x00049c0001077983 */ /* 0x000ee80000100800 */
[----:B--2---:R4:W2:Y:S02]  /*1d8a0*/  @!P1 LDG.E.U16 R6, desc[UR8][R2.64] ;  /* 0x0000000802069981 */ /* 0x0048a4000c1e1500 */
[----:B----4-:R-:W-:Y:S02]  /*1d8b0*/  @!P2 IMAD.MOV.U32 R2, RZ, RZ, R13 ;  /* 0x000000ffff02a224 */ /* 0x010fe400078e000d */
[----:B------:R-:W-:-:S05]  /*1d8c0*/  @!P2 IMAD.MOV.U32 R3, RZ, RZ, R14 ;  /* 0x000000ffff03a224 */ /* 0x000fca00078e000e */
[----:B------:R3:W4:Y:S02]  /*1d8d0*/  @!P2 LDG.E.U16 R11, desc[UR8][R2.64] ;  /* 0x00000008020ba981 */ /* 0x000724000c1e1500 */
[----:B---3--:R-:W-:Y:S02]  /*1d8e0*/  @!P1 IMAD.MOV.U32 R2, RZ, RZ, R8 ;  /* 0x000000ffff029224 */ /* 0x008fe400078e0008 */
[----:B------:R-:W-:-:S05]  /*1d8f0*/  @!P1 IMAD.MOV.U32 R3, RZ, RZ, R12 ;  /* 0x000000ffff039224 */ /* 0x000fca00078e000c */
[----:B------:R-:W3:Y:S04]  /*1d900*/  @!P1 LDG.E.U16 R4, desc[UR8][R2.64] ;  /* 0x0000000802049981 */ /* 0x000ee8000c1e1500 */
[----:B--2---:R0:W-:Y:S04]  /*1d910*/  STL [R1+0x1c], R6 ;  /* 0x00001c0601007387 */ /* 0x0041e80000100800 */
[----:B------:R-:W2:Y:S04]  /*1d920*/  LDL R14, [R1+0x494] ;  /* 0x00049400010e7983 */ /* 0x000ea80000100800 */
[----:B0-----:R-:W2:Y:S04]  /*1d930*/  LDL R6, [R1+0x4a0] ;  /* 0x0004a00001067983 */ /* 0x001ea80000100800 */
[----:B----4-:R0:W-:Y:S04]  /*1d940*/  STL [R1+0x18], R11 ;  /* 0x0000180b01007387 */ /* 0x0101e80000100800 */
[----:B------:R-:W4:Y:S04]  /*1d950*/  LDL R2, [R1+0x4f4] ;  /* 0x0004f40001027983 */ /* 0x000f280000100800 */
[----:B------:R-:W4:Y:S04]  /*1d960*/  LDL R3, [R1+0x4f8] ;  /* 0x0004f80001037983 */ /* 0x000f280000100800 */
[----:B------:R-:W2:Y:S04]  /*1d970*/  LDL R13, [R1+0x48c] ;  /* 0x00048c00010d7983 */ /* 0x000ea80000100800 */
[----:B------:R-:W2:Y:S04]  /*1d980*/  LDL R12, [R1+0x490] ;  /* 0x00049000010c7983 */ /* 0x000ea80000100800 */
[----:B------:R-:W2:Y:S04]  /*1d990*/  LDL R8, [R1+0x484] ;  /* 0x0004840001087983 */ /* 0x000ea80000100800 */
[----:B0-----:R-:W2:Y:S04]  /*1d9a0*/  LDL R11, [R1+0x498] ;  /* 0x00049800010b7983 */ /* 0x001ea80000100800 */
[----:B---3--:R0:W-:Y:S04]  /*1d9b0*/  STL [R1+0x14], R4 ;  /* 0x0000140401007387 */ /* 0x0081e80000100800 */
[----:B0-----:R-:W3:Y:S01]  /*1d9c0*/  LDL R4, [R1+0x488] ;  /* 0x0004880001047983 */ /* 0x001ee20000100800 */
[----:B------:R-:W-:-:S02]  /*1d9d0*/  PRMT R15, RZ, 0x7610, R15 ;  /* 0x00007610ff0f7816 */ /* 0x000fc4000000000f */
[----:B------:R-:W-:Y:S02]  /*1d9e0*/  PRMT R0, RZ, 0x7610, R0 ;  /* 0x00007610ff007816 */ /* 0x000fe40000000000 */
[----:B------:R-:W-:Y:S02]  /*1d9f0*/  PRMT R10, RZ, 0x7610, R10 ;  /* 0x00007610ff0a7816 */ /* 0x000fe4000000000a */
[----:B------:R-:W-:Y:S02]  /*1da00*/  PRMT R9, RZ, 0x7610, R9 ;  /* 0x00007610ff097816 */ /* 0x000fe40000000009 */
[----:B------:R-:W-:Y:S02]  /*1da10*/  PRMT R5, RZ, 0x7610, R5 ;  /* 0x00007610ff057816 */ /* 0x000fe40000000005 */
[----:B----4-:R-:W-:-:S04]  /*1da20*/  @!P2 LOP3.LUT R3, R3, R2, RZ, 0x3c, !PT ;  /* 0x000000020303a212 */ /* 0x010fc800078e3cff */
[----:B------:R-:W-:-:S04]  /*1da30*/  @!P2 LOP3.LUT R2, R3, R2, RZ, 0x3c, !PT ;  /* 0x000000020302a212 */ /* 0x000fc800078e3cff */
[----:B------:R-:W-:-:S05]  /*1da40*/  @!P2 LOP3.LUT R3, R3, R2, RZ, 0x3c, !PT ;  /* 0x000000020303a212 */ /* 0x000fca00078e3cff */
[----:B------:R2:W4:Y:S02]  /*1da50*/  @!P2 LDG.E.U16 R15, desc[UR8][R2.64] ;  /* 0x00000008020fa981 */ /* 0x000524000c1e1500 */
[----:B--2---:R-:W-:Y:S02]  /*1da60*/  @!P1 IMAD.MOV.U32 R2, RZ, RZ, R6 ;  /* 0x000000ffff029224 */ /* 0x004fe400078e0006 */
[----:B------:R-:W-:Y:S01]  /*1da70*/  @!P1 IMAD.MOV.U32 R3, RZ, RZ, R7 ;  /* 0x000000ffff039224 */ /* 0x000fe200078e0007 */
[----:B------:R-:W2:Y:S04]  /*1da80*/  LDL R6, [R1+0x480] ;  /* 0x0004800001067983 */ /* 0x000ea80000100800 */
[----:B------:R-:W2:Y:S04]  /*1da90*/  LDL R7, [R1+0x47c] ;  /* 0x00047c0001077983 */ /* 0x000ea80000100800 */
[----:B------:R0:W2:Y:S02]  /*1daa0*/  @!P1 LDG.E.U16 R0, desc[UR8][R2.64] ;  /* 0x0000000802009981 */ /* 0x0000a4000c1e1500 */
[----:B0-----:R-:W-:-:S02]  /*1dab0*/  @!P2 IMAD.MOV.U32 R2, RZ, RZ, R11 ;  /* 0x000000ffff02a224 */ /* 0x001fc400078e000b */
[----:B------:R-:W-:Y:S01]  /*1dac0*/  @!P2 IMAD.MOV.U32 R3, RZ, RZ, R14 ;  /* 0x000000ffff03a224 */ /* 0x000fe200078e000e */
[----:B------:R-:W2:Y:S04]  /*1dad0*/  LDL R11, [R1+0x474] ;  /* 0x00047400010b7983 */ /* 0x000ea80000100800 */
[----:B------:R0:W2:Y:S02]  /*1dae0*/  @!P2 LDG.E.U16 R10, desc[UR8][R2.64] ;  /* 0x00000008020aa981 */ /* 0x0000a4000c1e1500 */
[----:B0-----:R-:W-:Y:S02]  /*1daf0*/  @!P1 IMAD.MOV.U32 R2, RZ, RZ, R12 ;  /* 0x000000ffff029224 */ /* 0x001fe400078e000c */
[----:B------:R-:W-:-:S05]  /*1db00*/  @!P1 IMAD.MOV.U32 R3, RZ, RZ, R13 ;  /* 0x000000ffff039224 */ /* 0x000fca00078e000d */
[----:B------:R3:W4:Y:S02]  /*1db10*/  @!P1 LDG.E.U16 R9, desc[UR8][R2.64] ;  /* 0x0000000802099981 */ /* 0x000724000c1e1500 */
[----:B---3--:R-:W-:Y:S01]  /*1db20*/  @!P2 MOV R2, R4 ;  /* 0x000000040002a202 */ /* 0x008fe20000000f00 */
[----:B------:R-:W-:-:S05]  /*1db30*/  @!P2 IMAD.MOV.U32 R3, RZ, RZ, R8 ;  /* 0x000000ffff03a224 */ /* 0x000fca00078e0008 */
[----:B------:R-:W3:Y:S04]  /*1db40*/  @!P2 LDG.E.U16 R5, desc[UR8][R2.64] ;  /* 0x000000080205a981 */ /* 0x000ee8000c1e1500 */
[----:B--2---:R0:W-:Y:S04]  /*1db50*/  STL [R1+0x8], R10 ;  /* 0x0000080a01007387 */ /* 0x0041e80000100800 */
[----:B0-----:R-:W2:Y:S04]  /*1db60*/  LDL R10, [R1+0x478] ;  /* 0x00047800010a7983 */ /* 0x001ea80000100800 */
[----:B----4-:R0:W-:Y:S04]  /*1db70*/  STL [R1+0x4], R9 ;  /* 0x0000040901007387 */ /* 0x0101e80000100800 */
[----:B------:R-:W4:Y:S04]  /*1db80*/  LDL R8, [R1+0x420] ;  /* 0x0004200001087983 */ /* 0x000f280000100800 */
[----:B------:R-:W4:Y:S04]  /*1db90*/  LDL R4, [R1+0x418] ;  /* 0x0004180001047983 */ /* 0x000f280000100800 */
[----:B0-----:R-:W4:Y:S04]  /*1dba0*/  LDL R9, [R1+0x41c] ;  /* 0x00041c0001097983 */ /* 0x001f280000100800 */
[----:B---3--:R0:W-:Y:S01]  /*1dbb0*/  STL [R1], R5 ;  /* 0x0000000501007387 */ /* 0x0081e20000100800 */
[----:B------:R-:W-:-:S02]  /*1dbc0*/  @!P1 IMAD.MOV.U32 R2, RZ, RZ, R6 ;  /* 0x000000ffff029224 */ /* 0x000fc400078e0006 */
[----:B------:R-:W-:Y:S01]  /*1dbd0*/  @!P1 IMAD.MOV.U32 R3, RZ, RZ, R7 ;  /* 0x000000ffff039224 */ /* 0x000fe200078e0007 */
[----:B------:R-:W3:Y:S04]  /*1dbe0*/  LDL R6, [R1+0x410] ;  /* 0x0004100001067983 */ /* 0x000ee80000100800 */
[----:B------:R-:W3:Y:S04]  /*1dbf0*/  LDL R7, [R1+0x40c] ;  /* 0x00040c0001077983 */ /* 0x000ee80000100800 */
[----:B0-----:R-:W3:Y:S01]  /*1dc00*/  LDL R5, [R1+0x414] ;  /* 0x0004140001057983 */ /* 0x001ee20000100800 */
[----:B------:R-:W-:-:S06]  /*1dc10*/  PRMT R27, RZ, 0x7610, R27 ;  /* 0x00007610ff1b7816 */ /* 0x000fcc000000001b */
[----:B------:R0:W3:Y:S01]  /*1dc20*/  @!P1 LDG.E.U16 R27, desc[UR8][R2.64] ;  /* 0x00000008021b9981 */ /* 0x0000e2000c1e1500 */
[----:B------:R-:W-:Y:S01]  /*1dc30*/  PRMT R25, RZ, 0x7610, R25 ;  /* 0x00007610ff197816 */ /* 0x000fe20000000019 */
[----:B0-----:R-:W-:Y:S01]  /*1dc40*/  @!P2 IMAD.MOV.U32 R3, RZ, RZ, R11 ;  /* 0x000000ffff03a224 */ /* 0x001fe200078e000b */
[----:B------:R-:W-:Y:S02]  /*1dc50*/  PRMT R23, RZ, 0x7610, R23 ;  /* 0x00007610ff177816 */ /* 0x000fe40000000017 */
[----:B------:R-:W-:Y:S02]  /*1dc60*/  PRMT R21, RZ, 0x7610, R21 ;  /* 0x00007610ff157816 */ /* 0x000fe40000000015 */
[----:B------:R-:W-:Y:S01]  /*1dc70*/  PRMT R19, RZ, 0x7610, R19 ;  /* 0x00007610ff137816 */ /* 0x000fe20000000013 */
[----:B--2---:R-:W-:-:S05]  /*1dc80*/  @!P2 IMAD.MOV.U32 R2, RZ, RZ, R10 ;  /* 0x000000ffff02a224 */ /* 0x004fca00078e000a */
[----:B------:R4:W2:Y:S02]  /*1dc90*/  @!P2 LDG.E.U16 R25, desc[UR8][R2.64] ;  /* 0x000000080219a981 */ /* 0x0008a4000c1e1500 */
[----:B----4-:R-:W-:Y:S02]  /*1dca0*/  @!P1 IMAD.MOV.U32 R2, RZ, RZ, R8 ;  /* 0x000000ffff029224 */ /* 0x010fe400078e0008 */
[----:B------:R-:W-:-:S05]  /*1dcb0*/  @!P1 IMAD.MOV.U32 R3, RZ, RZ, R9 ;  /* 0x000000ffff039224 */ /* 0x000fca00078e0009 */
[----:B------:R0:W4:Y:S02]  /*1dcc0*/  @!P1 LDG.E.U16 R23, desc[UR8][R2.64] ;  /* 0x0000000802179981 */ /* 0x000124000c1e1500 */
[----:B0-----:R-:W-:Y:S02]  /*1dcd0*/  @!P2 IMAD.MOV.U32 R2, RZ, RZ, R4 ;  /* 0x000000ffff02a224 */ /* 0x001fe400078e0004 */
[----:B---3--:R-:W-:-:S05]  /*1dce0*/  @!P2 IMAD.MOV.U32 R3, RZ, RZ, R5 ;  /* 0x000000ffff03a224 */ /* 0x008fca00078e0005 */
[----:B------:R0:W3:Y:S02]  /*1dcf0*/  @!P2 LDG.E.U16 R21, desc[UR8][R2.64] ;  /* 0x000000080215a981 */ /* 0x0000e4000c1e1500 */
[----:B0-----:R-:W-:Y:S02]  /*1dd00*/  @!P1 IMAD.MOV.U32 R2, RZ, RZ, R6 ;  /* 0x000000ffff029224 */ /* 0x001fe400078e0006 */
[----:B------:R-:W-:-:S05]  /*1dd10*/  @!P1 IMAD.MOV.U32 R3, RZ, RZ, R7 ;  /* 0x000000ffff039224 */ /* 0x000fca00078e0007 */
[----:B------:R-:W3:Y:S04]  /*1dd20*/  @!P1 LDG.E.U16 R19, desc[UR8][R2.64] ;  /* 0x0000000802139981 */ /* 0x000ee8000c1e1500 */
[----:B------:R-:W-:Y:S04]  /*1dd30*/  STL [R1+0x1160], R27 ;  /* 0x0011601b01007387 */ /* 0x000fe80000100800 */
[----:B------:R-:W-:Y:S04]  /*1dd40*/  STL [R1+0x10], R15 ;  /* 0x0000100f01007387 */ /* 0x000fe80000100800 */
[----:B------:R-:W4:Y:S04]  /*1dd50*/  LDL R11, [R1+0x404] ;  /* 0x00040400010b7983 */ /* 0x000f280000100800 */
[----:B------:R-:W4:Y:S04]  /*1dd60*/  LDL R10, [R1+0x408] ;  /* 0x00040800010a7983 */ /* 0x000f280000100800 */
[----:B--2---:R0:W-:Y:S04]  /*1dd70*/  STL [R1+0x1164], R25 ;  /* 0x0011641901007387 */ /* 0x0041e80000100800 */
[----:B------:R-:W2:Y:S04]  /*1dd80*/  LDL R5, [R1+0x3fc] ;  /* 0x0003fc0001057983 */ /* 0x000ea80000100800 */
[----:B------:R-:W2:Y:S04]  /*1dd90*/  LDL R4, [R1+0x400] ;  /* 0x0004000001047983 */ /* 0x000ea80000100800 */
[----:B------:R-:W2:Y:S04]  /*1dda0*/  LDL R9, [R1+0x39c] ;  /* 0x00039c0001097983 */ /* 0x000ea80000100800 */
[----:B------:R-:W2:Y:S04]  /*1ddb0*/  LDL R8, [R1+0x3a0] ;  /* 0x0003a00001087983 */ /* 0x000ea80000100800 */
[----:B------:R-:W2:Y:S04]  /*1ddc0*/  LDL R7, [R1+0x394] ;  /* 0x0003940001077983 */ /* 0x000ea80000100800 */
[----:B------:R-:W2:Y:S04]  /*1ddd0*/  LDL R6, [R1+0x398] ;  /* 0x0003980001067983 */ /* 0x000ea80000100800 */
[----:B---3--:R1:W-:Y:S04]  /*1dde0*/  STL [R1+0x1170], R19 ;  /* 0x0011701301007387 */ /* 0x0083e80000100800 */
[----:B------:R-:W3:Y:S04]  /*1ddf0*/  LDL R13, [R1+0x38c] ;  /* 0x00038c00010d7983 */ /* 0x000ee80000100800 */
[----:B------:R-:W3:Y:S01]  /*1de00*/  LDL R12, [R1+0x390] ;  /* 0x00039000010c7983 */ /* 0x000ee20000100800 */
[----:B------:R-:W-:Y:S01]  /*1de10*/  PRMT R16, RZ, 0x7610, R16 ;  /* 0x00007610ff107816 */ /* 0x000fe20000000010 */
[----:B----4-:R-:W-:-:S02]  /*1de20*/  @!P2 IMAD.MOV.U32 R2, RZ, RZ, R10 ;  /* 0x000000ffff02a224 */ /* 0x010fc400078e000a */
[----:B------:R-:W-:-:S05]  /*1de30*/  @!P2 IMAD.MOV.U32 R3, RZ, RZ, R11 ;  /* 0x000000ffff03a224 */ /* 0x000fca00078e000b */
[----:B------:R4:W3:Y:S02]  /*1de40*/  @!P2 LDG.E.U16 R16, desc[UR8][R2.64] ;  /* 0x000000080210a981 */ /* 0x0008e4000c1e1500 */
[----:B----4-:R-:W-:Y:S02]  /*1de50*/  PRMT R2, RZ, 0x7610, R2 ;  /* 0x00007610ff027816 */ /* 0x010fe40000000002 */
[----:B------:R-:W-:-:S04]  /*1de60*/  PRMT R3, RZ, 0x7610, R3 ;  /* 0x00007610ff037816 */ /* 0x000fc80000000003 */
[----:B--2---:R2:W4:Y:S02]  /*1de70*/  @!P1 LDG.E.U16 R2, desc[UR8][R4.64] ;  /* 0x0000000804029981 */ /* 0x004524000c1e1500 */
[----:B--2---:R-:W-:Y:S02]  /*1de80*/  @!P1 IMAD.MOV.U32 R4, RZ, RZ, R8 ;  /* 0x000000ffff049224 */ /* 0x004fe400078e0008 */
[----:B------:R-:W-:-:S05]  /*1de90*/  @!P1 IMAD.MOV.U32 R5, RZ, RZ, R9 ;  /* 0x000000ffff059224 */ /* 0x000fca00078e0009 */
[----:B------:R2:W4:Y:S02]  /*1dea0*/  @!P1 LDG.E.U16 R3, desc[UR8][R4.64] ;  /* 0x0000000804039981 */ /* 0x000524000c1e1500 */
[----:B--2---:R-:W-:Y:S02]  /*1deb0*/  PRMT R4, RZ, 0x7610, R4 ;  /* 0x00007610ff047816 */ /* 0x004fe40000000004 */
[----:B------:R-:W-:-:S04]  /*1dec0*/  PRMT R5, RZ, 0x7610, R5 ;  /* 0x00007610ff057816 */ /* 0x000fc80000000005 */
[----:B------:R3:W2:Y:S02]  /*1ded0*/  @!P2 LDG.E.U16 R4, desc[UR8][R6.64] ;  /* 0x000000080604a981 */ /* 0x0006a4000c1e1500 */
[----:B---3--:R-:W-:Y:S02]  /*1dee0*/  @!P1 IMAD.MOV.U32 R7, RZ, RZ, R13 ;  /* 0x000000ffff079224 */ /* 0x008fe400078e000d */
[----:B------:R-:W-:-:S05]  /*1def0*/  @!P1 IMAD.MOV.U32 R6, RZ, RZ, R12 ;  /* 0x000000ffff069224 */ /* 0x000fca00078e000c */
[----:B------:R-:W3:Y:S04]  /*1df00*/  @!P1 LDG.E.U16 R5, desc[UR8][R6.64] ;  /* 0x0000000806059981 */ /* 0x000ee8000c1e1500 */
[----:B------:R0:W-:Y:S04]  /*1df10*/  STL [R1+0x1174], R16 ;  /* 0x0011741001007387 */ /* 0x0001e80000100800 */
[----:B----4-:R4:W-:Y:S04]  /*1df20*/  STL [R1+0x1168], R2 ;  /* 0x0011680201007387 */ /* 0x0109e80000100800 */
[----:B------:R-:W2:Y:S04]  /*1df30*/  LDL R9, [R1+0x31c] ;  /* 0x00031c0001097983 */ /* 0x000ea80000100800 */
[----:B------:R-:W2:Y:S04]  /*1df40*/  LDL R8, [R1+0x320] ;  /* 0x0003200001087983 */ /* 0x000ea80000100800 */
[----:B0-----:R-:W2:Y:S04]  /*1df50*/  LDL R25, [R1+0x314] ;  /* 0x0003140001197983 */ /* 0x001ea80000100800 */
[----:B------:R-:W2:Y:S04]  /*1df60*/  LDL R11, [R1+0x318] ;  /* 0x00031800010b7983 */ /* 0x000ea80000100800 */
[----:B------:R-:W2:Y:S04]  /*1df70*/  LDL R10, [R1+0x29c] ;  /* 0x00029c00010a7983 */ /* 0x000ea80000100800 */
[----:B-1----:R-:W2:Y:S04]  /*1df80*/  LDL R19, [R1+0x298] ;  /* 0x0002980001137983 */ /* 0x002ea80000100800 */
[----:B------:R-:W2:Y:S04]  /*1df90*/  LDL R16, [R1+0xa78] ;  /* 0x000a780001107983 */ /* 0x000ea80000100800 */
[----:B----4-:R-:W4:Y:S04]  /*1dfa0*/  LDL R2, [R1+0x2a0] ;  /* 0x0002a00001027983 */ /* 0x010f280000100800 */
[----:B------:R-:W4:Y:S04]  /*1dfb0*/  LDL R13, [R1+0x384] ;  /* 0x00038400010d7983 */ /* 0x000f280000100800 */
[----:B------:R-:W4:Y:S04]  /*1dfc0*/  LDL R12, [R1+0x388] ;  /* 0x00038800010c7983 */ /* 0x000f280000100800 */
[----:B---3--:R0:W-:Y:S04]  /*1dfd0*/  STL [R1+0x1178], R5 ;  /* 0x0011780501007387 */ /* 0x0081e80000100800 */
[----:B------:R-:W3:Y:S04]  /*1dfe0*/  LDL R15, [R1+0x30c] ;  /* 0x00030c00010f7983 */ /* 0x000ee80000100800 */
[----:B------:R-:W3:Y:S01]  /*1dff0*/  LDL R14, [R1+0x310] ;  /* 0x00031000010e7983 */ /* 0x000ee20000100800 */
[----:B------:R-:W-:-:S02]  /*1e000*/  PRMT R6, RZ, 0x7610, R6 ;  /* 0x00007610ff067816 */ /* 0x000fc40000000006 */
[----:B------:R-:W-:Y:S01]  /*1e010*/  PRMT R7, RZ, 0x7610, R7 ;  /* 0x00007610ff077816 */ /* 0x000fe20000000007 */
[----:B0-----:R-:W3:Y:S04]  /*1e020*/  LDL R5, [R1+0x304] ;  /* 0x0003040001057983 */ /* 0x001ee80000100800 */
[----:B--2---:R0:W2:Y:S02]  /*1e030*/  @!P1 LDG.E.U16 R6, desc[UR8][R8.64] ;  /* 0x0000000808069981 */ /* 0x0040a4000c1e1500 */
[----:B0-----:R-:W-:Y:S02]  /*1e040*/  @!P2 IMAD.MOV.U32 R8, RZ, RZ, R11 ;  /* 0x000000ffff08a224 */ /* 0x001fe400078e000b */
[----:B------:R-:W-:Y:S02]  /*1e050*/  @!P2 IMAD.MOV.U32 R9, RZ, RZ, R25 ;  /* 0x000000ffff09a224 */ /* 0x000fe400078e0019 */
[----:B------:R-:W-:-:S02]  /*1e060*/  @!P1 IMAD.MOV.U32 R11, RZ, RZ, R10 ;  /* 0x000000ffff0b9224 */ /* 0x000fc400078e000a */
[----:B----4-:R-:W-:Y:S02]  /*1e070*/  @!P1 IMAD.MOV.U32 R10, RZ, RZ, R2 ;  /* 0x000000ffff0a9224 */ /* 0x010fe400078e0002 */
[----:B------:R-:W4:Y:S04]  /*1e080*/  LDL R2, [R1+0x308] ;  /* 0x0003080001027983 */ /* 0x000f280000100800 */
[----:B------:R0:W2:Y:S02]  /*1e090*/  @!P2 LDG.E.U16 R7, desc[UR8][R8.64] ;  /* 0x000000080807a981 */ /* 0x0000a4000c1e1500 */
[----:B0-----:R-:W-:Y:S02]  /*1e0a0*/  PRMT R8, RZ, 0x7610, R8 ;  /* 0x00007610ff087816 */ /* 0x001fe40000000008 */
[----:B------:R-:W-:-:S04]  /*1e0b0*/  PRMT R9, RZ, 0x7610, R9 ;  /* 0x00007610ff097816 */ /* 0x000fc80000000009 */
[----:B------:R0:W2:Y:S02]  /*1e0c0*/  @!P1 LDG.E.U16 R8, desc[UR8][R10.64] ;  /* 0x000000080a089981 */ /* 0x0000a4000c1e1500 */
[----:B0-----:R-:W-:Y:S02]  /*1e0d0*/  @!P2 IMAD.MOV.U32 R10, RZ, RZ, R16 ;  /* 0x000000ffff0aa224 */ /* 0x001fe400078e0010 */
[----:B------:R-:W-:-:S05]  /*1e0e0*/  @!P2 IMAD.MOV.U32 R11, RZ, RZ, R19 ;  /* 0x000000ffff0ba224 */ /* 0x000fca00078e0013 */
[----:B------:R0:W2:Y:S02]  /*1e0f0*/  @!P2 LDG.E.U16 R9, desc[UR8][R10.64] ;  /* 0x000000080a09a981 */ /* 0x0000a4000c1e1500 */
[----:B0-----:R-:W-:Y:S02]  /*1e100*/  PRMT R10, RZ, 0x7610, R10 ;  /* 0x00007610ff0a7816 */ /* 0x001fe4000000000a */
[----:B------:R-:W-:-:S04]  /*1e110*/  PRMT R11, RZ, 0x7610, R11 ;  /* 0x00007610ff0b7816 */ /* 0x000fc8000000000b */
[----:B------:R3:W2:Y:S02]  /*1e120*/  @!P2 LDG.E.U16 R10, desc[UR8][R12.64] ;  /* 0x000000080c0aa981 */ /* 0x0006a4000c1e1500 */
[----:B---3--:R-:W-:Y:S02]  /*1e130*/  @!P1 IMAD.MOV.U32 R12, RZ, RZ, R14 ;  /* 0x000000ffff0c9224 */ /* 0x008fe400078e000e */
[----:B------:R-:W-:-:S05]  /*1e140*/  @!P1 IMAD.MOV.U32 R13, RZ, RZ, R15 ;  /* 0x000000ffff0d9224 */ /* 0x000fca00078e000f */
[----:B------:R0:W3:Y:S01]  /*1e150*/  @!P1 LDG.E.U16 R11, desc[UR8][R12.64] ;  /* 0x000000080c0b9981 */ /* 0x0000e2000c1e1500 */
[----:B------:R-:W-:Y:S02]  /*1e160*/  @!P2 MOV R15, R5 ;  /* 0x00000005000fa202 */ /* 0x000fe40000000f00 */
[----:B0-----:R-:W-:Y:S01]  /*1e170*/  PRMT R12, RZ, 0x7610, R12 ;  /* 0x00007610ff0c7816 */ /* 0x001fe2000000000c */
[----:B----4-:R-:W-:-:S05]  /*1e180*/  @!P2 IMAD.MOV.U32 R14, RZ, RZ, R2 ;  /* 0x000000ffff0ea224 */ /* 0x010fca00078e0002 */
[----:B------:R0:W4:Y:S04]  /*1e190*/  @!P2 LDG.E.U16 R12, desc[UR8][R14.64] ;  /* 0x000000080e0ca981 */ /* 0x000128000c1e1500 */
[----:B--2---:R1:W-:Y:S04]  /*1e1a0*/  STL [R1+0x117c], R10 ;  /* 0x00117c0a01007387 */ /* 0x0043e80000100800 */
[----:B------:R-:W2:Y:S04]  /*1e1b0*/  LDL R27, [R1+0x28c] ;  /* 0x00028c00011b7983 */ /* 0x000ea80000100800 */
[----:B------:R-:W2:Y:S04]  /*1e1c0*/  LDL R25, [R1+0x290] ;  /* 0x0002900001197983 */ /* 0x000ea80000100800 */
[----:B------:R-:W2:Y:S04]  /*1e1d0*/  LDL R19, [R1+0x3f4] ;  /* 0x0003f40001137983 */ /* 0x000ea80000100800 */
[----:B------:R-:W2:Y:S04]  /*1e1e0*/  LDL R16, [R1+0x3f8] ;  /* 0x0003f80001107983 */ /* 0x000ea80000100800 */
[----:B---3--:R3:W-:Y:S04]  /*1e1f0*/  STL [R1+0x1180], R11 ;  /* 0x0011800b01007387 */ /* 0x0087e80000100800 */
[----:B------:R-:W0:Y:S04]  /*1e200*/  LDL R14, [R1+0x294] ;  /* 0x00029400010e7983 */ /* 0x000e280000100800 */
[----:B------:R-:W0:Y:S04]  /*1e210*/  LDL R15, [R1+0xa74] ;  /* 0x000a7400010f7983 */ /* 0x000e280000100800 */
[----:B-1----:R-:W2:Y:S01]  /*1e220*/  LDL R10, [R1+0x380] ;  /* 0x00038000010a7983 */ /* 0x002ea20000100800 */
[----:B------:R-:W-:-:S02]  /*1e230*/  PRMT R13, RZ, 0x7610, R13 ;  /* 0x00007610ff0d7816 */ /* 0x000fc4000000000d */
[----:B------:R-:W-:Y:S02]  /*1e240*/  PRMT R17, RZ, 0x7610, R17 ;  /* 0x00007610ff117816 */ /* 0x000fe40000000011 */
[----:B------:R-:W-:Y:S02]  /*1e250*/  PRMT R18, RZ, 0x7610, R18 ;  /* 0x00007610ff127816 */ /* 0x000fe40000000012 */
[----:B------:R-:W-:Y:S01]  /*1e260*/  PRMT R20, RZ, 0x7610, R20 ;  /* 0x00007610ff147816 */ /* 0x000fe20000000014 */
[----:B------:R-:W2:Y:S04]  /*1e270*/  LDL R5, [R1+0x374] ;  /* 0x0003740001057983 */ /* 0x000ea80000100800 */
[----:B---3--:R-:W3:Y:S04]  /*1e280*/  LDL R11, [R1+0x37c] ;  /* 0x00037c00010b7983 */ /* 0x008ee80000100800 */
[----:B------:R-:W2:Y:S01]  /*1e290*/  LDL R2, [R1+0x378] ;  /* 0x0003780001027983 */ /* 0x000ea20000100800 */
[----:B0-----:R-:W-:-:S04]  /*1e2a0*/  @!P1 LOP3.LUT R15, R15, R14, RZ, 0x3c, !PT ;  /* 0x0000000e0f0f9212 */ /* 0x001fc800078e3cff */
[----:B------:R-:W-:-:S04]  /*1e2b0*/  @!P1 LOP3.LUT R14, R15, R14, RZ, 0x3c, !PT ;  /* 0x0000000e0f0e9212 */ /* 0x000fc800078e3cff */
[----:B------:R-:W-:-:S05]  /*1e2c0*/  @!P1 LOP3.LUT R15, R15, R14, RZ, 0x3c, !PT ;  /* 0x0000000e0f0f9212 */ /* 0x000fca00078e3cff */
[----:B------:R2:W4:Y:S02]  /*1e2d0*/  @!P1 LDG.E.U16 R13, desc[UR8][R14.64] ;  /* 0x000000080e0d9981 */ /* 0x000524000c1e1500 */
[----:B--2---:R-:W-:Y:S02]  /*1e2e0*/  @!P2 IMAD.MOV.U32 R14, RZ, RZ, R25 ;  /* 0x000000ffff0ea224 */ /* 0x004fe400078e0019 */
[----:B------:R-:W-:-:S05]  /*1e2f0*/  @!P2 IMAD.MOV.U32 R15, RZ, RZ, R27 ;  /* 0x000000ffff0fa224 */ /* 0x000fca00078e001b */
[----:B------:R0:W2:Y:S02]  /*1e300*/  @!P2 LDG.E.U16 R17, desc[UR8][R14.64] ;  /* 0x000000080e11a981 */ /* 0x0000a4000c1e1500 */
[----:B0-----:R-:W-:Y:S02]  /*1e310*/  @!P2 IMAD.MOV.U32 R14, RZ, RZ, R16 ;  /* 0x000000ffff0ea224 */ /* 0x001fe400078e0010 */
[----:B------:R-:W-:-:S05]  /*1e320*/  @!P2 IMAD.MOV.U32 R15, RZ, RZ, R19 ;  /* 0x000000ffff0fa224 */ /* 0x000fca00078e0013 */
[----:B------:R0:W2:Y:S02]  /*1e330*/  @!P2 LDG.E.U16 R18, desc[UR8][R14.64] ;  /* 0x000000080e12a981 */ /* 0x0000a4000c1e1500 */
[----:B0-----:R-:W-:Y:S02]  /*1e340*/  @!P1 IMAD.MOV.U32 R14, RZ, RZ, R10 ;  /* 0x000000ffff0e9224 */ /* 0x001fe400078e000a */
[----:B---3--:R-:W-:-:S05]  /*1e350*/  @!P1 IMAD.MOV.U32 R15, RZ, RZ, R11 ;  /* 0x000000ffff0f9224 */ /* 0x008fca00078e000b */
[----:B------:R0:W3:Y:S04]  /*1e360*/  @!P1 LDG.E.U16 R20, desc[UR8][R14.64] ;  /* 0x000000080e149981 */ /* 0x0000e8000c1e1500 */
[----:B----4-:R-:W-:Y:S01]  /*1e370*/  STL [R1+0x1184], R12 ;  /* 0x0011840c01007387 */ /* 0x010fe20000100800 */
[----:B------:R-:W-:Y:S01]  /*1e380*/  PRMT R22, RZ, 0x7610, R22 ;  /* 0x00007610ff167816 */ /* 0x000fe20000000016 */
[----:B0-----:R-:W-:Y:S02]  /*1e390*/  @!P2 IMAD.MOV.U32 R15, RZ, RZ, R5 ;  /* 0x000000ffff0fa224 */ /* 0x001fe400078e0005 */
[----:B------:R-:W-:-:S05]  /*1e3a0*/  @!P2 IMAD.MOV.U32 R14, RZ, RZ, R2 ;  /* 0x000000ffff0ea224 */ /* 0x000fca00078e0002 */
[----:B------:R-:W4:Y:S04]  /*1e3b0*/  @!P2 LDG.E.U16 R22, desc[UR8][R14.64] ;  /* 0x000000080e16a981 */ /* 0x000f28000c1e1500 */
[----:B------:R-:W-:Y:S04]  /*1e3c0*/  STL [R1+0x1188], R13 ;  /* 0x0011880d01007387 */ /* 0x000fe80000100800 */
[----:B--2---:R-:W-:Y:S04]  /*1e3d0*/  STL [R1+0x118c], R17 ;  /* 0x00118c1101007387 */ /* 0x004fe80000100800 */
[----:B------:R-:W-:Y:S04]  /*1e3e0*/  STL [R1+0x116c], R18 ;  /* 0x00116c1201007387 */ /* 0x000fe80000100800 */
[----:B---3--:R0:W-:Y:S04]  /*1e3f0*/  STL [R1+0x1190], R20 ;  /* 0x0011901401007387 */ /* 0x0081e80000100800 */
[----:B0-----:R-:W2:Y:S04]  /*1e400*/  LDL.LU R20, [R1+0x9c] ;  /* 0x00009c0001147983 */ /* 0x001ea80000300800 */
[----:B------:R-:W3:Y:S04]  /*1e410*/  LDL.LU R18, [R1+0x98] ;  /* 0x0000980001127983 */ /* 0x000ee80000300800 */
        /* <DEDUP_REMOVED lines=25> */
[----:B------:R-:W-:Y:S01]  /*1e5b0*/  @!P2 LOP3.LUT R15, R15, R14, RZ, 0x3c, !PT ;  /* 0x0000000e0f0fa212 */ /* 0x000fe200078e3cff */
[----:B--2---:R0:W-:Y:S04]  /*1e5c0*/  STL [R1+0x1198], R24 ;  /* 0x0011981801007387 */ /* 0x0041e80000100800 */
[----:B------:R1:W2:Y:S04]  /*1e5d0*/  @!P2 LDG.E.U16 R26, desc[UR8][R14.64] ;  /* 0x000000080e1aa981 */ /* 0x0002a8000c1e1500 */
[----:B------:R-:W1:Y:S01]  /*1e5e0*/  LDL R15, [R1+0x280] ;  /* 0x00028000010f7983 */ /* 0x000e620000100800 */
[----:B------:R-:W-:-:S03]  /*1e5f0*/  PRMT R29, RZ, 0x7610, R29 ;  /* 0x00007610ff1d7816 */ /* 0x000fc6000000001d */
[----:B------:R1:W-:Y:S01]  /*1e600*/  STL [R1+0xc1c], R28 ;  /* 0x000c1c1c01007387 */ /* 0x0003e20000100800 */
[----:B0-----:R-:W0:Y:S01]  /*1e610*/  S2R R24, SR_TID.X ;  /* 0x0000000000187919 */ /* 0x001e220000002100 */
[----:B-1----:R-:W-:Y:S02]  /*1e620*/  @!P2 IMAD.MOV.U32 R14, RZ, RZ, R15 ;  /* 0x000000ffff0ea224 */ /* 0x002fe400078e000f */
[----:B------:R-:W-:Y:S02]  /*1e630*/  @!P2 IMAD.MOV.U32 R15, RZ, RZ, R28 ;  /* 0x000000ffff0fa224 */ /* 0x000fe400078e001c */
[----:B------:R-:W2:Y:S04]  /*1e640*/  LDL.LU R28, [R1+0xb4] ;  /* 0x0000b400011c7983 */ /* 0x000ea80000300800 */
[----:B------:R-:W2:Y:S04]  /*1e650*/  @!P2 LDG.E.U16 R29, desc[UR8][R14.64] ;  /* 0x000000080e1da981 */ /* 0x000ea8000c1e1500 */
[----:B------:R-:W2:Y:S01]  /*1e660*/  LDL.LU R15, [R1+0xc8] ;  /* 0x0000c800010f7983 */ /* 0x000ea20000300800 */
[----:B0-----:R-:W-:-:S05]  /*1e670*/  LOP3.LUT R24, R24, 0x3f, RZ, 0xc0, !PT ;  /* 0x0000003f18187812 */ /* 0x001fca00078ec0ff */
[----:B------:R-:W-:-:S05]  /*1e680*/  IMAD.SHL.U32 R24, R24, 0x2, RZ ;  /* 0x0000000218187824 */ /* 0x000fca00078e00ff */
[----:B------:R-:W-:-:S05]  /*1e690*/  LOP3.LUT R24, R24, 0x50, RZ, 0x3c, !PT ;  /* 0x0000005018187812 */ /* 0x000fca00078e3cff */
[----:B--2---:R-:W-:Y:S04]  /*1e6a0*/  STS.U16 [R24+UR5+0x1d80], R15 ;  /* 0x001d800f18007988 */ /* 0x004fe80008000405 */
[----:B------:R-:W-:Y:S04]  /*1e6b0*/  STS.U16 [R24+UR5+0x2500], R28 ;  /* 0x0025001c18007988 */ /* 0x000fe80008000405 */
[----:B----4-:R0:W-:Y:S04]  /*1e6c0*/  STS.U16 [R24+UR5+0x2580], R22 ;  /* 0x0025801618007988 */ /* 0x0101e80008000405 */
[----:B------:R1:W-:Y:S04]  /*1e6d0*/  STS.U16 [R24+UR5+0x2d00], R20 ;  /* 0x002d001418007988 */ /* 0x0003e80008000405 */
[----:B---3--:R-:W-:Y:S04]  /*1e6e0*/  STS.U16 [R24+UR5+0x2d80], R18 ;  /* 0x002d801218007988 */ /* 0x008fe80008000405 */
[----:B------:R2:W-:Y:S04]  /*1e6f0*/  STS.U16 [R24+UR5+0x3500], R17 ;  /* 0x0035001118007988 */ /* 0x0005e80008000405 */
[----:B------:R3:W-:Y:S04]  /*1e700*/  STS.U16 [R24+UR5+0x3580], R13 ;  /* 0x0035800d18007988 */ /* 0x0007e80008000405 */
[----:B------:R4:W-:Y:S04]  /*1e710*/  STS.U16 [R24+UR5+0x3d00], R12 ;  /* 0x003d000c18007988 */ /* 0x0009e80008000405 */
[----:B------:R2:W-:Y:S04]  /*1e720*/  STS.U16 [R24+UR5+0x3d80], R11 ;  /* 0x003d800b18007988 */ /* 0x0005e80008000405 */
[----:B0-----:R-:W4:Y:S04]  /*1e730*/  LDL.LU R22, [R1+0xf8] ;  /* 0x0000f80001167983 */ /* 0x001f280000300800 */
[----:B-1----:R-:W4:Y:S04]  /*1e740*/  LDL.LU R20, [R1+0xf4] ;  /* 0x0000f40001147983 */ /* 0x002f280000300800 */
[----:B--2---:R-:W2:Y:S04]  /*1e750*/  LDL.LU R17, [R1+0xe8] ;  /* 0x0000e80001117983 */ /* 0x004ea80000300800 */
[----:B------:R0:W-:Y:S04]  /*1e760*/  STS.U16 [R24+UR5+0x4500], R10 ;  /* 0x0045000a18007988 */ /* 0x0001e80008000405 */
[----:B---3--:R-:W3:Y:S04]  /*1e770*/  LDL.LU R13, [R1+0xe4] ;  /* 0x0000e400010d7983 */ /* 0x008ee80000300800 */
[----:B----4-:R-:W4:Y:S04]  /*1e780*/  LDL.LU R12, [R1+0xd8] ;  /* 0x0000d800010c7983 */ /* 0x010f280000300800 */
[----:B------:R1:W-:Y:S04]  /*1e790*/  STS.U16 [R24+UR5+0x4580], R5 ;  /* 0x0045800518007988 */ /* 0x0003e80008000405 */
[----:B------:R-:W4:Y:S04]  /*1e7a0*/  LDL.LU R11, [R1+0xd4] ;  /* 0x0000d400010b7983 */ /* 0x000f280000300800 */
[----:B------:R-:W-:Y:S04]  /*1e7b0*/  STS.U16 [R24+UR5+0x4d00], R2 ;  /* 0x004d000218007988 */ /* 0x000fe80008000405 */
[----:B------:R1:W-:Y:S04]  /*1e7c0*/  STS.U16 [R24+UR5+0x4d80], R16 ;  /* 0x004d801018007988 */ /* 0x0003e80008000405 */
[----:B------:R1:W-:Y:S04]  /*1e7d0*/  STS.U16 [R24+UR5+0x5500], R19 ;  /* 0x0055001318007988 */ /* 0x0003e80008000405 */
[----:B0-----:R-:W4:Y:S04]  /*1e7e0*/  LDL.LU R10, [R1+0xc4] ;  /* 0x0000c400010a7983 */ /* 0x001f280000300800 */
[----:B-1----:R-:W4:Y:S04]  /*1e7f0*/  LDL.LU R5, [R1+0xc0] ;  /* 0x0000c00001057983 */ /* 0x002f280000300800 */
[----:B------:R-:W4:Y:S04]  /*1e800*/  LDL.LU R16, [R1+0xac] ;  /* 0x0000ac0001107983 */ /* 0x000f280000300800 */
[----:B------:R-:W4:Y:S04]  /*1e810*/  LDL.LU R19, [R1+0xa8] ;  /* 0x0000a80001137983 */ /* 0x000f280000300800 */
[----:B------:R-:W-:Y:S04]  /*1e820*/  STS.U16 [R24+UR5+0x5580], R25 ;  /* 0x0055801918007988 */ /* 0x000fe80008000405 */
[----:B------:R0:W-:Y:S02]  /*1e830*/  STS.U16 [R24+UR5+0x5d00], R0 ;  /* 0x005d000018007988 */ /* 0x0001e40008000405 */
[----:B0-----:R-:W0:Y:S02]  /*1e840*/  S2R R0, SR_TID.X ;  /* 0x0000000000007919 */ /* 0x001e240000002100 */
[----:B------:R-:W-:Y:S04]  /*1e850*/  STS.U16 [R24+UR5+0x5d80], R27 ;  /* 0x005d801b18007988 */ /* 0x000fe80008000405 */
[----:B------:R-:W-:Y:S04]  /*1e860*/  STS.U16 [R24+UR5+0x6500], R23 ;  /* 0x0065001718007988 */ /* 0x000fe80008000405 */
[----:B------:R1:W-:Y:S04]  /*1e870*/  STS.U16 [R24+UR5+0x6580], R21 ;  /* 0x0065801518007988 */ /* 0x0003e80008000405 */
[----:B------:R0:W-:Y:S04]  /*1e880*/  STS.U16 [R24+UR5+0x6d00], R3 ;  /* 0x006d000318007988 */ /* 0x0001e80008000405 */
[----:B------:R0:W-:Y:S04]  /*1e890*/  STS.U16 [R24+UR5+0x6d80], R4 ;  /* 0x006d800418007988 */ /* 0x0001e80008000405 */
[----:B-1----:R-:W4:Y:S04]  /*1e8a0*/  LDL.LU R21, [R1+0x4c] ;  /* 0x00004c0001157983 */ /* 0x002f280000300800 */
[----:B------:R-:W4:Y:S04]  /*1e8b0*/  LDL.LU R23, [R1+0x48] ;  /* 0x0000480001177983 */ /* 0x000f280000300800 */
[----:B------:R-:W4:Y:S04]  /*1e8c0*/  LDL.LU R14, [R1+0x34] ;  /* 0x00003400010e7983 */ /* 0x000f280000300800 */
[----:B------:R-:W4:Y:S04]  /*1e8d0*/  LDL.LU R15, [R1+0x30] ;  /* 0x00003000010f7983 */ /* 0x000f280000300800 */
[----:B------:R-:W4:Y:S04]  /*1e8e0*/  LDL.LU R28, [R1+0x1c] ;  /* 0x00001c00011c7983 */ /* 0x000f280000300800 */
[----:B------:R-:W4:Y:S04]  /*1e8f0*/  LDL.LU R2, [R1+0x18] ;  /* 0x0000180001027983 */ /* 0x000f280000300800 */
[----:B------:R-:W4:Y:S04]  /*1e900*/  LDL.LU R25, [R1+0x4] ;  /* 0x0000040001197983 */ /* 0x000f280000300800 */
[----:B------:R-:W4:Y:S04]  /*1e910*/  LDL.LU R27, [R1] ;  /* 0x00000000011b7983 */ /* 0x000f280000300800 */
[----:B0-----:R-:W4:Y:S04]  /*1e920*/  LDL.LU R3, [R1+0x60] ;  /* 0x0000600001037983 */ /* 0x001f280000300800 */
[----:B------:R-:W4:Y:S04]  /*1e930*/  LDL.LU R4, [R1+0x64] ;  /* 0x0000640001047983 */ /* 0x000f280000300800 */
[----:B------:R0:W-:Y:S04]  /*1e940*/  STS.U16 [R24+UR5+0x7500], R6 ;  /* 0x0075000618007988 */ /* 0x0001e80008000405 */
[----:B------:R1:W-:Y:S04]  /*1e950*/  STS.U16 [R24+UR5+0x7580], R7 ;  /* 0x0075800718007988 */ /* 0x0003e80008000405 */
[----:B------:R1:W-:Y:S04]  /*1e960*/  STS.U16 [R24+UR5+0x7d00], R8 ;  /* 0x007d000818007988 */ /* 0x0003e80008000405 */
[----:B------:R1:W-:Y:S04]  /*1e970*/  STS.U16 [R24+UR5+0x7d80], R9 ;  /* 0x007d800918007988 */ /* 0x0003e80008000405 */
[----:B0-----:R-:W4:Y:S04]  /*1e980*/  LDL.LU R6, [R1+0x78] ;  /* 0x0000780001067983 */ /* 0x001f280000300800 */
[----:B-1----:R-:W4:Y:S04]  /*1e990*/  LDL.LU R7, [R1+0x7c] ;  /* 0x00007c0001077983 */ /* 0x002f280000300800 */
[----:B------:R-:W4:Y:S01]  /*1e9a0*/  LDL.LU R8, [R1+0x90] ;  /* 0x0000900001087983 */ /* 0x000f220000300800 */
[----:B------:R-:W-:-:S03]  /*1e9b0*/  LOP3.LUT R0, R0, 0x3f, RZ, 0xc0, !PT ;  /* 0x0000003f00007812 */ /* 0x000fc600078ec0ff */
[----:B------:R-:W4:Y:S04]  /*1e9c0*/  LDL.LU R24, [R1+0x1198] ;  /* 0x0011980001187983 */ /* 0x000f280000300800 */
[----:B------:R-:W4:Y:S01]  /*1e9d0*/  LDL.LU R9, [R1+0x94] ;  /* 0x0000940001097983 */ /* 0x000f220000300800 */
[----:B------:R-:W-:-:S05]  /*1e9e0*/  IMAD.SHL.U32 R18, R0, 0x2, RZ ;  /* 0x0000000200127824 */ /* 0x000fca00078e00ff */
[----:B------:R-:W-:-:S05]  /*1e9f0*/  LOP3.LUT R18, R18, 0x60, RZ, 0x3c, !PT ;  /* 0x0000006012127812 */ /* 0x000fca00078e3cff */
[----:B------:R0:W-:Y:S04]  /*1ea00*/  STS.U16 [R18+UR5+0x600], R22 ;  /* 0x0006001612007988 */ /* 0x0001e80008000405 */
[----:B------:R1:W-:Y:S04]  /*1ea10*/  STS.U16 [R18+UR5+0x680], R20 ;  /* 0x0006801412007988 */ /* 0x0003e80008000405 */
[----:B--2---:R2:W-:Y:S04]  /*1ea20*/  STS.U16 [R18+UR5+0xe00], R17 ;  /* 0x000e001112007988 */ /* 0x0045e80008000405 */
[----:B---3--:R3:W-:Y:S04]  /*1ea30*/  STS.U16 [R18+UR5+0xe80], R13 ;  /* 0x000e800d12007988 */ /* 0x0087e80008000405 */
[----:B----4-:R4:W-:Y:S04]  /*1ea40*/  STS.U16 [R18+UR5+0x1600], R12 ;  /* 0x0016000c12007988 */ /* 0x0109e80008000405 */
[----:B------:R2:W-:Y:S04]  /*1ea50*/  STS.U16 [R18+UR5+0x1680], R11 ;  /* 0x0016800b12007988 */ /* 0x0005e80008000405 */
[----:B0-----:R-:W4:Y:S04]  /*1ea60*/  LDL.LU R22, [R1+0x1194] ;  /* 0x0011940001167983 */ /* 0x001f280000300800 */
[----:B-1----:R-:W4:Y:S04]  /*1ea70*/  LDL.LU R20, [R1+0x1190] ;  /* 0x0011900001147983 */ /* 0x002f280000300800 */
[----:B--2---:R-:W2:Y:S04]  /*1ea80*/  LDL.LU R17, [R1+0x118c] ;  /* 0x00118c0001117983 */ /* 0x004ea80000300800 */
[----:B---3--:R-:W3:Y:S04]  /*1ea90*/  LDL.LU R13, [R1+0x1188] ;  /* 0x00118800010d7983 */ /* 0x008ee80000300800 */
[----:B----4-:R-:W4:Y:S04]  /*1eaa0*/  LDL.LU R12, [R1+0x1184] ;  /* 0x00118400010c7983 */ /* 0x010f280000300800 */
[----:B------:R-:W2:Y:S04]  /*1eab0*/  LDL.LU R11, [R1+0x1180] ;  /* 0x00118000010b7983 */ /* 0x000ea80000300800 */
[----:B------:R0:W-:Y:S04]  /*1eac0*/  STS.U16 [R18+UR5+0x1e00], R10 ;  /* 0x001e000a12007988 */ /* 0x0001e80008000405 */
[----:B------:R1:W-:Y:S04]  /*1ead0*/  STS.U16 [R18+UR5+0x1e80], R5 ;  /* 0x001e800512007988 */ /* 0x0003e80008000405 */
[----:B------:R1:W-:Y:S04]  /*1eae0*/  STS.U16 [R18+UR5+0x2600], R16 ;  /* 0x0026001012007988 */ /* 0x0003e80008000405 */
[----:B------:R1:W-:Y:S04]  /*1eaf0*/  STS.U16 [R18+UR5+0x2680], R19 ;  /* 0x0026801312007988 */ /* 0x0003e80008000405 */
[----:B0-----:R-:W2:Y:S04]  /*1eb00*/  LDL.LU R10, [R1+0x117c] ;  /* 0x00117c00010a7983 */ /* 0x001ea80000300800 */
[----:B-1----:R-:W2:Y:S04]  /*1eb10*/  LDL.LU R5, [R1+0x1178] ;  /* 0x0011780001057983 */ /* 0x002ea80000300800 */
[----:B------:R-:W2:Y:S04]  /*1eb20*/  LDL.LU R16, [R1+0x1174] ;  /* 0x0011740001107983 */ /* 0x000ea80000300800 */
[----:B------:R-:W2:Y:S04]  /*1eb30*/  LDL.LU R19, [R1+0x1170] ;  /* 0x0011700001137983 */ /* 0x000ea80000300800 */
        /* <DEDUP_REMOVED lines=11> */
[----:B------:R1:W-:Y:S04]  /*1ebf0*/  STS.U16 [R18+UR5+0x5680], R2 ;  /* 0x0056800212007988 */ /* 0x0003e80008000405 */
[----:B------:R1:W-:Y:S04]  /*1ec00*/  STS.U16 [R18+UR5+0x5e00], R25 ;  /* 0x005e001912007988 */ /* 0x0003e80008000405 */
        /* <DEDUP_REMOVED lines=16> */
[----:B------:R1:W-:Y:S04]  /*1ed10*/  STS.U16 [R18+UR5+0x6680], R16 ;  /* 0x0066801012007988 */ /* 0x0003e80008000405 */
[----:B------:R2:W-:Y:S04]  /*1ed20*/  STS.U16 [R18+UR5+0x6e00], R5 ;  /* 0x006e000512007988 */ /* 0x0005e80008000405 */
[----:B------:R0:W-:Y:S04]  /*1ed30*/  STS.U16 [R18+UR5+0x6e80], R10 ;  /* 0x006e800a12007988 */ /* 0x0001e80008000405 */
[----:B------:R1:W-:Y:S04]  /*1ed40*/  STS.U16 [R18+UR5+0x7600], R11 ;  /* 0x0076000b12007988 */ /* 0x0003e80008000405 */
[----:B----4-:R4:W-:Y:S04]  /*1ed50*/  STS.U16 [R18+UR5+0x7680], R12 ;  /* 0x0076800c12007988 */ /* 0x0109e80008000405 */
[----:B0-----:R-:W3:Y:S04]  /*1ed60*/  LDL.LU R19, [R1+0x88] ;  /* 0x0000880001137983 */ /* 0x001ee80000300800 */
[----:B-1----:R-:W3:Y:S04]  /*1ed70*/  LDL.LU R16, [R1+0x8c] ;  /* 0x00008c0001107983 */ /* 0x002ee80000300800 */
[----:B--2---:R-:W2:Y:S04]  /*1ed80*/  LDL.LU R5, [R1+0xa0] ;  /* 0x0000a00001057983 */ /* 0x004ea80000300800 */
[----:B------:R-:W2:Y:S04]  /*1ed90*/  LDL.LU R10, [R1+0xa4] ;  /* 0x0000a400010a7983 */ /* 0x000ea80000300800 */
[----:B------:R-:W2:Y:S04]  /*1eda0*/  LDL.LU R11, [R1+0xb8] ;  /* 0x0000b800010b7983 */ /* 0x000ea80000300800 */
[----:B----4-:R-:W4:Y:S04]  /*1edb0*/  LDL.LU R12, [R1+0xbc] ;  /* 0x0000bc00010c7983 */ /* 0x010f280000300800 */
[----:B---3--:R0:W-:Y:S04]  /*1edc0*/  STS.U16 [R18+UR5+0x7e00], R13 ;  /* 0x007e000d12007988 */ /* 0x0081e80008000405 */
[----:B------:R1:W-:Y:S04]  /*1edd0*/  STS.U16 [R18+UR5+0x7e80], R17 ;  /* 0x007e801112007988 */ /* 0x0003e80008000405 */
[----:B0-----:R-:W3:Y:S04]  /*1ede0*/  LDL.LU R13, [R1+0xcc] ;  /* 0x0000cc00010d7983 */ /* 0x001ee80000300800 */
[----:B-1----:R-:W2:Y:S04]  /*1edf0*/  LDL.LU R18, [R1+0x116c] ;  /* 0x00116c0001127983 */ /* 0x002ea80000300800 */
[----:B------:R-:W2:Y:S01]  /*1ee00*/  LDL.LU R17, [R1+0xd0] ;  /* 0x0000d00001117983 */ /* 0x000ea20000300800 */
[----:B------:R-:W-:-:S05]  /*1ee10*/  IMAD.SHL.U32 R0, R0, 0x2, RZ ;  /* 0x0000000200007824 */ /* 0x000fca00078e00ff */
[----:B------:R-:W-:-:S05]  /*1ee20*/  LOP3.LUT R0, R0, 0x70, RZ, 0x3c, !PT ;  /* 0x0000007000007812 */ /* 0x000fca00078e3cff */
[----:B------:R0:W-:Y:S04]  /*1ee30*/  STS.U16 [R0+UR5+0x700], R28 ;  /* 0x0007001c00007988 */ /* 0x0001e80008000405 */
[----:B------:R1:W-:Y:S04]  /*1ee40*/  STS.U16 [R0+UR5+0x780], R2 ;  /* 0x0007800200007988 */ /* 0x0003e80008000405 */
[----:B------:R1:W-:Y:S04]  /*1ee50*/  STS.U16 [R0+UR5+0xf00], R25 ;  /* 0x000f001900007988 */ /* 0x0003e80008000405 */
[----:B------:R1:W-:Y:S04]  /*1ee60*/  STS.U16 [R0+UR5+0xf80], R27 ;  /* 0x000f801b00007988 */ /* 0x0003e80008000405 */
[----:B0-----:R-:W4:Y:S04]  /*1ee70*/  LDL.LU R28, [R1+0x1f8] ;  /* 0x0001f800011c7983 */ /* 0x001f280000300800 */
[----:B-1----:R-:W4:Y:S04]  /*1ee80*/  LDL.LU R2, [R1+0x1168] ;  /* 0x0011680001027983 */ /* 0x002f280000300800 */
[----:B------:R-:W4:Y:S04]  /*1ee90*/  LDL.LU R25, [R1+0x1164] ;  /* 0x0011640001197983 */ /* 0x000f280000300800 */
[----:B------:R-:W4:Y:S04]  /*1eea0*/  LDL.LU R27, [R1+0x1160] ;  /* 0x00116000011b7983 */ /* 0x000f280000300800 */
[----:B--2---:R-:W-:Y:S04]  /*1eeb0*/  STS.U16 [R0+UR5+0x1700], R17 ;  /* 0x0017001100007988 */ /* 0x004fe80008000405 */
[----:B---3--:R-:W-:Y:S04]  /*1eec0*/  STS.U16 [R0+UR5+0x1780], R13 ;  /* 0x0017800d00007988 */ /* 0x008fe80008000405 */
[----:B----4-:R-:W-:Y:S04]  /*1eed0*/  STS.U16 [R0+UR5+0x1f00], R12 ;  /* 0x001f000c00007988 */ /* 0x010fe80008000405 */
        /* <DEDUP_REMOVED lines=11> */
[----:B0-----:R-:W2:Y:S04]  /*1ef90*/  LDL R3, [R1+0x1f4] ;  /* 0x0001f40001037983 */ /* 0x001ea80000100800 */
[----:B------:R-:W3:Y:S04]  /*1efa0*/  LDL.LU.64 R16, [R1+0x270] ;  /* 0x0002700001107983 */ /* 0x000ee80000300a00 */
        /* <DEDUP_REMOVED lines=8> */
[----:B---3--:R-:W-:Y:S04]  /*1f030*/  STL [R1+0x1144], R16 ;  /* 0x0011441001007387 */ /* 0x008fe80000100800 */
[----:B------:R-:W-:Y:S04]  /*1f040*/  STL [R1+0x1140], R17 ;  /* 0x0011401101007387 */ /* 0x000fe80000100800 */
[----:B0-----:R-:W3:Y:S04]  /*1f050*/  LDL.LU.64 R18, [R1+0x278] ;  /* 0x0002780001127983 */ /* 0x001ee80000300a00 */
[----:B------:R-:W-:Y:S04]  /*1f060*/  STS.U16 [R0+UR5+0x6f00], R20 ;  /* 0x006f001400007988 */ /* 0x000fe80008000405 */
[----:B------:R-:W-:Y:S04]  /*1f070*/  STS.U16 [R0+UR5+0x6f80], R22 ;  /* 0x006f801600007988 */ /* 0x000fe80008000405 */
[----:B------:R-:W-:Y:S04]  /*1f080*/  STS.U16 [R0+UR5+0x7700], R24 ;  /* 0x0077001800007988 */ /* 0x000fe80008000405 */
[----:B------:R-:W-:Y:S04]  /*1f090*/  STS.U16 [R0+UR5+0x7780], R26 ;  /* 0x0077801a00007988 */ /* 0x000fe80008000405 */
[----:B------:R-:W-:Y:S04]  /*1f0a0*/  STS.U16 [R0+UR5+0x7f00], R28 ;  /* 0x007f001c00007988 */ /* 0x000fe80008000405 */
[----:B------:R0:W-:Y:S01]  /*1f0b0*/  STS.U16 [R0+UR5+0x7f80], R29 ;  /* 0x007f801d00007988 */ /* 0x0001e20008000405 */
[----:B------:R-:W-:Y:S06]  /*1f0c0*/  BAR.SYNC.DEFER_BLOCKING 0x0 ;  /* 0x0000000000007b1d */ /* 0x000fec0000010000 */
[----:B------:R-:W1:Y:S01]  /*1f0d0*/  S2R R15, SR_TID.X ;  /* 0x00000000000f7919 */ /* 0x000e620000002100 */
[----:B--2---:R-:W-:Y:S04]  /*1f0e0*/  LDSM.16.MT88.4 R20, [R3+0x8000] ;  /* 0x008000000314783b */ /* 0x004fe80000004200 */
[----:B---3--:R-:W-:Y:S04]  /*1f0f0*/  STL [R1+0x1148], R19 ;  /* 0x0011481301007387 */ /* 0x008fe80000100800 */
[----:B0-----:R-:W2:Y:S01]  /*1f100*/  LDL R0, [R1+0xc0c] ;  /* 0x000c0c0001007983 */ /* 0x001ea20000100800 */
[C---:B-1----:R-:W-:Y:S01]  /*1f110*/  LOP3.LUT R8, R15.reuse, 0x7, RZ, 0xc0, !PT ;  /* 0x000000070f087812 */ /* 0x042fe200078ec0ff */
[----:B------:R-:W-:-:S04]  /*1f120*/  IMAD.SHL.U32 R9, R15, 0x2, RZ ;  /* 0x000000020f097824 */ /* 0x000fc800078e00ff */
[----:B------:R-:W-:Y:S02]  /*1f130*/  IMAD R8, R8, 0x110, RZ ;  /* 0x0000011008087824 */ /* 0x000fe400078e02ff */
[----:B------:R-:W-:-:S03]  /*1f140*/  IMAD.SHL.U32 R28, R15, 0x40, RZ ;  /* 0x000000400f1c7824 */ /* 0x000fc600078e00ff */
[----:B------:R-:W-:-:S04]  /*1f150*/  LOP3.LUT R8, R8, 0x30, R9, 0x78, !PT ;  /* 0x0000003008087812 */ /* 0x000fc800078e7809 */
[----:B------:R-:W-:-:S05]  /*1f160*/  LOP3.LUT R8, R8, 0x800, R28, 0xf8, !PT ;  /* 0x0000080008087812 */ /* 0x000fca00078ef81c */
[----:B------:R-:W-:Y:S04]  /*1f170*/  LDSM.16.M88.4 R4, [R8+UR5] ;  /* 0x000000050804783b */ /* 0x000fe80008000200 */
[----:B------:R-:W0:Y:S04]  /*1f180*/  LDSM.16.M88.4 R24, [R8+UR5+0x1000] ;  /* 0x001000050818783b */ /* 0x000e280008000200 */
[----:B------:R-:W-:Y:S01]  /*1f190*/  LDSM.16.M88.4 R12, [R8+UR5+0x2000] ;  /* 0x00200005080c783b */ /* 0x000fe20008000200 */
[----:B0-----:R-:W-:Y:S02]  /*1f1a0*/  IMAD.MOV.U32 R29, RZ, RZ, R26 ;  /* 0x000000ffff1d7224 */ /* 0x001fe400078e001a */
[----:B------:R-:W-:Y:S01]  /*1f1b0*/  IMAD.MOV.U32 R28, RZ, RZ, R27 ;  /* 0x000000ffff1c7224 */ /* 0x000fe200078e001b */
[----:B--2---:R-:W-:Y:S04]  /*1f1c0*/  STL [R1+0x1138], R0 ;  /* 0x0011380001007387 */ /* 0x004fe80000100800 */
[----:B------:R-:W-:Y:S04]  /*1f1d0*/  STL.64 [R1+0x1158], R22 ;  /* 0x0011581601007387 */ /* 0x000fe80000100a00 */
[----:B------:R-:W-:Y:S04]  /*1f1e0*/  STL.64 [R1+0x1150], R20 ;  /* 0x0011501401007387 */ /* 0x000fe80000100a00 */
[----:B------:R-:W0:Y:S04]  /*1f1f0*/  LDSM.16.M88.4 R20, [R8+UR5+0x3000] ;  /* 0x003000050814783b */ /* 0x000e280008000200 */
[----:B------:R-:W-:Y:S01]  /*1f200*/  STL [R1+0x113c], R7 ;  /* 0x00113c0701007387 */ /* 0x000fe20000100800 */
[----:B0-----:R-:W-:-:S03]  /*1f210*/  IMAD.MOV.U32 R26, RZ, RZ, R20 ;  /* 0x000000ffff1a7224 */ /* 0x001fc600078e0014 */
[----:B------:R-:W-:Y:S01]  /*1f220*/  STL.64 [R1+0x38], R22 ;  /* 0x0000381601007387 */ /* 0x000fe20000100a00 */
[----:B------:R-:W-:-:S03]  /*1f230*/  IMAD.MOV.U32 R2, RZ, RZ, R21 ;  /* 0x000000ffff027224 */ /* 0x000fc600078e0015 */
[----:B------:R-:W0:Y:S02]  /*1f240*/  LDSM.16.M88.4 R20, [R8+UR5+0x4000] ;  /* 0x004000050814783b */ /* 0x000e240008000200 */
[----:B0-----:R-:W-:Y:S02]  /*1f250*/  IMAD.MOV.U32 R9, RZ, RZ, R20 ;  /* 0x000000ffff097224 */ /* 0x001fe400078e0014 */
[----:B------:R-:W-:Y:S01]  /*1f260*/  STL.64 [R1+0x58], R22 ;  /* 0x0000581601007387 */ /* 0x000fe20000100a00 */
[----:B------:R-:W-:-:S03]  /*1f270*/  IMAD.MOV.U32 R27, RZ, RZ, R21 ;  /* 0x000000ffff1b7224 */ /* 0x000fc600078e0015 */
[----:B------:R-:W0:Y:S02]  /*1f280*/  LDSM.16.M88.4 R20, [R8+UR5+0x5000] ;  /* 0x005000050814783b */ /* 0x000e240008000200 */
[----:B0-----:R-:W-:Y:S02]  /*1f290*/  IMAD.MOV.U32 R7, RZ, RZ, R20 ;  /* 0x000000ffff077224 */ /* 0x001fe400078e0014 */
[----:B------:R-:W-:Y:S01]  /*1f2a0*/  STL.64 [R1+0x88], R22 ;  /* 0x0000881601007387 */ /* 0x000fe20000100a00 */
[----:B------:R-:W-:-:S03]  /*1f2b0*/  IMAD.MOV.U32 R0, RZ, RZ, R21 ;  /* 0x000000ffff007224 */ /* 0x000fc600078e0015 */
[----:B------:R-:W0:Y:S04]  /*1f2c0*/  LDSM.16.M88.4 R20, [R8+UR5+0x6000] ;  /* 0x006000050814783b */ /* 0x000e280008000200 */
[----:B------:R1:W-:Y:S02]  /*1f2d0*/  STL.64 [R1+0x8], R14 ;  /* 0x0000080e01007387 */ /* 0x0003e40000100a00 */
[----:B-1----:R-:W-:Y:S02]  /*1f2e0*/  IMAD.MOV.U32 R15, RZ, RZ, R9 ;  /* 0x000000ffff0f7224 */ /* 0x002fe400078e0009 */
[----:B------:R-:W1:Y:S04]  /*1f2f0*/  LDSM.16.M88.4 R8, [R8+UR5+0x7000] ;  /* 0x007000050808783b */ /* 0x000e680008000200 */
[----:B0-----:R0:W-:Y:S01]  /*1f300*/  STL.64 [R1+0xc8], R22 ;  /* 0x0000c81601007387 */ /* 0x0011e20000100a00 */
[----:B------:R-:W-:-:S02]  /*1f310*/  IMAD.MOV.U32 R17, RZ, RZ, R20 ;  /* 0x000000ffff117224 */ /* 0x000fc400078e0014 */
[----:B------:R-:W-:Y:S01]  /*1f320*/  IMAD.MOV.U32 R14, RZ, RZ, R21 ;  /* 0x000000ffff0e7224 */ /* 0x000fe200078e0015 */
[----:B0-----:R-:W2:Y:S04]  /*1f330*/  LDL.LU.64 R22, [R1+0x1158] ;  /* 0x0011580001167983 */ /* 0x001ea80000300a00 */
[----:B------:R-:W2:Y:S04]  /*1f340*/  LDL.LU.64 R20, [R1+0x1150] ;  /* 0x0011500001147983 */ /* 0x000ea80000300a00 */
[----:B-1----:R-:W-:Y:S01]  /*1f350*/  STL.64 [R1+0xd8], R10 ;  /* 0x0000d80a01007387 */ /* 0x002fe20000100a00 */
[----:B------:R-:W-:Y:S01]  /*1f360*/  MOV R19, R8 ;  /* 0x0000000800137202 */ /* 0x000fe20000000f00 */
[----:B------:R-:W-:-:S02]  /*1f370*/  IMAD.MOV.U32 R16, RZ, RZ, R9 ;  /* 0x000000ffff107224 */ /* 0x000fc400078e0009 */
[----:B------:R-:W0:Y:S04]  /*1f380*/  LDSM.16.MT88.4 R8, [R3+0x8200] ;  /* 0x008200000308783b */ /* 0x000e280000004200 */
[----:B0-----:R-:W-:Y:S04]  /*1f390*/  STL.64 [R1+0x10d8], R10 ;  /* 0x0010d80a01007387 */ /* 0x001fe80000100a00 */
[----:B------:R0:W-:Y:S02]  /*1f3a0*/  STL.64 [R1+0x10d0], R8 ;  /* 0x0010d00801007387 */ /* 0x0001e40000100a00 */
[----:B0-----:R-:W-:-:S02]  /*1f3b0*/  IMAD.MOV.U32 R8, RZ, RZ, R19 ;  /* 0x000000ffff087224 */ /* 0x001fc400078e0013 */
[----:B------:R-:W-:Y:S01]  /*1f3c0*/  IMAD.MOV.U32 R9, RZ, RZ, R16 ;  /* 0x000000ffff097224 */ /* 0x000fe200078e0010 */
[----:B------:R-:W2:Y:S04]  /*1f3d0*/  LDL.LU R19, [R1+0x1148] ;  /* 0x0011480001137983 */ /* 0x000ea80000300800 */
[----:B------:R-:W2:Y:S04]  /*1f3e0*/  LDL.LU R16, [R1+0x1144] ;  /* 0x0011440001107983 */ /* 0x000ea80000300800 */
[----:B------:R0:W-:Y:S02]  /*1f3f0*/  STL.64 [R1+0x10e8], R8 ;  /* 0x0010e80801007387 */ /* 0x0001e40000100a00 */
[----:B0-----:R-:W-:-:S02]  /*1f400*/  IMAD.MOV.U32 R8, RZ, RZ, R17 ;  /* 0x000000ffff087224 */ /* 0x001fc400078e0011 */
[----:B------:R-:W2:Y:S01]  /*1f410*/  LDL.LU R17, [R1+0x1140] ;  /* 0x0011400001117983 */ /* 0x000ea20000300800 */
[----:B------:R-:W-:-:S05]  /*1f420*/  IMAD.MOV.U32 R9, RZ, RZ, R14 ;  /* 0x000000ffff097224 */ /* 0x000fca00078e000e */
[----:B------:R0:W-:Y:S02]  /*1f430*/  STL.64 [R1+0x1100], R8 ;  /* 0x0011000801007387 */ /* 0x0001e40000100a00 */
[----:B0-----:R-:W-:Y:S02]  /*1f440*/  IMAD.MOV.U32 R8, RZ, RZ, R7 ;  /* 0x000000ffff087224 */ /* 0x001fe400078e0007 */
[----:B------:R-:W3:Y:S01]  /*1f450*/  LDL.LU R7, [R1+0x113c] ;  /* 0x00113c0001077983 */ /* 0x000ee20000300800 */
[----:B------:R-:W-:-:S03]  /*1f460*/  IMAD.MOV.U32 R9, RZ, RZ, R0 ;  /* 0x000000ffff097224 */ /* 0x000fc600078e0000 */
[----:B------:R-:W4:Y:S04]  /*1f470*/  LDL.LU R0, [R1+0x1138] ;  /* 0x0011380001007983 */ /* 0x000f280000300800 */
[----:B------:R0:W-:Y:S02]  /*1f480*/  STL.64 [R1+0x1118], R8 ;  /* 0x0011180801007387 */ /* 0x0001e40000100a00 */
[----:B0-----:R-:W-:Y:S02]  /*1f490*/  IMAD.MOV.U32 R8, RZ, RZ, R15 ;  /* 0x000000ffff087224 */ /* 0x001fe400078e000f */
[----:B------:R-:W-:-:S05]  /*1f4a0*/  IMAD.MOV.U32 R9, RZ, RZ, R27 ;  /* 0x000000ffff097224 */ /* 0x000fca00078e001b */
[----:B------:R-:W-:Y:S01]  /*1f4b0*/  STL.64 [R1+0x1130], R8 ;  /* 0x0011300801007387 */ /* 0x000fe20000100a00 */
[----:B--2---:R-:W-:-:S15]  /*1f4c0*/  HMMA.16816.F32 R16, R20, R4, R16 ;  /* 0x000000041410723c */ /* 0x004fde0000001810 */
[----:B------:R-:W-:-:S04]  /*1f4d0*/  NOP ;  /* 0x0000000000007918 */ /* 0x000fc80000000000 */
[----:B------:R-:W-:Y:S04]  /*1f4e0*/  STL.64 [R1+0x10f8], R18 ;  /* 0x0010f81201007387 */ /* 0x000fe80000100a00 */
[----:B------:R0:W-:Y:S04]  /*1f4f0*/  STL.64 [R1+0x10f0], R16 ;  /* 0x0010f01001007387 */ /* 0x0001e80000100a00 */
[----:B0-----:R-:W2:Y:S04]  /*1f500*/  LDL.LU.64 R16, [R1+0x250] ;  /* 0x0002500001107983 */ /* 0x001ea80000300a00 */
[----:B------:R-:W2:Y:S04]  /*1f510*/  LDL.LU.64 R18, [R1+0x258] ;  /* 0x0002580001127983 */ /* 0x000ea80000300a00 */
[----:B---3--:R0:W-:Y:S04]  /*1f520*/  STL.64 [R1+0x10e0], R6 ;  /* 0x0010e00601007387 */ /* 0x0081e80000100a00 */
[----:B------:R-:W3:Y:S04]  /*1f530*/  LDL.LU.64 R4, [R1+0x260] ;  /* 0x0002600001047983 */ /* 0x000ee80000300a00 */
[----:B0-----:R-:W3:Y:S01]  /*1f540*/  LDL.LU.64 R6, [R1+0x268] ;  /* 0x0002680001067983 */ /* 0x001ee20000300a00 */
[----:B------:R-:W-:-:S02]  /*1f550*/  IMAD.MOV.U32 R8, RZ, RZ, R26 ;  /* 0x000000ffff087224 */ /* 0x000fc400078e001a */
[----:B---3--:R-:W-:-:S15]  /*1f560*/  HMMA.16816.F32 R24, R20, R24, R4 ;  /* 0x000000181418723c */ /* 0x008fde0000001804 */
[----:B------:R-:W-:-:S04]  /*1f570*/  NOP ;  /* 0x0000000000007918 */ /* 0x000fc80000000000 */
[----:B------:R-:W-:Y:S04]  /*1f580*/  STL.64 [R1+0x1110], R26 ;  /* 0x0011101a01007387 */ /* 0x000fe80000100a00 */
[----:B------:R0:W-:Y:S04]  /*1f590*/  STL.64 [R1+0x1108], R24 ;  /* 0x0011081801007387 */ /* 0x0001e80000100a00 */
[----:B0-----:R-:W3:Y:S04]  /*1f5a0*/  LDL.LU.64 R24, [R1+0x220] ;  /* 0x0002200001187983 */ /* 0x001ee80000300a00 */
[----:B------:R-:W3:Y:S01]  /*1f5b0*/  LDL.LU.64 R26, [R1+0x228] ;  /* 0x00022800011a7983 */ /* 0x000ee20000300a00 */
[----:B--2---:R-:W-:Y:S03]  /*1f5c0*/  HMMA.16816.F32 R12, R20, R12, R16 ;  /* 0x0000000c140c723c */ /* 0x004fe60000001810 */
[----:B---3--:R-:W-:Y:S04]  /*1f5d0*/  STL.64 [R1+0x1128], R26 ;  /* 0x0011281a01007387 */ /* 0x008fe80000100a00 */
[----:B------:R0:W-:Y:S04]  /*1f5e0*/  STL.64 [R1+0x1120], R24 ;  /* 0x0011201801007387 */ /* 0x0001e80000100a00 */
[----:B0-----:R-:W2:Y:S04]  /*1f5f0*/  LDL.LU.64 R24, [R1+0x230] ;  /* 0x0002300001187983 */ /* 0x001ea80000300a00 */
[----:B------:R-:W2:Y:S04]  /*1f600*/  LDL.LU.64 R26, [R1+0x238] ;  /* 0x00023800011a7983 */ /* 0x000ea80000300a00 */
[----:B------:R-:W3:Y:S04]  /*1f610*/  LDL.LU.64 R16, [R1+0x210] ;  /* 0x0002100001107983 */ /* 0x000ee80000300a00 */
[----:B------:R-:W3:Y:S04]  /*1f620*/  LDL.LU.64 R18, [R1+0x218] ;  /* 0x0002180001127983 */ /* 0x000ee80000300a00 */
[----:B------:R-:W2:Y:S04]  /*1f630*/  LDL.LU.64 R4, [R1+0x200] ;  /* 0x0002000001047983 */ /* 0x000ea80000300a00 */
[----:B------:R-:W2:Y:S04]  /*1f640*/  LDL.LU.64 R6, [R1+0x208] ;  /* 0x0002080001067983 */ /* 0x000ea80000300a00 */
[----:B------:R-:W-:Y:S04]  /*1f650*/  STL.64 [R1+0x10b8], R14 ;  /* 0x0010b80e01007387 */ /* 0x000fe80000100a00 */
[----:B------:R0:W-:Y:S04]  /*1f660*/  STL.64 [R1+0x10b0], R12 ;  /* 0x0010b00c01007387 */ /* 0x0001e80000100a00 */
[----:B0-----:R-:W2:Y:S04]  /*1f670*/  LDL.LU.64 R12, [R1+0x240] ;  /* 0x00024000010c7983 */ /* 0x001ea80000300a00 */
[----:B------:R-:W2:Y:S01]  /*1f680*/  LDL.LU.64 R14, [R1+0x248] ;  /* 0x00024800010e7983 */ /* 0x000ea20000300a00 */
[----:B------:R-:W-:-:S07]  /*1f690*/  IMAD.MOV.U32 R9, RZ, RZ, R2 ;  /* 0x000000ffff097224 */ /* 0x000fce00078e0002 */
[----:B--2---:R-:W-:-:S15]  /*1f6a0*/  HMMA.16816.F32 R8, R20, R8, R12 ;  /* 0x000000081408723c */ /* 0x004fde000000180c */
[----:B------:R-:W-:-:S04]  /*1f6b0*/  NOP ;  /* 0x0000000000007918 */ /* 0x000fc80000000000 */
[----:B------:R-:W-:Y:S02]  /*1f6c0*/  IMAD.MOV.U32 R14, RZ, RZ, R8 ;  /* 0x000000ffff0e7224 */ /* 0x000fe400078e0008 */
[----:B------:R-:W-:Y:S02]  /*1f6d0*/  IMAD.MOV.U32 R13, RZ, RZ, R9 ;  /* 0x000000ffff0d7224 */ /* 0x000fe400078e0009 */
[----:B------:R-:W2:Y:S01]  /*1f6e0*/  LDL.LU.64 R8, [R1+0x1130] ;  /* 0x0011300001087983 */ /* 0x000ea20000300a00 */
[----:B------:R-:W-:Y:S02]  /*1f6f0*/  IMAD.MOV.U32 R12, RZ, RZ, R10 ;  /* 0x000000ffff0c7224 */ /* 0x000fe400078e000a */
[----:B------:R-:W-:Y:S01]  /*1f700*/  IMAD.MOV.U32 R2, RZ, RZ, R11 ;  /* 0x000000ffff027224 */ /* 0x000fe200078e000b */
[----:B------:R0:W-:Y:S04]  /*1f710*/  STL [R1+0x10c8], R14 ;  /* 0x0010c80e01007387 */ /* 0x0001e80000100800 */
[----:B------:R-:W-:Y:S01]  /*1f720*/  STL.64 [R1+0x10c0], R12 ;  /* 0x0010c00c01007387 */ /* 0x000fe20000100a00 */
[----:B0-----:R-:W-:Y:S01]  /*1f730*/  IMAD.MOV.U32 R14, RZ, RZ, R29 ;  /* 0x000000ffff0e7224 */ /* 0x001fe200078e001d */
[----:B--2---:R-:W-:Y:S02]  /*1f740*/  HMMA.16816.F32 R8, R20, R8, R24 ;  /* 0x000000081408723c */ /* 0x004fe40000001818 */
[----:B------:R-:W2:Y:S04]  /*1f750*/  LDL.LU.64 R26, [R1+0x1128] ;  /* 0x00112800011a7983 */ /* 0x000ea80000300a00 */
[----:B------:R-:W2:-:S13]  /*1f760*/  LDL.LU.64 R24, [R1+0x1120] ;  /* 0x0011200001187983 */ /* 0x000e9a0000300a00 */
[----:B------:R-:W-:Y:S01]  /*1f770*/  IMAD.MOV.U32 R29, RZ, RZ, R9 ;  /* 0x000000ffff1d7224 */ /* 0x000fe200078e0009 */
[----:B------:R0:W-:Y:S04]  /*1f780*/  STL [R1+0x40], R8 ;  /* 0x0000400801007387 */ /* 0x0001e80000100800 */
[----:B0-----:R-:W2:Y:S01]  /*1f790*/  LDL.LU.64 R8, [R1+0x1118] ;  /* 0x0011180001087983 */ /* 0x001ea20000300a00 */
[----:B------:R-:W-:Y:S02]  /*1f7a0*/  IMAD.MOV.U32 R13, RZ, RZ, R10 ;  /* 0x000000ffff0d7224 */ /* 0x000fe400078e000a */
[----:B------:R-:W-:Y:S02]  /*1f7b0*/  IMAD.MOV.U32 R12, RZ, RZ, R11 ;  /* 0x000000ffff0c7224 */ /* 0x000fe400078e000b */
[----:B--2---:R-:W-:Y:S01]  /*1f7c0*/  HMMA.16816.F32 R8, R20, R8, R24 ;  /* 0x000000081408723c */ /* 0x004fe20000001818 */
[----:B------:R-:W2:Y:S04]  /*1f7d0*/  LDL.LU.64 R26, [R1+0x1110] ;  /* 0x00111000011a7983 */ /* 0x000ea80000300a00 */
[----:B------:R-:W2:-:S14]  /*1f7e0*/  LDL.LU.64 R24, [R1+0x1108] ;  /* 0x0011080001187983 */ /* 0x000e9c0000300a00 */
[----:B------:R0:W-:Y:S04]  /*1f7f0*/  STL.64 [R1+0x70], R8 ;  /* 0x0000700801007387 */ /* 0x0001e80000100a00 */
[----:B------:R3:W-:Y:S04]  /*1f800*/  STL.64 [R1+0x78], R10 ;  /* 0x0000780a01007387 */ /* 0x0007e80000100a00 */
[----:B0-----:R-:W3:Y:S02]  /*1f810*/  LDL.LU.64 R8, [R1+0x1100] ;  /* 0x0011000001087983 */ /* 0x001ee40000300a00 */
[----:B---3--:R-:W-:Y:S02]  /*1f820*/  HMMA.16816.F32 R8, R20, R8, R16 ;  /* 0x000000081408723c */ /* 0x008fe40000001810 */
[----:B------:R-:W3:Y:S04]  /*1f830*/  LDL.LU.64 R18, [R1+0x10f8] ;  /* 0x0010f80001127983 */ /* 0x000ee80000300a00 */
[----:B------:R-:W3:-:S13]  /*1f840*/  LDL.LU.64 R16, [R1+0x10f0] ;  /* 0x0010f00001107983 */ /* 0x000eda0000300a00 */
[----:B------:R0:W-:Y:S04]  /*1f850*/  STL.64 [R1+0xb0], R8 ;  /* 0x0000b00801007387 */ /* 0x0001e80000100a00 */
[----:B------:R1:W-:Y:S04]  /*1f860*/  STL.64 [R1+0xb8], R10 ;  /* 0x0000b80a01007387 */ /* 0x0003e80000100a00 */
[----:B0-----:R-:W2:Y:S02]  /*1f870*/  LDL.LU.64 R8, [R1+0x10e8] ;  /* 0x0010e80001087983 */ /* 0x001ea40000300a00 */
[----:B--2---:R-:W-:Y:S02]  /*1f880*/  HMMA.16816.F32 R20, R20, R8, R4 ;  /* 0x000000081414723c */ /* 0x004fe40000001804 */
[----:B------:R-:W3:Y:S04]  /*1f890*/  LDL.LU.64 R6, [R1+0x10e0] ;  /* 0x0010e00001067983 */ /* 0x000ee80000300a00 */
[----:B-1----:R-:W3:Y:S04]  /*1f8a0*/  LDL.LU.64 R10, [R1+0x10d8] ;  /* 0x0010d800010a7983 */ /* 0x002ee80000300a00 */
[----:B------:R-:W3:Y:S01]  /*1f8b0*/  LDL.LU.64 R8, [R1+0x10d0] ;  /* 0x0010d00001087983 */ /* 0x000ee20000300a00 */
[----:B------:R-:W-:Y:S01]  /*1f8c0*/  IMAD.MOV.U32 R15, RZ, RZ, R28 ;  /* 0x000000ffff0f7224 */ /* 0x000fe200078e001c */
[----:B---3--:R-:W-:-:S15]  /*1f8d0*/  HMMA.16816.F32 R4, R8, R6, R16 ;  /* 0x000000060804723c */ /* 0x008fde0000001810 */
[----:B------:R-:W-:-:S04]  /*1f8e0*/  NOP ;  /* 0x0000000000007918 */ /* 0x000fc80000000000 */
[----:B------:R-:W-:Y:S04]  /*1f8f0*/  STL.64 [R1+0x90], R4 ;  /* 0x0000900401007387 */ /* 0x000fe80000100a00 */
[----:B------:R-:W-:Y:S04]  /*1f900*/  STL.64 [R1+0xa0], R20 ;  /* 0x0000a01401007387 */ /* 0x000fe80000100a00 */
[----:B------:R-:W-:Y:S04]  /*1f910*/  STL.64 [R1+0xa8], R22 ;  /* 0x0000a81601007387 */ /* 0x000fe80000100a00 */
[----:B------:R-:W-:Y:S01]  /*1f920*/  STL [R1+0x98], R6 ;  /* 0x0000980601007387 */ /* 0x000fe20000100800 */
[----:B------:R-:W-:-:S03]  /*1f930*/  IMAD.MOV.U32 R28, RZ, RZ, R7 ;  /* 0x000000ffff1c7224 */ /* 0x000fc600078e0007 */
[----:B----4-:R-:W-:Y:S04]  /*1f940*/  LDSM.16.M88.4 R20, [R0+UR5] ;  /* 0x000000050014783b */ /* 0x010fe80008000200 */
[----:B------:R-:W0:Y:S04]  /*1f950*/  LDSM.16.MT88.4 R4, [R3+0x8400] ;  /* 0x008400000304783b */ /* 0x000e280000004200 */
[----:B------:R-:W-:Y:S04]  /*1f960*/  STL [R1+0x1080], R28 ;  /* 0x0010801c01007387 */ /* 0x000fe80000100800 */
[----:B------:R-:W-:Y:S04]  /*1f970*/  STL [R1+0x1084], R3 ;  /* 0x0010840301007387 */ /* 0x000fe80000100800 */
[----:B0-----:R-:W-:Y:S04]  /*1f980*/  STL.64 [R1+0x1058], R6 ;  /* 0x0010580601007387 */ /* 0x001fe80000100a00 */
[----:B------:R-:W-:Y:S04]  /*1f990*/  STL.64 [R1+0x1050], R4 ;  /* 0x0010500401007387 */ /* 0x000fe80000100a00 */
[----:B------:R-:W0:Y:S04]  /*1f9a0*/  LDSM.16.M88.4 R4, [R0+UR5+0x1000] ;  /* 0x001000050004783b */ /* 0x000e280008000200 */
[----:B------:R-:W2:Y:S04]  /*1f9b0*/  LDL.LU R18, [R1+0x88] ;  /* 0x0000880001127983 */ /* 0x000ea80000300800 */
[----:B------:R-:W-:Y:S04]  /*1f9c0*/  STL.64 [R1+0x100], R20 ;  /* 0x0001001401007387 */ /* 0x000fe80000100a00 */
[----:B------:R1:W-:Y:S04]  /*1f9d0*/  STL.64 [R1+0x108], R22 ;  /* 0x0001081601007387 */ /* 0x0003e80000100a00 */
[----:B0-----:R-:W-:Y:S04]  /*1f9e0*/  STL.64 [R1+0x110], R4 ;  /* 0x0001100401007387 */ /* 0x001fe80000100a00 */
[----:B------:R0:W-:Y:S04]  /*1f9f0*/  STL.64 [R1+0x118], R6 ;  /* 0x0001180601007387 */ /* 0x0001e80000100a00 */
[----:B------:R-:W2:Y:S04]  /*1fa00*/  LDL.LU R19, [R1+0x8c] ;  /* 0x00008c0001137983 */ /* 0x000ea80000300800 */
[----:B-1----:R-:W3:Y:S04]  /*1fa10*/  LDL.LU R22, [R1+0x38] ;  /* 0x0000380001167983 */ /* 0x002ee80000300800 */
[----:B------:R-:W3:Y:S01]  /*1fa20*/  LDL.LU R23, [R1+0x3c] ;  /* 0x00003c0001177983 */ /* 0x000ee20000300800 */
[----:B0-----:R-:W-:Y:S03]  /*1fa30*/  HMMA.16816.F32 R4, R8, R14, R24 ;  /* 0x0000000e0804723c */ /* 0x001fe60000001818 */
[----:B---3--:R0:W-:Y:S04]  /*1fa40*/  STL.64 [R1+0x10a8], R22 ;  /* 0x0010a81601007387 */ /* 0x0081e80000100a00 */
[----:B0-----:R-:W3:Y:S04]  /*1fa50*/  LDL.LU R22, [R1+0x8] ;  /* 0x0000080001167983 */ /* 0x001ee80000300800 */
[----:B------:R-:W3:Y:S04]  /*1fa60*/  LDL.LU R23, [R1+0xc] ;  /* 0x00000c0001177983 */ /* 0x000ee80000300800 */
[----:B--2---:R0:W-:Y:S04]  /*1fa70*/  STL.64 [R1+0x1088], R18 ;  /* 0x0010881201007387 */ /* 0x0041e80000100a00 */
[----:B------:R-:W2:Y:S01]  /*1fa80*/  LDL.LU R16, [R1+0x40] ;  /* 0x0000400001107983 */ /* 0x000ea20000300800 */
[----:B0-----:R-:W-:-:S02]  /*1fa90*/  IMAD.MOV.U32 R18, RZ, RZ, R13 ;  /* 0x000000ffff127224 */ /* 0x001fc400078e000d */
[----:B------:R-:W-:Y:S02]  /*1faa0*/  IMAD.MOV.U32 R19, RZ, RZ, R12 ;  /* 0x000000ffff137224 */ /* 0x000fe400078e000c */
[----:B------:R-:W0:Y:S04]  /*1fab0*/  LDSM.16.M88.4 R12, [R0+UR5+0x2000] ;  /* 0x00200005000c783b */ /* 0x000e280008000200 */
[----:B--2---:R1:W-:Y:S04]  /*1fac0*/  STL [R1+0x1090], R16 ;  /* 0x0010901001007387 */ /* 0x0043e80000100800 */
[----:B0-----:R-:W-:Y:S04]  /*1fad0*/  STL [R1+0xf4], R13 ;  /* 0x0000f40d01007387 */ /* 0x001fe80000100800 */
[----:B------:R0:W-:Y:S01]  /*1fae0*/  STL [R1+0xf8], R14 ;  /* 0x0000f80e01007387 */ /* 0x0001e20000100800 */
[----:B-1----:R-:W-:-:S03]  /*1faf0*/  IMAD.MOV.U32 R16, RZ, RZ, R12 ;  /* 0x000000ffff107224 */ /* 0x002fc600078e000c */
[----:B0-----:R-:W2:Y:S04]  /*1fb00*/  LDL.LU R14, [R1+0x10c8] ;  /* 0x0010c800010e7983 */ /* 0x001ea80000300800 */
[----:B------:R-:W4:Y:S01]  /*1fb10*/  LDL.LU.64 R12, [R1+0x10c0] ;  /* 0x0010c000010c7983 */ /* 0x000f220000300a00 */
[----:B------:R-:W-:-:S03]  /*1fb20*/  IMAD.MOV.U32 R17, RZ, RZ, R29 ;  /* 0x000000ffff117224 */ /* 0x000fc600078e001d */
[----:B------:R0:W-:Y:S01]  /*1fb30*/  STL.64 [R1+0x10a0], R18 ;  /* 0x0010a01201007387 */ /* 0x0001e20000100a00 */
[----:B------:R-:W-:-:S03]  /*1fb40*/  IMAD.MOV.U32 R29, RZ, RZ, R15 ;  /* 0x000000ffff1d7224 */ /* 0x000fc600078e000f */
[----:B------:R2:W-:Y:S01]  /*1fb50*/  STL.64 [R1+0x1098], R16 ;  /* 0x0010981001007387 */ /* 0x0005e20000100a00 */
[----:B------:R-:W-:Y:S01]  /*1fb60*/  IMAD.MOV.U32 R25, RZ, RZ, R5 ;  /* 0x000000ffff197224 */ /* 0x000fe200078e0005 */
[----:B------:R-:W-:Y:S01]  /*1fb70*/  MOV R24, R6 ;  /* 0x0000000600187202 */ /* 0x000fe20000000f00 */
[----:B------:R-:W-:Y:S01]  /*1fb80*/  IMAD.MOV.U32 R5, RZ, RZ, R7 ;  /* 0x000000ffff057224 */ /* 0x000fe200078e0007 */
[----:B------:R-:W-:Y:S01]  /*1fb90*/  STL [R1+0xfe0], R29 ;  /* 0x000fe01d01007387 */ /* 0x000fe20000100800 */
[----:B------:R-:W-:Y:S02]  /*1fba0*/  IMAD.MOV.U32 R26, RZ, RZ, R4 ;  /* 0x000000ffff1a7224 */ /* 0x000fe400078e0004 */
[----:B0-----:R-:W-:Y:S02]  /*1fbb0*/  IMAD.MOV.U32 R19, RZ, RZ, R2 ;  /* 0x000000ffff137224 */ /* 0x001fe400078e0002 */
[----:B--2---:R-:W-:Y:S02]  /*1fbc0*/  IMAD.MOV.U32 R16, RZ, RZ, R14 ;  /* 0x000000ffff107224 */ /* 0x004fe400078e000e */
[----:B----4-:R-:W-:-:S02]  /*1fbd0*/  IMAD.MOV.U32 R17, RZ, RZ, R13 ;  /* 0x000000ffff117224 */ /* 0x010fc400078e000d */
[----:B------:R-:W-:Y:S02]  /*1fbe0*/  IMAD.MOV.U32 R18, RZ, RZ, R12 ;  /* 0x000000ffff127224 */ /* 0x000fe400078e000c */
        /* <DEDUP_REMOVED lines=9> */
[----:B0-----:R-:W-:Y:S04]  /*1fc80*/  STL.64 [R1+0x150], R12 ;  /* 0x0001500c01007387 */ /* 0x001fe80000100a00 */
[----:B------:R-:W-:Y:S04]  /*1fc90*/  STL.64 [R1+0x158], R14 ;  /* 0x0001580e01007387 */ /* 0x000fe80000100a00 */
[----:B------:R-:W0:Y:S04]  /*1fca0*/  LDSM.16.M88.4 R12, [R0+UR5+0x6000] ;  /* 0x00600005000c783b */ /* 0x000e280008000200 */
[----:B0-----:R-:W-:Y:S04]  /*1fcb0*/  STL.64 [R1+0x170], R12 ;  /* 0x0001700c01007387 */ /* 0x001fe80000100a00 */
[----:B------:R0:W-:Y:S04]  /*1fcc0*/  STL.64 [R1+0x178], R14 ;  /* 0x0001780e01007387 */ /* 0x0001e80000100a00 */
[----:B0-----:R-:W3:Y:S04]  /*1fcd0*/  LDL.LU.64 R14, [R1+0x10b8] ;  /* 0x0010b800010e7983 */ /* 0x001ee80000300a00 */
[----:B------:R-:W3:Y:S02]  /*1fce0*/  LDL.LU.64 R12, [R1+0x10b0] ;  /* 0x0010b000010c7983 */ /* 0x000ee40000300a00 */
[----:B---3--:R-:W-:Y:S02]  /*1fcf0*/  HMMA.16816.F32 R12, R8, R22, R12 ;  /* 0x00000016080c723c */ /* 0x008fe4000000180c */
[----:B------:R-:W2:-:S15]  /*1fd00*/  LDL.LU.64 R22, [R1+0x10a8] ;  /* 0x0010a80001167983 */ /* 0x000e9e0000300a00 */
[----:B------:R-:W-:Y:S02]  /*1fd10*/  NOP ;  /* 0x0000000000007918 */ /* 0x000fe40000000000 */
[----:B------:R-:W-:Y:S02]  /*1fd20*/  IMAD.MOV.U32 R29, RZ, RZ, R14 ;  /* 0x000000ffff1d7224 */ /* 0x000fe400078e000e */
[----:B------:R-:W-:Y:S01]  /*1fd30*/  IMAD.MOV.U32 R27, RZ, RZ, R15 ;  /* 0x000000ffff1b7224 */ /* 0x000fe200078e000f */
[----:B------:R-:W3:Y:S04]  /*1fd40*/  LDL.LU R14, [R1+0x58] ;  /* 0x00005800010e7983 */ /* 0x000ee80000300800 */
[----:B------:R-:W3:Y:S01]  /*1fd50*/  LDL.LU R15, [R1+0x5c] ;  /* 0x00005c00010f7983 */ /* 0x000ee20000300800 */
[----:B--2---:R-:W-:Y:S03]  /*1fd60*/  HMMA.16816.F32 R20, R8, R22, R16 ;  /* 0x000000160814723c */ /* 0x004fe60000001810 */
[----:B------:R-:W3:Y:S04]  /*1fd70*/  LDL.LU.64 R18, [R1+0x10a0] ;  /* 0x0010a00001127983 */ /* 0x000ee80000300a00 */
[----:B------:R-:W2:-:S12]  /*1fd80*/  LDL.LU.64 R16, [R1+0x1098] ;  /* 0x0010980001107983 */ /* 0x000e980000300a00 */
[----:B------:R-:W-:Y:S04]  /*1fd90*/  STL.64 [R1+0x1010], R22 ;  /* 0x0010101601007387 */ /* 0x000fe80000100a00 */
[----:B------:R2:W-:Y:S02]  /*1fda0*/  STL.64 [R1+0x1008], R20 ;  /* 0x0010081401007387 */ /* 0x0005e40000100a00 */
[----:B--2---:R-:W-:Y:S02]  /*1fdb0*/  IMAD.MOV.U32 R20, RZ, RZ, R16 ;  /* 0x000000ffff147224 */ /* 0x004fe400078e0010 */
[----:B------:R-:W3:Y:S04]  /*1fdc0*/  LDL.LU R16, [R1+0x1090] ;  /* 0x0010900001107983 */ /* 0x000ee80000300800 */
[----:B------:R-:W2:Y:S01]  /*1fdd0*/  LDL.LU R21, [R1+0xf4] ;  /* 0x0000f40001157983 */ /* 0x000ea20000300800 */
[----:B------:R-:W-:-:S02]  /*1fde0*/  IMAD.MOV.U32 R3, RZ, RZ, R12 ;  /* 0x000000ffff037224 */ /* 0x000fc400078e000c */
[----:B------:R-:W-:Y:S01]  /*1fdf0*/  IMAD.MOV.U32 R28, RZ, RZ, R13 ;  /* 0x000000ffff1c7224 */ /* 0x000fe200078e000d */
[----:B--2---:R0:W-:Y:S01]  /*1fe00*/  STL.64 [R1+0x1020], R20 ;  /* 0x0010201401007387 */ /* 0x0041e20000100a00 */
[C---:B---3--:R-:W-:Y:S03]  /*1fe10*/  HMMA.16816.F32 R12, R8.reuse, R14, R16 ;  /* 0x0000000e080c723c */ /* 0x048fe60000001810 */
[----:B0-----:R-:W2:Y:S04]  /*1fe20*/  LDL.LU R20, [R1+0x70] ;  /* 0x0000700001147983 */ /* 0x001ea80000300800 */
[----:B------:R-:W2:Y:S04]  /*1fe30*/  LDL.LU R21, [R1+0x74] ;  /* 0x0000740001157983 */ /* 0x000ea80000300800 */
[----:B------:R-:W2:Y:S04]  /*1fe40*/  LDL.LU R22, [R1+0x78] ;  /* 0x0000780001167983 */ /* 0x000ea80000300800 */
[----:B------:R-:W2:Y:S04]  /*1fe50*/  LDL.LU R23, [R1+0x7c] ;  /* 0x00007c0001177983 */ /* 0x000ea80000300800 */
[----:B------:R-:W2:Y:S04]  /*1fe60*/  LDL.LU.64 R18, [R1+0x1088] ;  /* 0x0010880001127983 */ /* 0x000ea80000300a00 */
[----:B------:R-:W-:Y:S04]  /*1fe70*/  STL.64 [R1+0x1000], R14 ;  /* 0x0010000e01007387 */ /* 0x000fe80000100a00 */
[----:B------:R-:W-:Y:S01]  /*1fe80*/  STL.64 [R1+0xff8], R12 ;  /* 0x000ff80c01007387 */ /* 0x000fe20000100a00 */
[----:B--2---:R-:W-:Y:S03]  /*1fe90*/  HMMA.16816.F32 R16, R8, R18, R20 ;  /* 0x000000120810723c */ /* 0x004fe60000001814 */
[----:B------:R-:W2:Y:S04]  /*1fea0*/  LDL.LU R20, [R1+0x110] ;  /* 0x0001100001147983 */ /* 0x000ea80000300800 */
[----:B------:R-:W2:Y:S04]  /*1feb0*/  LDL.LU R21, [R1+0x114] ;  /* 0x0001140001157983 */ /* 0x000ea80000300800 */
[----:B--2---:R0:W-:Y:S04]  /*1fec0*/  STL.64 [R1+0x1038], R20 ;  /* 0x0010381401007387 */ /* 0x0041e80000100a00 */
[----:B0-----:R-:W2:Y:S04]  /*1fed0*/  LDL.LU R20, [R1+0x100] ;  /* 0x0001000001147983 */ /* 0x001ea80000300800 */
[----:B------:R-:W2:Y:S01]  /*1fee0*/  LDL.LU R21, [R1+0x104] ;  /* 0x0001040001157983 */ /* 0x000ea20000300800 */
[----:B------:R-:W-:-:S02]  /*1fef0*/  IMAD.MOV.U32 R13, RZ, RZ, R6 ;  /* 0x000000ffff0d7224 */ /* 0x000fc400078e0006 */
[----:B------:R-:W-:Y:S01]  /*1ff00*/  IMAD.MOV.U32 R12, RZ, RZ, R7 ;  /* 0x000000ffff0c7224 */ /* 0x000fe200078e0007 */
[----:B--2---:R-:W-:Y:S04]  /*1ff10*/  STL.64 [R1+0x1060], R20 ;  /* 0x0010601401007387 */ /* 0x004fe80000100a00 */
[----:B------:R-:W2:Y:S04]  /*1ff20*/  LDL.LU R6, [R1+0xd8] ;  /* 0x0000d80001067983 */ /* 0x000ea80000300800 */
[----:B------:R-:W2:Y:S04]  /*1ff30*/  LDL.LU R7, [R1+0xdc] ;  /* 0x0000dc0001077983 */ /* 0x000ea80000300800 */
[----:B--2---:R0:W-:Y:S04]  /*1ff40*/  STL.64 [R1+0x1068], R6 ;  /* 0x0010680601007387 */ /* 0x0041e80000100a00 */
[----:B0-----:R-:W2:Y:S04]  /*1ff50*/  LDL.LU R6, [R1+0xc8] ;  /* 0x0000c80001067983 */ /* 0x001ea80000300800 */
[----:B------:R-:W2:Y:S04]  /*1ff60*/  LDL.LU R7, [R1+0xcc] ;  /* 0x0000cc0001077983 */ /* 0x000ea80000300800 */
[----:B------:R-:W3:Y:S04]  /*1ff70*/  LDL.LU R20, [R1+0xa0] ;  /* 0x0000a00001147983 */ /* 0x000ee80000300800 */
[----:B------:R-:W3:Y:S04]  /*1ff80*/  LDL.LU R21, [R1+0xa4] ;  /* 0x0000a40001157983 */ /* 0x000ee80000300800 */
[----:B------:R-:W4:Y:S04]  /*1ff90*/  LDL.LU R22, [R1+0xa8] ;  /* 0x0000a80001167983 */ /* 0x000f280000300800 */
[----:B------:R-:W4:Y:S01]  /*1ffa0*/  LDL.LU R23, [R1+0xac] ;  /* 0x0000ac0001177983 */ /* 0x000f220000300800 */
[----:B------:R-:W-:-:S02]  /*1ffb0*/  IMAD.MOV.U32 R14, RZ, RZ, R29 ;  /* 0x000000ffff0e7224 */ /* 0x000fc400078e001d */
[----:B------:R-:W-:Y:S01]  /*1ffc0*/  IMAD.MOV.U32 R15, RZ, RZ, R27 ;  /* 0x000000ffff0f7224 */ /* 0x000fe200078e001b */
[----:B----4-:R-:W-:Y:S04]  /*1ffd0*/  STL.64 [R1+0x1078], R22 ;  /* 0x0010781601007387 */ /* 0x010fe80000100a00 */
[----:B---3--:R0:W-:Y:S04]  /*1ffe0*/  STL.64 [R1+0x1070], R20 ;  /* 0x0010701401007387 */ /* 0x0081e80000100a00 */
[----:B0-----:R-:W2:Y:S04]  /*1fff0*/  LDL.LU R20, [R1+0xb0] ;  /* 0x0000b00001147983 */ /* 0x001ea80000300800 */
[----:B------:R-:W2:Y:S04]  /*20000*/  LDL.LU R21, [R1+0xb4] ;  /* 0x0000b40001157983 */ /* 0x000ea80000300800 */
[----:B------:R-:W2:Y:S04]  /*20010*/  LDL.LU R22, [R1+0xb8] ;  /* 0x0000b80001167983 */ /* 0x000ea80000300800 */
[----:B------:R-:W2:Y:S04]  /*20020*/  LDL.LU R23, [R1+0xbc] ;  /* 0x0000bc0001177983 */ /* 0x000ea80000300800 */
[----:B------:R0:W-:Y:S02]  /*20030*/  STL.64 [R1+0x1018], R12 ;  /* 0x0010180c01007387 */ /* 0x0001e40000100a00 */
[----:B0-----:R-:W-:-:S02]  /*20040*/  IMAD.MOV.U32 R12, RZ, RZ, R3 ;  /* 0x000000ffff0c7224 */ /* 0x001fc400078e0003 */
[----:B------:R-:W3:Y:S01]  /*20050*/  LDL.LU R3, [R1+0x1084] ;  /* 0x0010840001037983 */ /* 0x000ee20000300800 */
[----:B------:R-:W-:-:S03]  /*20060*/  IMAD.MOV.U32 R13, RZ, RZ, R28 ;  /* 0x000000ffff0d7224 */ /* 0x000fc600078e001c */
[----:B------:R-:W4:Y:S04]  /*20070*/  LDL.LU R28, [R1+0x1080] ;  /* 0x00108000011c7983 */ /* 0x000f280000300800 */
[----:B------:R0:W-:Y:S04]  /*20080*/  STL.64 [R1+0x1030], R14 ;  /* 0x0010300e01007387 */ /* 0x0001e80000100a00 */
[----:B------:R1:W-:Y:S01]  /*20090*/  STL.64 [R1+0x1028], R12 ;  /* 0x0010280c01007387 */ /* 0x0003e20000100a00 */
[----:B0-----:R-:W-:Y:S02]  /*200a0*/  IMAD.MOV.U32 R14, RZ, RZ, R24 ;  /* 0x000000ffff0e7224 */ /* 0x001fe400078e0018 */
[----:B-1----:R-:W-:-:S02]  /*200b0*/  IMAD.MOV.U32 R12, RZ, RZ, R26 ;  /* 0x000000ffff0c7224 */ /* 0x002fc400078e001a */
[----:B------:R-:W-:Y:S02]  /*200c0*/  IMAD.MOV.U32 R13, RZ, RZ, R25 ;  /* 0x000000ffff0d7224 */ /* 0x000fe400078e0019 */
[----:B------:R-:W0:Y:S01]  /*200d0*/  LDSM.16.M88.4 R24, [R0+UR5+0x7000] ;  /* 0x007000050018783b */ /* 0x000e220008000200 */
[----:B------:R-:W-:-:S05]  /*200e0*/  MOV R15, R5 ;  /* 0x00000005000f7202 */ /* 0x000fca0000000f00 */
[----:B------:R-:W-:Y:S04]  /*200f0*/  STL.64 [R1+0x1048], R14 ;  /* 0x0010480e01007387 */ /* 0x000fe80000100a00 */
[----:B------:R1:W-:Y:S04]  /*20100*/  STL.64 [R1+0x1040], R12 ;  /* 0x0010400c01007387 */ /* 0x0003e80000100a00 */
[----:B-1----:R-:W4:Y:S04]  /*20110*/  LDL.LU R12, [R1+0x90] ;  /* 0x00009000010c7983 */ /* 0x002f280000300800 */
[----:B------:R-:W4:Y:S04]  /*20120*/  LDL.LU R13, [R1+0x94] ;  /* 0x00009400010d7983 */ /* 0x000f280000300800 */
[----:B------:R-:W4:Y:S04]  /*20130*/  LDL.LU R14, [R1+0x98] ;  /* 0x00009800010e7983 */ /* 0x000f280000300800 */
[----:B------:R-:W-:Y:S04]  /*20140*/  STL.64 [R1+0xff0], R18 ;  /* 0x000ff01201007387 */ /* 0x000fe80000100a00 */
[----:B------:R1:W-:Y:S04]  /*20150*/  STL.64 [R1+0xfe8], R16 ;  /* 0x000fe81001007387 */ /* 0x0003e80000100a00 */
[----:B0-----:R-:W-:Y:S04]  /*20160*/  STL [R1+0xe0], R24 ;  /* 0x0000e01801007387 */ /* 0x001fe80000100800 */
[----:B------:R-:W-:Y:S01]  /*20170*/  STL.64 [R1+0xe8], R26 ;  /* 0x0000e81a01007387 */ /* 0x000fe20000100a00 */
[----:B------:R-:W-:-:S02]  /*20180*/  IMAD.MOV.U32 R29, RZ, RZ, R25 ;  /* 0x000000ffff1d7224 */ /* 0x000fc400078e0019 */
[----:B-1----:R-:W-:Y:S01]  /*20190*/  IMAD.MOV.U32 R16, RZ, RZ, R4 ;  /* 0x000000ffff107224 */ /* 0x002fe200078e0004 */
[----:B------:R-:W-:Y:S04]  /*201a0*/  STL [R1+0xf18], R0 ;  /* 0x000f180001007387 */ /* 0x000fe80000100800 */
[----:B---3--:R-:W0:Y:S01]  /*201b0*/  LDSM.16.MT88.4 R24, [R3+0x8600] ;  /* 0x008600000318783b */ /* 0x008e220000004200 */
[----:B--2---:R-:W-:-:S15]  /*201c0*/  HMMA.16816.F32 R4, R8, R6, R20 ;  /* 0x000000060804723c */ /* 0x004fde0000001814 */
[----:B------:R-:W-:-:S04]  /*201d0*/  NOP ;  /* 0x0000000000007918 */ /* 0x000fc80000000000 */
[----:B------:R-:W-:Y:S02]  /*201e0*/  IMAD.MOV.U32 R19, RZ, RZ, R6 ;  /* 0x000000ffff137224 */ /* 0x000fe400078e0006 */
[----:B------:R-:W-:Y:S01]  /*201f0*/  IMAD.MOV.U32 R18, RZ, RZ, R7 ;  /* 0x000000ffff127224 */ /* 0x000fe200078e0007 */
[----:B0-----:R-:W-:Y:S04]  /*20200*/  STL [R1+0xfbc], R26 ;  /* 0x000fbc1a01007387 */ /* 0x001fe80000100800 */
[----:B------:R-:W-:Y:S04]  /*20210*/  STL [R1+0xfb8], R27 ;  /* 0x000fb81b01007387 */ /* 0x000fe80000100800 */
[----:B------:R-:W2:Y:S04]  /*20220*/  LDL.LU.64 R22, [R1+0x1078] ;  /* 0x0010780001167983 */ /* 0x000ea80000300a00 */
[----:B------:R-:W2:Y:S04]  /*20230*/  LDL.LU.64 R20, [R1+0x1070] ;  /* 0x0010700001147983 */ /* 0x000ea80000300a00 */
[----:B------:R2:W-:Y:S04]  /*20240*/  STL.64 [R1+0x10], R4 ;  /* 0x0000100401007387 */ /* 0x0005e80000100a00 */
[----:B------:R-:W2:Y:S02]  /*20250*/  LDL.LU.64 R6, [R1+0x1068] ;  /* 0x0010680001067983 */ /* 0x000ea40000300a00 */
[----:B--2---:R-:W-:Y:S02]  /*20260*/  HMMA.16816.F32 R4, R8, R6, R20 ;  /* 0x000000060804723c */ /* 0x004fe40000001814 */
[----:B------:R-:W2:-:S15]  /*20270*/  LDL.LU.64 R20, [R1+0x1060] ;  /* 0x0010600001147983 */ /* 0x000e9e0000300a00 */
[----:B------:R-:W-:Y:S02]  /*20280*/  NOP ;  /* 0x0000000000007918 */ /* 0x000fe40000000000 */
[----:B------:R-:W-:Y:S02]  /*20290*/  IMAD.MOV.U32 R9, RZ, RZ, R6 ;  /* 0x000000ffff097224 */ /* 0x000fe400078e0006 */
[----:B------:R-:W-:Y:S02]  /*202a0*/  IMAD.MOV.U32 R8, RZ, RZ, R7 ;  /* 0x000000ffff087224 */ /* 0x000fe400078e0007 */
[----:B------:R-:W-:Y:S02]  /*202b0*/  IMAD.MOV.U32 R11, RZ, RZ, R4 ;  /* 0x000000ffff0b7224 */ /* 0x000fe400078e0004 */
[----:B------:R-:W-:Y:S01]  /*202c0*/  IMAD.MOV.U32 R10, RZ, RZ, R5 ;  /* 0x000000ffff0a7224 */ /* 0x000fe200078e0005 */
[----:B------:R-:W2:Y:S04]  /*202d0*/  LDL.LU.64 R6, [R1+0x1058] ;  /* 0x0010580001067983 */ /* 0x000ea80000300a00 */
[----:B------:R-:W2:Y:S01]  /*202e0*/  LDL.LU.64 R4, [R1+0x1050] ;  /* 0x0010500001047983 */ /* 0x000ea20000300a00 */
[----:B----4-:R-:W-:-:S07]  /*202f0*/  IMAD.MOV.U32 R15, RZ, RZ, R28 ;  /* 0x000000ffff0f7224 */ /* 0x010fce00078e001c */
[----:B--2---:R-:W-:Y:S01]  /*20300*/  HMMA.16816.F32 R20, R4, R20, R12 ;  /* 0x000000140414723c */ /* 0x004fe2000000180c */
[----:B------:R-:W2:Y:S04]  /*20310*/  LDL.LU.64 R14, [R1+0x1048] ;  /* 0x00104800010e7983 */ /* 0x000ea80000300a00 */
[----:B------:R-:W2:-:S14]  /*20320*/  LDL.LU.64 R12, [R1+0x1040] ;  /* 0x00104000010c7983 */ /* 0x000e9c0000300a00 */
[----:B------:R-:W-:Y:S02]  /*20330*/  IMAD.MOV.U32 R28, RZ, RZ, R20 ;  /* 0x000000ffff1c7224 */ /* 0x000fe400078e0014 */
[----:B------:R-:W-:Y:S02]  /*20340*/  IMAD.MOV.U32 R3, RZ, RZ, R21 ;  /* 0x000000ffff037224 */ /* 0x000fe400078e0015 */
[----:B------:R-:W2:Y:S01]  /*20350*/  LDL.LU.64 R20, [R1+0x1038] ;  /* 0x0010380001147983 */ /* 0x000ea20000300a00 */
[----:B------:R-:W-:Y:S02]  /*20360*/  IMAD.MOV.U32 R17, RZ, RZ, R2 ;  /* 0x000000ffff117224 */ /* 0x000fe400078e0002 */
[----:B------:R-:W-:Y:S02]  /*20370*/  IMAD.MOV.U32 R2, RZ, RZ, R22 ;  /* 0x000000ffff027224 */ /* 0x000fe400078e0016 */
[----:B------:R-:W-:Y:S02]  /*20380*/  IMAD.MOV.U32 R0, RZ, RZ, R23 ;  /* 0x000000ffff007224 */ /* 0x000fe400078e0017 */
[----:B--2---:R-:W-:Y:S01]  /*20390*/  HMMA.16816.F32 R20, R4, R20, R12 ;  /* 0x000000140414723c */ /* 0x004fe2000000180c */
[----:B------:R-:W2:Y:S04]  /*203a0*/  LDL.LU.64 R14, [R1+0x1030] ;  /* 0x00103000010e7983 */ /* 0x000ea80000300a00 */
[----:B------:R-:W2:-:S14]  /*203b0*/  LDL.LU.64 R12, [R1+0x1028] ;  /* 0x00102800010c7983 */ /* 0x000e9c0000300a00 */
[----:B------:R0:W-:Y:S04]  /*203c0*/  STL.64 [R1+0x50], R20 ;  /* 0x0000501401007387 */ /* 0x0001e80000100a00 */
[----:B------:R2:W-:Y:S04]  /*203d0*/  STL.64 [R1+0x58], R22 ;  /* 0x0000581601007387 */ /* 0x0005e80000100a00 */
[----:B0-----:R-:W2:Y:S02]  /*203e0*/  LDL.LU.64 R20, [R1+0x1020] ;  /* 0x0010200001147983 */ /* 0x001ea40000300a00 */
[----:B--2---:R-:W-:Y:S02]  /*203f0*/  HMMA.16816.F32 R20, R4, R20, R12 ;  /* 0x000000140414723c */ /* 0x004fe4000000180c */
[----:B------:R-:W2:-:S15]  /*20400*/  LDL.LU.64 R12, [R1+0x1018] ;  /* 0x00101800010c7983 */ /* 0x000e9e0000300a00 */
[----:B------:R-:W-:Y:S02]  /*20410*/  NOP ;  /* 0x0000000000007918 */ /* 0x000fe40000000000 */
[----:B------:R0:W-:Y:S01]  /*20420*/  STL.64 [R1+0x48], R22 ;  /* 0x0000481601007387 */ /* 0x0001e20000100a00 */
[----:B------:R-:W-:Y:S02]  /*20430*/  IMAD.MOV.U32 R26, RZ, RZ, R20 ;  /* 0x000000ffff1a7224 */ /* 0x000fe400078e0014 */
[----:B------:R-:W-:Y:S01]  /*20440*/  IMAD.MOV.U32 R27, RZ, RZ, R21 ;  /* 0x000000ffff1b7224 */ /* 0x000fe200078e0015 */
[----:B0-----:R-:W2:Y:S04]  /*20450*/  LDL.LU.64 R22, [R1+0x1010] ;  /* 0x0010100001167983 */ /* 0x001ea80000300a00 */
[----:B------:R-:W2:Y:S04]  /*20460*/  LDL.LU.64 R20, [R1+0x1008] ;  /* 0x0010080001147983 */ /* 0x000ea80000300a00 */
[----:B------:R-:W-:Y:S04]  /*20470*/  STL.64 [R1+0xfc8], R26 ;  /* 0x000fc81a01007387 */ /* 0x000fe80000100a00 */
[----:B------:R0:W-:Y:S04]  /*20480*/  STL.64 [R1+0xfc0], R24 ;  /* 0x000fc01801007387 */ /* 0x0001e80000100a00 */
[----:B0-----:R-:W3:Y:S04]  /*20490*/  LDL.LU R24, [R1+0x170] ;  /* 0x0001700001187983 */ /* 0x001ee80000300800 */
[----:B------:R-:W3:Y:S04]  /*204a0*/  LDL.LU R25, [R1+0x174] ;  /* 0x0001740001197983 */ /* 0x000ee80000300800 */
[----:B------:R-:W4:Y:S01]  /*204b0*/  LDL.LU.64 R14, [R1+0x1000] ;  /* 0x00100000010e7983 */ /* 0x000f220000300a00 */
[----:B--2---:R-:W-:Y:S03]  /*204c0*/  HMMA.16816.F32 R20, R4, R12, R20 ;  /* 0x0000000c0414723c */ /* 0x004fe60000001814 */
[----:B------:R-:W4:-:S15]  /*204d0*/  LDL.LU.64 R12, [R1+0xff8] ;  /* 0x000ff800010c7983 */ /* 0x000f1e0000300a00 */
[----:B------:R-:W-:Y:S01]  /*204e0*/  NOP ;  /* 0x0000000000007918 */ /* 0x000fe20000000000 */
[----:B------:R0:W-:Y:S04]  /*204f0*/  STL.64 [R1+0x70], R20 ;  /* 0x0000701401007387 */ /* 0x0001e80000100a00 */
[----:B------:R1:W-:Y:S04]  /*20500*/  STL.64 [R1+0x78], R22 ;  /* 0x0000781601007387 */ /* 0x0003e80000100a00 */
[----:B0-----:R-:W3:Y:S04]  /*20510*/  LDL.LU R20, [R1+0x10] ;  /* 0x0000100001147983 */ /* 0x001ee80000300800 */
[----:B------:R-:W3:Y:S01]  /*20520*/  LDL.LU R21, [R1+0x14] ;  /* 0x0000140001157983 */ /* 0x000ee20000300800 */
[----:B-1----:R-:W-:-:S02]  /*20530*/  IMAD.MOV.U32 R22, RZ, RZ, R19 ;  /* 0x000000ffff167224 */ /* 0x002fc400078e0013 */
[----:B------:R-:W-:Y:S02]  /*20540*/  IMAD.MOV.U32 R23, RZ, RZ, R18 ;  /* 0x000000ffff177224 */ /* 0x000fe400078e0012 */
[----:B------:R-:W2:Y:S01]  /*20550*/  LDL.LU.64 R18, [R1+0xff0] ;  /* 0x000ff00001127983 */ /* 0x000ea20000300a00 */
[----:B----4-:R-:W-:Y:S03]  /*20560*/  HMMA.16816.F32 R12, R4, R16, R12 ;  /* 0x00000010040c723c */ /* 0x010fe6000000180c */
[----:B------:R-:W2:-:S15]  /*20570*/  LDL.LU.64 R16, [R1+0xfe8] ;  /* 0x000fe80001107983 */ /* 0x000e9e0000300a00 */
[----:B------:R-:W-:Y:S01]  /*20580*/  NOP ;  /* 0x0000000000007918 */ /* 0x000fe20000000000 */
[----:B------:R0:W-:Y:S04]  /*20590*/  STL.64 [R1+0x60], R12 ;  /* 0x0000600c01007387 */ /* 0x0001e80000100a00 */
[----:B------:R2:W-:Y:S04]  /*205a0*/  STL.64 [R1+0x68], R14 ;  /* 0x0000680e01007387 */ /* 0x0005e80000100a00 */
[----:B0-----:R-:W2:Y:S04]  /*205b0*/  LDL.LU R12, [R1+0x150] ;  /* 0x00015000010c7983 */ /* 0x001ea80000300800 */
[----:B------:R-:W2:Y:S01]  /*205c0*/  LDL.LU R13, [R1+0x154] ;  /* 0x00015400010d7983 */ /* 0x000ea20000300800 */
[C---:B---3--:R-:W-:Y:S03]  /*205d0*/  HMMA.16816.F32 R20, R4.reuse, R24, R20 ;  /* 0x000000180414723c */ /* 0x048fe60000001814 */
[----:B------:R-:W-:Y:S05]  /*205e0*/  STL.64 [R1+0xfd8], R6 ;  /* 0x000fd80601007387 */ /* 0x000fea0000100a00 */
[----:B--2---:R-:W-:Y:S01]  /*205f0*/  HMMA.16816.F32 R12, R4, R12, R16 ;  /* 0x0000000c040c723c */ /* 0x004fe20000001810 */
[----:B------:R-:W-:-:S15]  /*20600*/  IMAD.MOV.U32 R17, RZ, RZ, R29 ;  /* 0x000000ffff117224 */ /* 0x000fde00078e001d */
[----:B------:R-:W-:-:S03]  /*20610*/  NOP ;  /* 0x0000000000007918 */ /* 0x000fc60000000000 */
[----:B------:R-:W-:Y:S04]  /*20620*/  STL.64 [R1], R12 ;  /* 0x0000000c01007387 */ /* 0x000fe80000100a00 */
[----:B------:R0:W-:Y:S04]  /*20630*/  STL.64 [R1+0x8], R14 ;  /* 0x0000080e01007387 */ /* 0x0001e80000100a00 */
[----:B------:R-:W-:Y:S04]  /*20640*/  STL.64 [R1+0xfd0], R4 ;  /* 0x000fd00401007387 */ /* 0x000fe80000100a00 */
[----:B------:R-:W2:Y:S04]  /*20650*/  LDL.LU R16, [R1+0xe0] ;  /* 0x0000e00001107983 */ /* 0x000ea80000300800 */
[----:B------:R-:W3:Y:S04]  /*20660*/  LDL.LU R29, [R1+0xfe0] ;  /* 0x000fe000011d7983 */ /* 0x000ee80000300800 */
[----:B0-----:R-:W4:Y:S04]  /*20670*/  LDL.LU R14, [R1+0x108] ;  /* 0x00010800010e7983 */ /* 0x001f280000300800 */
[----:B------:R-:W4:Y:S04]  /*20680*/  LDL.LU R15, [R1+0x10c] ;  /* 0x00010c00010f7983 */ /* 0x000f280000300800 */
[----:B------:R0:W-:Y:S04]  /*20690*/  STL.64 [R1+0xf88], R22 ;  /* 0x000f881601007387 */ /* 0x0001e80000100a00 */
[----:B0-----:R-:W2:Y:S01]  /*206a0*/  LDL R23, [R1+0x1f4] ;  /* 0x0001f40001177983 */ /* 0x001ea20000100800 */
[----:B------:R-:W-:-:S02]  /*206b0*/  IMAD.MOV.U32 R24, RZ, RZ, R11 ;  /* 0x000000ffff187224 */ /* 0x000fc400078e000b */
[----:B------:R-:W-:Y:S02]  /*206c0*/  IMAD.MOV.U32 R25, RZ, RZ, R10 ;  /* 0x000000ffff197224 */ /* 0x000fe400078e000a */
[----:B------:R-:W-:Y:S02]  /*206d0*/  IMAD.MOV.U32 R26, RZ, RZ, R9 ;  /* 0x000000ffff1a7224 */ /* 0x000fe400078e0009 */
[----:B------:R-:W-:Y:S01]  /*206e0*/  IMAD.MOV.U32 R27, RZ, RZ, R8 ;  /* 0x000000ffff1b7224 */ /* 0x000fe200078e0008 */
[----:B------:R-:W3:Y:S04]  /*206f0*/  LDL R22, [R1+0x184] ;  /* 0x0001840001167983 */ /* 0x000ee80000100800 */
[----:B------:R-:W-:Y:S04]  /*20700*/  STL.64 [R1+0xf80], R20 ;  /* 0x000f801401007387 */ /* 0x000fe80000100a00 */
[----:B--2---:R-:W0:Y:S04]  /*20710*/  LDSM.16.MT88.4 R8, [R23+0x8800] ;  /* 0x008800001708783b */ /* 0x004e280000004200 */
[----:B---3--:R-:W1:Y:S04]  /*20720*/  LDSM.16.M88.4 R4, [R22+UR5+0x80] ;  /* 0x000080051604783b */ /* 0x008e680008000200 */
[----:B0-----:R-:W-:Y:S04]  /*20730*/  STL [R1+0xf4c], R8 ;  /* 0x000f4c0801007387 */ /* 0x001fe80000100800 */
[----:B------:R-:W-:Y:S04]  /*20740*/  STL [R1+0xf48], R9 ;  /* 0x000f480901007387 */ /* 0x000fe80000100800 */
[----:B------:R0:W-:Y:S04]  /*20750*/  STL [R1+0xf44], R10 ;  /* 0x000f440a01007387 */ /* 0x0001e80000100800 */
[----:B------:R2:W-:Y:S04]  /*20760*/  STL [R1+0xf40], R11 ;  /* 0x000f400b01007387 */ /* 0x0005e80000100800 */
[----:B0-----:R-:W3:Y:S01]  /*20770*/  LDL.LU R10, [R1+0xf8] ;  /* 0x0000f800010a7983 */ /* 0x001ee20000300800 */
[----:B--2---:R-:W-:-:S02]  /*20780*/  IMAD.MOV.U32 R11, RZ, RZ, R29 ;  /* 0x000000ffff0b7224 */ /* 0x004fc400078e001d */
[----:B------:R-:W-:Y:S01]  /*20790*/  IMAD.MOV.U32 R8, RZ, RZ, R28 ;  /* 0x000000ffff087224 */ /* 0x000fe200078e001c */
[----:B------:R-:W-:Y:S02]  /*207a0*/  MOV R9, R3 ;  /* 0x0000000300097202 */ /* 0x000fe40000000f00 */
[----:B---3--:R0:W-:Y:S04]  /*207b0*/  STL.64 [R1+0xfb0], R10 ;  /* 0x000fb00a01007387 */ /* 0x0081e80000100a00 */
[----:B-1----:R-:W-:Y:S04]  /*207c0*/  STL.64 [R1+0x80], R4 ;  /* 0x0000800401007387 */ /* 0x002fe80000100a00 */
[----:B------:R-:W-:Y:S01]  /*207d0*/  STL [R1+0x88], R6 ;  /* 0x0000880601007387 */ /* 0x000fe20000100800 */
[----:B0-----:R-:W-:-:S02]  /*207e0*/  IMAD.MOV.U32 R11, RZ, RZ, R0 ;  /* 0x000000ffff0b7224 */ /* 0x001fc400078e0000 */
[----:B------:R-:W-:Y:S02]  /*207f0*/  IMAD.MOV.U32 R0, RZ, RZ, R7 ;  /* 0x000000ffff007224 */ /* 0x000fe400078e0007 */
[----:B------:R-:W0:Y:S04]  /*20800*/  LDSM.16.M88.4 R4, [R22+UR5+0x1080] ;  /* 0x001080051604783b */ /* 0x000e280008000200 */
[----:B------:R-:W-:Y:S01]  /*20810*/  STL [R1+0xf34], R0 ;  /* 0x000f340001007387 */ /* 0x000fe20000100800 */
[----:B0-----:R-:W-:-:S03]  /*20820*/  IMAD.MOV.U32 R29, RZ, RZ, R6 ;  /* 0x000000ffff1d7224 */ /* 0x001fc600078e0006 */
[----:B------:R-:W-:Y:S01]  /*20830*/  STL.64 [R1+0x90], R4 ;  /* 0x0000900401007387 */ /* 0x000fe20000100a00 */
[----:B------:R-:W-:-:S03]  /*20840*/  IMAD.MOV.U32 R28, RZ, RZ, R7 ;  /* 0x000000ffff1c7224 */ /* 0x000fc600078e0007 */
[----:B------:R-:W0:Y:S01]  /*20850*/  LDSM.16.M88.4 R4, [R22+UR5+0x2080] ;  /* 0x002080051604783b */ /* 0x000e220008000200 */
[----:B------:R-:W-:-:S03]  /*20860*/  IMAD.MOV.U32 R10, RZ, RZ, R2 ;  /* 0x000000ffff0a7224 */ /* 0x000fc600078e0002 */
[----:B------:R-:W-:Y:S04]  /*20870*/  STL [R1+0xf38], R28 ;  /* 0x000f381c01007387 */ /* 0x000fe80000100800 */
[----:B------:R-:W-:Y:S01]  /*20880*/  STL [R1+0xf30], R29 ;  /* 0x000f301d01007387 */ /* 0x000fe20000100800 */
[----:B0-----:R-:W-:-:S03]  /*20890*/  IMAD.MOV.U32 R3, RZ, RZ, R6 ;  /* 0x000000ffff037224 */ /* 0x001fc600078e0006 */
[----:B------:R0:W-:Y:S01]  /*208a0*/  STL.64 [R1+0xa0], R4 ;  /* 0x0000a00401007387 */ /* 0x0001e20000100a00 */
[----:B------:R-:W-:-:S03]  /*208b0*/  IMAD.MOV.U32 R2, RZ, RZ, R7 ;  /* 0x000000ffff027224 */ /* 0x000fc600078e0007 */
[----:B------:R-:W2:Y:S04]  /*208c0*/  LDL.LU.64 R6, [R1+0xfd8] ;  /* 0x000fd80001067983 */ /* 0x000ea80000300a00 */
[----:B0-----:R-:W2:Y:S04]  /*208d0*/  LDL.LU.64 R4, [R1+0xfd0] ;  /* 0x000fd00001047983 */ /* 0x001ea80000300a00 */
[----:B------:R-:W-:Y:S04]  /*208e0*/  STL [R1+0xf50], R2 ;  /* 0x000f500201007387 */ /* 0x000fe80000100800 */
[----:B------:R-:W-:Y:S01]  /*208f0*/  STL [R1+0xf3c], R3 ;  /* 0x000f3c0301007387 */ /* 0x000fe20000100800 */
[----:B--2---:R-:W-:Y:S03]  /*20900*/  HMMA.16816.F32 R16, R4, R16, R24 ;  /* 0x000000100410723c */ /* 0x004fe60000001818 */
[----:B------:R-:W2:Y:S04]  /*20910*/  LDL.LU.64 R26, [R1+0xfc8] ;  /* 0x000fc800011a7983 */ /* 0x000ea80000300a00 */
[----:B------:R-:W4:Y:S01]  /*20920*/  LDL.LU.64 R24, [R1+0xfc0] ;  /* 0x000fc00001187983 */ /* 0x000f220000300a00 */
[----:B--2---:R-:W-:-:S02]  /*20930*/  IMAD.MOV.U32 R4, RZ, RZ, R26 ;  /* 0x000000ffff047224 */ /* 0x004fc400078e001a */
[----:B------:R-:W-:Y:S01]  /*20940*/  IMAD.MOV.U32 R5, RZ, RZ, R27 ;  /* 0x000000ffff057224 */ /* 0x000fe200078e001b */
[----:B------:R-:W4:Y:S04]  /*20950*/  LDL.LU R26, [R1+0xfbc] ;  /* 0x000fbc00011a7983 */ /* 0x000f280000300800 */
[----:B------:R-:W4:Y:S04]  /*20960*/  LDL.LU R27, [R1+0xfb8] ;  /* 0x000fb800011b7983 */ /* 0x000f280000300800 */
[----:B------:R-:W2:Y:S04]  /*20970*/  LDL.LU R6, [R1+0x48] ;  /* 0x0000480001067983 */ /* 0x000ea80000300800 */
[----:B------:R-:W2:Y:S04]  /*20980*/  LDL.LU R7, [R1+0x4c] ;  /* 0x00004c0001077983 */ /* 0x000ea80000300800 */
[----:B------:R0:W-:Y:S04]  /*20990*/  STL.64 [R1+0xf78], R18 ;  /* 0x000f781201007387 */ /* 0x0001e80000100a00 */
[----:B------:R-:W-:Y:S04]  /*209a0*/  STL.64 [R1+0xf70], R16 ;  /* 0x000f701001007387 */ /* 0x000fe80000100a00 */
[----:B0-----:R-:W3:Y:S04]  /*209b0*/  LDL.LU R18, [R1+0x118] ;  /* 0x0001180001127983 */ /* 0x001ee80000300800 */
[----:B------:R-:W3:Y:S01]  /*209c0*/  LDL.LU R19, [R1+0x11c] ;  /* 0x00011c0001137983 */ /* 0x000ee20000300800 */
[----:B----4-:R-:W-:Y:S03]  /*209d0*/  HMMA.16816.F32 R12, R24, R14, R8 ;  /* 0x0000000e180c723c */ /* 0x010fe60000001808 */
[----:B------:R-:W2:-:S15]  /*209e0*/  LDL.LU.64 R10, [R1+0xfb0] ;  /* 0x000fb000010a7983 */ /* 0x000e9e0000300a00 */
[----:B------:R-:W-:Y:S01]  /*209f0*/  NOP ;  /* 0x0000000000007918 */ /* 0x000fe20000000000 */
[----:B------:R0:W-:Y:S04]  /*20a00*/  STL [R1+0xf60], R12 ;  /* 0x000f600c01007387 */ /* 0x0001e80000100800 */
[----:B------:R1:W-:Y:S04]  /*20a10*/  STL [R1+0xf5c], R13 ;  /* 0x000f5c0d01007387 */ /* 0x0003e80000100800 */
[----:B------:R4:W-:Y:S04]  /*20a20*/  STL [R1+0xf58], R14 ;  /* 0x000f580e01007387 */ /* 0x0009e80000100800 */
[----:B------:R3:W-:Y:S04]  /*20a30*/  STL [R1+0xf54], R15 ;  /* 0x000f540f01007387 */ /* 0x0007e80000100800 */
[----:B0-----:R-:W2:Y:S04]  /*20a40*/  LDL.LU R12, [R1+0x50] ;  /* 0x00005000010c7983 */ /* 0x001ea80000300800 */
[----:B-1----:R-:W2:Y:S04]  /*20a50*/  LDL.LU R13, [R1+0x54] ;  /* 0x00005400010d7983 */ /* 0x002ea80000300800 */
[----:B----4-:R-:W2:Y:S04]  /*20a60*/  LDL.LU R14, [R1+0x58] ;  /* 0x00005800010e7983 */ /* 0x010ea80000300800 */
[----:B---3--:R-:W2:Y:S02]  /*20a70*/  LDL.LU R15, [R1+0x5c] ;  /* 0x00005c00010f7983 */ /* 0x008ea40000300800 */
[----:B--2---:R-:W-:Y:S02]  /*20a80*/  HMMA.16816.F32 R16, R24, R18, R12 ;  /* 0x000000121810723c */ /* 0x004fe4000000180c */
[----:B------:R-:W0:-:S15]  /*20a90*/  LDSM.16.M88.4 R12, [R22+UR5+0x3080] ;  /* 0x00308005160c783b */ /* 0x000e1e0008000200 */
[----:B------:R-:W-:Y:S02]  /*20aa0*/  NOP ;  /* 0x0000000000007918 */ /* 0x000fe40000000000 */
[----:B------:R-:W-:Y:S04]  /*20ab0*/  STL.64 [R1+0x10], R16 ;  /* 0x0000101001007387 */ /* 0x000fe80000100a00 */
[----:B------:R-:W-:Y:S01]  /*20ac0*/  STL.64 [R1+0x18], R18 ;  /* 0x0000181201007387 */ /* 0x000fe20000100a00 */
[----:B0-----:R-:W-:-:S03]  /*20ad0*/  IMAD.MOV.U32 R2, RZ, RZ, R12 ;  /* 0x000000ffff027224 */ /* 0x001fc600078e000c */
[----:B------:R0:W-:Y:S01]  /*20ae0*/  STL.64 [R1+0x108], R14 ;  /* 0x0001080e01007387 */ /* 0x0001e20000100a00 */
[----:B------:R-:W-:Y:S02]  /*20af0*/  IMAD.MOV.U32 R0, RZ, RZ, R13 ;  /* 0x000000ffff007224 */ /* 0x000fe400078e000d */
[----:B0-----:R-:W-:Y:S01]  /*20b00*/  HMMA.16816.F32 R12, R24, R10, R4 ;  /* 0x0000000a180c723c */ /* 0x001fe20000001804 */
[----:B------:R-:W0:-:S15]  /*20b10*/  LDSM.16.M88.4 R4, [R22+UR5+0x4080] ;  /* 0x004080051604783b */ /* 0x000e1e0008000200 */
[----:B------:R-:W-:-:S03]  /*20b20*/  NOP ;  /* 0x0000000000007918 */ /* 0x000fc60000000000 */
[----:B------:R-:W-:Y:S04]  /*20b30*/  STL.64 [R1+0x20], R12 ;  /* 0x0000200c01007387 */ /* 0x000fe80000100a00 */
[----:B------:R-:W-:Y:S01]  /*20b40*/  STL.64 [R1+0x28], R14 ;  /* 0x0000280e01007387 */ /* 0x000fe20000100a00 */
        /* <DEDUP_REMOVED lines=15> */
[----:B------:R-:W0:Y:S04]  /*20c40*/  LDSM.16.MT88.4 R4, [R23+0x8a00] ;  /* 0x008a00001704783b */ /* 0x000e280000004200 */
[----:B0-----:R-:W-:Y:S04]  /*20c50*/  STL.64 [R1+0xea8], R6 ;  /* 0x000ea80601007387 */ /* 0x001fe80000100a00 */
[----:B------:R0:W-:Y:S04]  /*20c60*/  STL.64 [R1+0xea0], R4 ;  /* 0x000ea00401007387 */ /* 0x0001e80000100a00 */
[----:B------:R-:W2:Y:S04]  /*20c70*/  LDL.LU R22, [R1+0x158] ;  /* 0x0001580001167983 */ /* 0x000ea80000300800 */
[----:B------:R-:W2:Y:S01]  /*20c80*/  LDL.LU R23, [R1+0x15c] ;  /* 0x00015c0001177983 */ /* 0x000ea20000300800 */
[----:B0-----:R-:W-:-:S02]  /*20c90*/  IMAD.MOV.U32 R5, RZ, RZ, R10 ;  /* 0x000000ffff057224 */ /* 0x001fc400078e000a */
[----:B------:R-:W-:Y:S01]  /*20ca0*/  IMAD.MOV.U32 R4, RZ, RZ, R11 ;  /* 0x000000ffff047224 */ /* 0x000fe200078e000b */
[----:B------:R-:W3:Y:S04]  /*20cb0*/  LDL.LU R10, [R1+0x138] ;  /* 0x00013800010a7983 */ /* 0x000ee80000300800 */
[----:B------:R-:W3:Y:S04]  /*20cc0*/  LDL.LU R11, [R1+0x13c] ;  /* 0x00013c00010b7983 */ /* 0x000ee80000300800 */
[----:B---3--:R0:W-:Y:S04]  /*20cd0*/  STL.64 [R1+0xf98], R10 ;  /* 0x000f980a01007387 */ /* 0x0081e80000100a00 */
[----:B0-----:R-:W3:Y:S04]  /*20ce0*/  LDL.LU R10, [R1+0x128] ;  /* 0x00012800010a7983 */ /* 0x001ee80000300800 */
[----:B------:R-:W3:Y:S04]  /*20cf0*/  LDL.LU R11, [R1+0x12c] ;  /* 0x00012c00010b7983 */ /* 0x000ee80000300800 */
[----:B--2---:R0:W-:Y:S04]  /*20d00*/  STL.64 [R1+0xf90], R22 ;  /* 0x000f901601007387 */ /* 0x0041e80000100a00 */
[----:B------:R-:W2:Y:S04]  /*20d10*/  LDL.LU R20, [R1+0x60] ;  /* 0x0000600001147983 */ /* 0x000ea80000300800 */
[----:B------:R-:W2:Y:S04]  /*20d20*/  LDL.LU R21, [R1+0x64] ;  /* 0x0000640001157983 */ /* 0x000ea80000300800 */
[----:B0-----:R-:W4:Y:S04]  /*20d30*/  LDL.LU R22, [R1+0x68] ;  /* 0x0000680001167983 */ /* 0x001f280000300800 */
[----:B------:R-:W4:Y:S04]  /*20d40*/  LDL.LU R23, [R1+0x6c] ;  /* 0x00006c0001177983 */ /* 0x000f280000300800 */
[----:B----4-:R-:W-:Y:S04]  /*20d50*/  STL.64 [R1+0xfa8], R22 ;  /* 0x000fa81601007387 */ /* 0x010fe80000100a00 */
[----:B--2---:R0:W-:Y:S04]  /*20d60*/  STL.64 [R1+0xfa0], R20 ;  /* 0x000fa01401007387 */ /* 0x0041e80000100a00 */
[----:B0-----:R-:W3:Y:S04]  /*20d70*/  LDL.LU R20, [R1+0x70] ;  /* 0x0000700001147983 */ /* 0x001ee80000300800 */
[----:B------:R-:W3:Y:S04]  /*20d80*/  LDL.LU R21, [R1+0x74] ;  /* 0x0000740001157983 */ /* 0x000ee80000300800 */
[----:B------:R-:W3:Y:S04]  /*20d90*/  LDL.LU R22, [R1+0x78] ;  /* 0x0000780001167983 */ /* 0x000ee80000300800 */
[----:B------:R-:W3:Y:S04]  /*20da0*/  LDL.LU R23, [R1+0x7c] ;  /* 0x00007c0001177983 */ /* 0x000ee80000300800 */
[----:B------:R-:W2:Y:S04]  /*20db0*/  LDL.LU R12, [R1] ;  /* 0x00000000010c7983 */ /* 0x000ea80000300800 */
[----:B------:R-:W2:Y:S04]  /*20dc0*/  LDL.LU R13, [R1+0x4] ;  /* 0x00000400010d7983 */ /* 0x000ea80000300800 */
[----:B------:R-:W2:Y:S04]  /*20dd0*/  LDL.LU R14, [R1+0x8] ;  /* 0x00000800010e7983 */ /* 0x000ea80000300800 */
[----:B------:R-:W2:Y:S04]  /*20de0*/  LDL.LU R15, [R1+0xc] ;  /* 0x00000c00010f7983 */ /* 0x000ea80000300800 */
[----:B------:R0:W-:Y:S02]  /*20df0*/  STL.64 [R1+0xeb0], R4 ;  /* 0x000eb00401007387 */ /* 0x0001e40000100a00 */
[----:B0-----:R-:W-:-:S02]  /*20e00*/  IMAD.MOV.U32 R4, RZ, RZ, R18 ;  /* 0x000000ffff047224 */ /* 0x001fc400078e0012 */
[----:B------:R-:W-:Y:S01]  /*20e10*/  IMAD.MOV.U32 R5, RZ, RZ, R17 ;  /* 0x000000ffff057224 */ /* 0x000fe200078e0011 */
[----:B------:R-:W4:Y:S04]  /*20e20*/  LDL.LU R18, [R1+0x178] ;  /* 0x0001780001127983 */ /* 0x000f280000300800 */
[----:B------:R-:W4:Y:S04]  /*20e30*/  LDL.LU R19, [R1+0x17c] ;  /* 0x00017c0001137983 */ /* 0x000f280000300800 */
[----:B------:R0:W-:Y:S02]  /*20e40*/  STL.64 [R1+0xec8], R4 ;  /* 0x000ec80401007387 */ /* 0x0001e40000100a00 */
[----:B0-----:R-:W-:-:S02]  /*20e50*/  IMAD.MOV.U32 R4, RZ, RZ, R16 ;  /* 0x000000ffff047224 */ /* 0x001fc400078e0010 */
[----:B------:R-:W-:-:S05]  /*20e60*/  IMAD.MOV.U32 R5, RZ, RZ, R9 ;  /* 0x000000ffff057224 */ /* 0x000fca00078e0009 */
[----:B------:R0:W-:Y:S02]  /*20e70*/  STL.64 [R1+0xee0], R4 ;  /* 0x000ee00401007387 */ /* 0x0001e40000100a00 */
[----:B0-----:R-:W-:Y:S01]  /*20e80*/  MOV R4, R8 ;  /* 0x0000000800047202 */ /* 0x001fe20000000f00 */
[----:B------:R-:W-:-:S05]  /*20e90*/  IMAD.MOV.U32 R5, RZ, RZ, R3 ;  /* 0x000000ffff057224 */ /* 0x000fca00078e0003 */
[----:B------:R0:W-:Y:S02]  /*20ea0*/  STL.64 [R1+0xef8], R4 ;  /* 0x000ef80401007387 */ /* 0x0001e40000100a00 */
[----:B0-----:R-:W-:Y:S02]  /*20eb0*/  IMAD.MOV.U32 R4, RZ, RZ, R2 ;  /* 0x000000ffff047224 */ /* 0x001fe400078e0002 */
[----:B------:R-:W-:-:S05]  /*20ec0*/  IMAD.MOV.U32 R5, RZ, RZ, R0 ;  /* 0x000000ffff057224 */ /* 0x000fca00078e0000 */
[----:B------:R-:W-:Y:S04]  /*20ed0*/  STL.64 [R1+0xf10], R4 ;  /* 0x000f100401007387 */ /* 0x000fe80000100a00 */
[----:B------:R-:W2:Y:S04]  /*20ee0*/  LDL.LU R6, [R1+0xe8] ;  /* 0x0000e80001067983 */ /* 0x000ea80000300800 */
[----:B------:R-:W2:Y:S01]  /*20ef0*/  LDL.LU R7, [R1+0xec] ;  /* 0x0000ec0001077983 */ /* 0x000ea20000300800 */
[----:B---3--:R-:W-:Y:S03]  /*20f00*/  HMMA.16816.F32 R8, R24, R10, R20 ;  /* 0x0000000a1808723c */ /* 0x008fe60000001814 */
[----:B------:R-:W3:Y:S04]  /*20f10*/  LDL.LU.64 R22, [R1+0xfa8] ;  /* 0x000fa80001167983 */ /* 0x000ee80000300a00 */
[----:B------:R-:W3:-:S12]  /*20f20*/  LDL.LU.64 R20, [R1+0xfa0] ;  /* 0x000fa00001147983 */ /* 0x000ed80000300a00 */
[----:B------:R-:W-:Y:S02]  /*20f30*/  IMAD.MOV.U32 R0, RZ, RZ, R10 ;  /* 0x000000ffff007224 */ /* 0x000fe400078e000a */
[----:B------:R-:W-:Y:S02]  /*20f40*/  IMAD.MOV.U32 R29, RZ, RZ, R11 ;  /* 0x000000ffff1d7224 */ /* 0x000fe400078e000b */
[----:B------:R-:W3:Y:S01]  /*20f50*/  LDL.LU.64 R10, [R1+0xf98] ;  /* 0x000f9800010a7983 */ /* 0x000ee20000300a00 */
[----:B------:R-:W-:Y:S02]  /*20f60*/  IMAD.MOV.U32 R28, RZ, RZ, R9 ;  /* 0x000000ffff1c7224 */ /* 0x000fe400078e0009 */
[----:B------:R-:W-:Y:S01]  /*20f70*/  IMAD.MOV.U32 R3, RZ, RZ, R8 ;  /* 0x000000ffff037224 */ /* 0x000fe200078e0008 */
[----:B------:R0:W-:Y:S04]  /*20f80*/  STL [R1+0xf6c], R0 ;  /* 0x000f6c0001007387 */ /* 0x0001e80000100800 */
[----:B------:R1:W-:Y:S04]  /*20f90*/  STL [R1+0xf68], R28 ;  /* 0x000f681c01007387 */ /* 0x0003e80000100800 */
[----:B------:R0:W-:Y:S01]  /*20fa0*/  STL [R1+0xf64], R3 ;  /* 0x000f640301007387 */ /* 0x0001e20000100800 */
[----:B---3--:R-:W-:-:S15]  /*20fb0*/  HMMA.16816.F32 R20, R24, R10, R20 ;  /* 0x0000000a1814723c */ /* 0x008fde0000001814 */
[----:B------:R-:W-:-:S04]  /*20fc0*/  NOP ;  /* 0x0000000000007918 */ /* 0x000fc80000000000 */
[----:B------:R-:W-:Y:S02]  /*20fd0*/  IMAD.MOV.U32 R10, RZ, RZ, R22 ;  /* 0x000000ffff0a7224 */ /* 0x000fe400078e0016 */
[----:B------:R-:W-:Y:S02]  /*20fe0*/  IMAD.MOV.U32 R11, RZ, RZ, R23 ;  /* 0x000000ffff0b7224 */ /* 0x000fe400078e0017 */
[----:B------:R-:W2:Y:S01]  /*20ff0*/  LDL.LU.64 R22, [R1+0xf90] ;  /* 0x000f900001167983 */ /* 0x000ea20000300a00 */
[----:B------:R-:W-:Y:S02]  /*21000*/  IMAD.MOV.U32 R8, RZ, RZ, R20 ;  /* 0x000000ffff087224 */ /* 0x000fe400078e0014 */
[----:B------:R-:W-:Y:S02]  /*21010*/  IMAD.MOV.U32 R9, RZ, RZ, R21 ;  /* 0x000000ffff097224 */ /* 0x000fe400078e0015 */
[----:B--2---:R-:W-:-:S15]  /*21020*/  HMMA.16816.F32 R20, R24, R22, R12 ;  /* 0x000000161814723c */ /* 0x004fde000000180c */
[----:B------:R-:W-:-:S04]  /*21030*/  NOP ;  /* 0x0000000000007918 */ /* 0x000fc80000000000 */
[----:B------:R-:W-:Y:S02]  /*21040*/  IMAD.MOV.U32 R15, RZ, RZ, R22 ;  /* 0x000000ffff0f7224 */ /* 0x000fe400078e0016 */
[----:B------:R-:W-:Y:S02]  /*21050*/  IMAD.MOV.U32 R2, RZ, RZ, R23 ;  /* 0x000000ffff027224 */ /* 0x000fe400078e0017 */
[----:B------:R-:W-:Y:S02]  /*21060*/  IMAD.MOV.U32 R13, RZ, RZ, R20 ;  /* 0x000000ffff0d7224 */ /* 0x000fe400078e0014 */
[----:B------:R-:W-:Y:S01]  /*21070*/  IMAD.MOV.U32 R14, RZ, RZ, R21 ;  /* 0x000000ffff0e7224 */ /* 0x000fe200078e0015 */
[----:B------:R-:W4:Y:S04]  /*21080*/  LDL.LU.64 R22, [R1+0xf88] ;  /* 0x000f880001167983 */ /* 0x000f280000300a00 */
[----:B------:R-:W4:Y:S02]  /*21090*/  LDL.LU.64 R20, [R1+0xf80] ;  /* 0x000f800001147983 */ /* 0x000f240000300a00 */
[C---:B----4-:R-:W-:Y:S02]  /*210a0*/  HMMA.16816.F32 R20, R24.reuse, R18, R20 ;  /* 0x000000121814723c */ /* 0x050fe40000001814 */
[----:B------:R-:W2:Y:S04]  /*210b0*/  LDL.LU.64 R18, [R1+0xf78] ;  /* 0x000f780001127983 */ /* 0x000ea80000300a00 */
[----:B------:R-:W2:Y:S02]  /*210c0*/  LDL.LU.64 R16, [R1+0xf70] ;  /* 0x000f700001107983 */ /* 0x000ea40000300a00 */
[----:B--2---:R-:W-:Y:S02]  /*210d0*/  HMMA.16816.F32 R24, R24, R6, R16 ;  /* 0x000000061818723c */ /* 0x004fe40000001810 */
[----:B------:R-:W2:Y:S04]  /*210e0*/  LDL.LU R16, [R1+0x90] ;  /* 0x0000900001107983 */ /* 0x000ea80000300800 */
[----:B------:R-:W2:Y:S05]  /*210f0*/  LDL.LU R17, [R1+0x94] ;  /* 0x0000940001117983 */ /* 0x000eaa0000300800 */
[----:B0-----:R-:W-:-:S02]  /*21100*/  IMAD.MOV.U32 R0, RZ, RZ, R20 ;  /* 0x000000ffff007224 */ /* 0x001fc400078e0014 */
[----:B-1----:R-:W-:Y:S01]  /*21110*/  IMAD.MOV.U32 R28, RZ, RZ, R21 ;  /* 0x000000ffff1c7224 */ /* 0x002fe200078e0015 */
[----:B--2---:R0:W-:Y:S04]  /*21120*/  STL.64 [R1+0xf28], R16 ;  /* 0x000f281001007387 */ /* 0x0041e80000100a00 */
[----:B------:R-:W2:Y:S04]  /*21130*/  LDL.LU R20, [R1+0xa0] ;  /* 0x0000a00001147983 */ /* 0x000ea80000300800 */
[----:B------:R-:W2:Y:S01]  /*21140*/  LDL.LU R21, [R1+0xa4] ;  /* 0x0000a40001157983 */ /* 0x000ea20000300800 */
[----:B------:R-:W-:-:S02]  /*21150*/  IMAD.MOV.U32 R3, RZ, RZ, R22 ;  /* 0x000000ffff037224 */ /* 0x000fc400078e0016 */
[----:B------:R-:W-:Y:S01]  /*21160*/  IMAD.MOV.U32 R12, RZ, RZ, R23 ;  /* 0x000000ffff0c7224 */ /* 0x000fe200078e0017 */
[----:B0-----:R-:W3:Y:S04]  /*21170*/  LDL.LU R16, [R1+0x80] ;  /* 0x0000800001107983 */ /* 0x001ee80000300800 */
[----:B------:R-:W3:Y:S04]  /*21180*/  LDL.LU R17, [R1+0x84] ;  /* 0x0000840001117983 */ /* 0x000ee80000300800 */
[----:B--2---:R0:W-:Y:S04]  /*21190*/  STL.64 [R1+0xf20], R20 ;  /* 0x000f201401007387 */ /* 0x0041e80000100a00 */
[----:B0-----:R-:W2:Y:S04]  /*211a0*/  LDL.LU R20, [R1+0x10] ;  /* 0x0000100001147983 */ /* 0x001ea80000300800 */
[----:B------:R-:W2:Y:S04]  /*211b0*/  LDL.LU R21, [R1+0x14] ;  /* 0x0000140001157983 */ /* 0x000ea80000300800 */
[----:B------:R-:W2:Y:S04]  /*211c0*/  LDL.LU R22, [R1+0x18] ;  /* 0x0000180001167983 */ /* 0x000ea80000300800 */
[----:B------:R-:W2:Y:S04]  /*211d0*/  LDL.LU R23, [R1+0x1c] ;  /* 0x00001c0001177983 */ /* 0x000ea80000300800 */
[----:B------:R-:W4:Y:S04]  /*211e0*/  LDL.LU R4, [R1+0x20] ;  /* 0x0000200001047983 */ /* 0x000f280000300800 */
[----:B------:R-:W4:Y:S04]  /*211f0*/  LDL.LU R5, [R1+0x24] ;  /* 0x0000240001057983 */ /* 0x000f280000300800 */
[----:B------:R-:W4:Y:S04]  /*21200*/  LDL.LU R6, [R1+0x28] ;  /* 0x0000280001067983 */ /* 0x000f280000300800 */
[----:B------:R-:W4:Y:S04]  /*21210*/  LDL.LU R7, [R1+0x2c] ;  /* 0x00002c0001077983 */ /* 0x000f280000300800 */
[----:B------:R0:W-:Y:S04]  /*21220*/  STL.64 [R1+0xec0], R26 ;  /* 0x000ec01a01007387 */ /* 0x0001e80000100a00 */
[----:B------:R1:W-:Y:S01]  /*21230*/  STL.64 [R1+0xeb8], R24 ;  /* 0x000eb81801007387 */ /* 0x0003e20000100a00 */
[----:B0-----:R-:W-:-:S02]  /*21240*/  IMAD.MOV.U32 R26, RZ, RZ, R3 ;  /* 0x000000ffff1a7224 */ /* 0x001fc400078e0003 */
[----:B-1----:R-:W-:Y:S02]  /*21250*/  IMAD.MOV.U32 R24, RZ, RZ, R0 ;  /* 0x000000ffff187224 */ /* 0x002fe400078e0000 */
[----:B------:R-:W-:Y:S01]  /*21260*/  IMAD.MOV.U32 R27, RZ, RZ, R12 ;  /* 0x000000ffff1b7224 */ /* 0x000fe200078e000c */
[----:B------:R-:W2:Y:S01]  /*21270*/  LDL.LU R0, [R1+0xf6c] ;  /* 0x000f6c0001007983 */ /* 0x000ea20000300800 */
[----:B------:R-:W-:-:S03]  /*21280*/  IMAD.MOV.U32 R25, RZ, RZ, R28 ;  /* 0x000000ffff197224 */ /* 0x000fc600078e001c */
[----:B------:R-:W3:Y:S04]  /*21290*/  LDL.LU R28, [R1+0xf68] ;  /* 0x000f6800011c7983 */ /* 0x000ee80000300800 */
[----:B------:R-:W4:Y:S04]  /*212a0*/  LDL.LU R3, [R1+0xf64] ;  /* 0x000f640001037983 */ /* 0x000f280000300800 */
[----:B------:R-:W4:Y:S04]  /*212b0*/  LDL.LU R12, [R1+0xf60] ;  /* 0x000f6000010c7983 */ /* 0x000f280000300800 */
[----:B------:R0:W-:Y:S04]  /*212c0*/  STL.64 [R1+0xed8], R26 ;  /* 0x000ed81a01007387 */ /* 0x0001e80000100a00 */
[----:B------:R1:W-:Y:S01]  /*212d0*/  STL.64 [R1+0xed0], R24 ;  /* 0x000ed01801007387 */ /* 0x0003e20000100a00 */
[----:B0-----:R-:W-:Y:S01]  /*212e0*/  MOV R26, R15 ;  /* 0x0000000f001a7202 */ /* 0x001fe20000000f00 */
[----:B-1----:R-:W-:-:S02]  /*212f0*/  IMAD.MOV.U32 R24, RZ, RZ, R13 ;  /* 0x000000ffff187224 */ /* 0x002fc400078e000d */
[----:B------:R-:W-:Y:S01]  /*21300*/  IMAD.MOV.U32 R27, RZ, RZ, R2 ;  /* 0x000000ffff1b7224 */ /* 0x000fe200078e0002 */
[----:B------:R-:W4:Y:S01]  /*21310*/  LDL.LU R13, [R1+0xf5c] ;  /* 0x000f5c00010d7983 */ /* 0x000f220000300800 */
[----:B------:R-:W-:-:S03]  /*21320*/  IMAD.MOV.U32 R25, RZ, RZ, R14 ;  /* 0x000000ffff197224 */ /* 0x000fc600078e000e */
[----:B------:R-:W4:Y:S04]  /*21330*/  LDL.LU R14, [R1+0xf58] ;  /* 0x000f5800010e7983 */ /* 0x000f280000300800 */
[----:B------:R-:W4:Y:S04]  /*21340*/  LDL.LU R15, [R1+0xf54] ;  /* 0x000f5400010f7983 */ /* 0x000f280000300800 */
[----:B------:R-:W4:Y:S04]  /*21350*/  LDL.LU R2, [R1+0xf50] ;  /* 0x000f500001027983 */ /* 0x000f280000300800 */
[----:B------:R-:W-:Y:S04]  /*21360*/  STL.64 [R1+0xef0], R26 ;  /* 0x000ef01a01007387 */ /* 0x000fe80000100a00 */
[----:B------:R0:W-:Y:S02]  /*21370*/  STL.64 [R1+0xee8], R24 ;  /* 0x000ee81801007387 */ /* 0x0001e40000100a00 */
[----:B0-----:R-:W-:-:S02]  /*21380*/  IMAD.MOV.U32 R24, RZ, RZ, R8 ;  /* 0x000000ffff187224 */ /* 0x001fc400078e0008 */
[----:B------:R-:W-:Y:S01]  /*21390*/  IMAD.MOV.U32 R25, RZ, RZ, R9 ;  /* 0x000000ffff197224 */ /* 0x000fe200078e0009 */
[----:B------:R-:W4:Y:S04]  /*213a0*/  LDL.LU R8, [R1+0xf4c] ;  /* 0x000f4c0001087983 */ /* 0x000f280000300800 */
[----:B------:R-:W4:Y:S01]  /*213b0*/  LDL.LU R9, [R1+0xf48] ;  /* 0x000f480001097983 */ /* 0x000f220000300800 */
[----:B------:R-:W-:Y:S02]  /*213c0*/  IMAD.MOV.U32 R26, RZ, RZ, R10 ;  /* 0x000000ffff1a7224 */ /* 0x000fe400078e000a */
[----:B------:R-:W-:Y:S01]  /*213d0*/  IMAD.MOV.U32 R27, RZ, RZ, R11 ;  /* 0x000000ffff1b7224 */ /* 0x000fe200078e000b */
[----:B------:R-:W4:Y:S04]  /*213e0*/  LDL.LU R10, [R1+0xf44] ;  /* 0x000f4400010a7983 */ /* 0x000f280000300800 */
[----:B------:R-:W4:Y:S04]  /*213f0*/  LDL.LU R11, [R1+0xf40] ;  /* 0x000f4000010b7983 */ /* 0x000f280000300800 */
[----:B------:R0:W-:Y:S04]  /*21400*/  STL.64 [R1+0xf08], R26 ;  /* 0x000f081a01007387 */ /* 0x0001e80000100a00 */
[----:B------:R3:W-:Y:S01]  /*21410*/  STL.64 [R1+0xf00], R24 ;  /* 0x000f001801007387 */ /* 0x0007e20000100a00 */
[----:B0-----:R-:W-:-:S02]  /*21420*/  IMAD.MOV.U32 R27, RZ, RZ, R29 ;  /* 0x000000ffff1b7224 */ /* 0x001fc400078e001d */
[----:B--2---:R-:W-:Y:S02]  /*21430*/  IMAD.MOV.U32 R26, RZ, RZ, R0 ;  /* 0x000000ffff1a7224 */ /* 0x004fe400078e0000 */
[----:B---3--:R-:W-:Y:S02]  /*21440*/  IMAD.MOV.U32 R25, RZ, RZ, R28 ;  /* 0x000000ffff197224 */ /* 0x008fe400078e001c */
[----:B----4-:R-:W-:Y:S02]  /*21450*/  IMAD.MOV.U32 R24, RZ, RZ, R3 ;  /* 0x000000ffff187224 */ /* 0x010fe400078e0003 */
[----:B------:R-:W2:Y:S04]  /*21460*/  LDL.LU R3, [R1+0xf3c] ;  /* 0x000f3c0001037983 */ /* 0x000ea80000300800 */
[----:B------:R-:W3:Y:S04]  /*21470*/  LDL.LU R28, [R1+0xf38] ;  /* 0x000f3800011c7983 */ /* 0x000ee80000300800 */
[----:B------:R-:W4:Y:S04]  /*21480*/  LDL.LU R0, [R1+0xf34] ;  /* 0x000f340001007983 */ /* 0x000f280000300800 */
[----:B------:R-:W2:Y:S01]  /*21490*/  LDL.LU R29, [R1+0xf30] ;  /* 0x000f3000011d7983 */ /* 0x000ea20000300800 */
[C---:B------:R-:W-:Y:S03]  /*214a0*/  HMMA.16816.F32 R12, R8.reuse, R16, R12 ;  /* 0x00000010080c723c */ /* 0x040fe6000000180c */
[----:B------:R-:W2:Y:S05]  /*214b0*/  LDL.LU.64 R16, [R1+0xf28] ;  /* 0x000f280001107983 */ /* 0x000eaa0000300a00 */
[----:B--2---:R-:W-:Y:S01]  /*214c0*/  HMMA.16816.F32 R16, R8, R16, R20 ;  /* 0x000000100810723c */ /* 0x004fe20000001814 */
[----:B------:R-:W2:-:S15]  /*214d0*/  LDL.LU.64 R20, [R1+0xf20] ;  /* 0x000f200001147983 */ /* 0x000e9e0000300a00 */
[----:B------:R-:W-:-:S03]  /*214e0*/  NOP ;  /* 0x0000000000007918 */ /* 0x000fc60000000000 */
[----:B------:R0:W-:Y:S04]  /*214f0*/  STL.64 [R1+0xe98], R18 ;  /* 0x000e981201007387 */ /* 0x0001e80000100a00 */
[----:B------:R-:W-:Y:S04]  /*21500*/  STL.64 [R1+0xe90], R16 ;  /* 0x000e901001007387 */ /* 0x000fe80000100a00 */
[----:B0-----:R-:W3:Y:S01]  /*21510*/  LDL.LU R18, [R1+0x88] ;  /* 0x0000880001127983 */ /* 0x001ee20000300800 */
[----:B----4-:R-:W-:-:S03]  /*21520*/  IMAD.MOV.U32 R19, RZ, RZ, R0 ;  /* 0x000000ffff137224 */ /* 0x010fc600078e0000 */
[----:B------:R-:W4:Y:S01]  /*21530*/  LDL.LU R0, [R1+0xf18] ;  /* 0x000f180001007983 */ /* 0x000f220000300800 */
[C---:B--2---:R-:W-:Y:S03]  /*21540*/  HMMA.16816.F32 R20, R8.reuse, R20, R4 ;  /* 0x000000140814723c */ /* 0x044fe60000001804 */
[----:B------:R-:W2:Y:S05]  /*21550*/  LDL.LU.64 R4, [R1+0xf10] ;  /* 0x000f100001047983 */ /* 0x000eaa0000300a00 */
[----:B--2---:R-:W-:Y:S01]  /*21560*/  HMMA.16816.F32 R4, R8, R4, R24 ;  /* 0x000000040804723c */ /* 0x004fe20000001818 */
[----:B------:R-:W2:Y:S04]  /*21570*/  LDL.LU.64 R26, [R1+0xf08] ;  /* 0x000f0800011a7983 */ /* 0x000ea80000300a00 */
[----:B------:R-:W2:-:S14]  /*21580*/  LDL.LU.64 R24, [R1+0xf00] ;  /* 0x000f000001187983 */ /* 0x000e9c0000300a00 */
[----:B------:R0:W-:Y:S04]  /*21590*/  STL.64 [R1+0x30], R4 ;  /* 0x0000300401007387 */ /* 0x0001e80000100a00 */
[----:B------:R2:W-:Y:S04]  /*215a0*/  STL.64 [R1+0x38], R6 ;  /* 0x0000380601007387 */ /* 0x0005e80000100a00 */
[----:B0-----:R-:W2:Y:S02]  /*215b0*/  LDL.LU.64 R4, [R1+0xef8] ;  /* 0x000ef80001047983 */ /* 0x001ea40000300a00 */
[----:B--2---:R-:W-:Y:S02]  /*215c0*/  HMMA.16816.F32 R4, R8, R4, R24 ;  /* 0x000000040804723c */ /* 0x004fe40000001818 */
[----:B------:R-:W2:Y:S04]  /*215d0*/  LDL.LU.64 R26, [R1+0xef0] ;  /* 0x000ef000011a7983 */ /* 0x000ea80000300a00 */
[----:B------:R-:W2:-:S13]  /*215e0*/  LDL.LU.64 R24, [R1+0xee8] ;  /* 0x000ee80001187983 */ /* 0x000e9a0000300a00 */
        /* <DEDUP_REMOVED lines=14> */
[----:B0-----:R-:W2:Y:S04]  /*216d0*/  LDL.LU.64 R4, [R1+0xeb0] ;  /* 0x000eb00001047983 */ /* 0x001ea80000300a00 */
[----:B-1----:R-:W3:Y:S01]  /*216e0*/  LDL.LU.64 R6, [R1+0xea8] ;  /* 0x000ea80001067983 */ /* 0x002ee20000300a00 */
[----:B--2---:R-:W-:Y:S03]  /*216f0*/  HMMA.16816.F32 R24, R8, R4, R24 ;  /* 0x000000040818723c */ /* 0x004fe60000001818 */
[----:B------:R-:W3:-:S15]  /*21700*/  LDL.LU.64 R4, [R1+0xea0] ;  /* 0x000ea00001047983 */ /* 0x000ede0000300a00 */
[----:B------:R-:W-:Y:S01]  /*21710*/  NOP ;  /* 0x0000000000007918 */ /* 0x000fe20000000000 */
[----:B------:R-:W-:Y:S04]  /*21720*/  STL.64 [R1+0x20], R24 ;  /* 0x0000201801007387 */ /* 0x000fe80000100a00 */
[----:B------:R0:W-:Y:S04]  /*21730*/  STL.64 [R1+0x28], R26 ;  /* 0x0000281a01007387 */ /* 0x0001e80000100a00 */
[----:B0-----:R-:W2:Y:S01]  /*21740*/  LDL R27, [R1+0x1f4] ;  /* 0x0001f400011b7983 */ /* 0x001ea20000100800 */
[----:B---3--:R-:W-:Y:S03]  /*21750*/  HMMA.16816.F32 R12, R4, R18, R12 ;  /* 0x00000012040c723c */ /* 0x008fe6000000180c */
[----:B------:R-:W3:Y:S04]  /*21760*/  LDL.LU.64 R18, [R1+0xe98] ;  /* 0x000e980001127983 */ /* 0x000ee80000300a00 */
[----:B------:R-:W3:Y:S01]  /*21770*/  LDL.LU.64 R16, [R1+0xe90] ;  /* 0x000e900001107983 */ /* 0x000ee20000300a00 */
[----:B------:R-:W-:-:S02]  /*21780*/  IMAD.MOV.U32 R10, RZ, RZ, R3 ;  /* 0x000000ffff0a7224 */ /* 0x000fc400078e0003 */
[----:B------:R-:W-:-:S09]  /*21790*/  IMAD.MOV.U32 R11, RZ, RZ, R2 ;  /* 0x000000ffff0b7224 */ /* 0x000fd200078e0002 */
[----:B------:R-:W-:Y:S02]  /*217a0*/  IMAD.MOV.U32 R3, RZ, RZ, R14 ;  /* 0x000000ffff037224 */ /* 0x000fe400078e000e */
[----:B------:R-:W-:Y:S02]  /*217b0*/  IMAD.MOV.U32 R2, RZ, RZ, R15 ;  /* 0x000000ffff027224 */ /* 0x000fe400078e000f */
[----:B------:R-:W-:Y:S02]  /*217c0*/  IMAD.MOV.U32 R14, RZ, RZ, R29 ;  /* 0x000000ffff0e7224 */ /* 0x000fe400078e001d */
[----:B------:R-:W-:Y:S01]  /*217d0*/  IMAD.MOV.U32 R15, RZ, RZ, R28 ;  /* 0x000000ffff0f7224 */ /* 0x000fe200078e001c */
[----:B------:R3:W-:Y:S01]  /*217e0*/  STL.64 [R1+0x10], R12 ;  /* 0x0000100c01007387 */ /* 0x0007e20000100a00 */
[C---:B------:R-:W-:Y:S03]  /*217f0*/  HMMA.16816.F32 R8, R4.reuse, R10, R20 ;  /* 0x0000000a0408723c */ /* 0x040fe60000001814 */
[----:B----4-:R-:W-:Y:S05]  /*21800*/  LDSM.16.M88.4 R20, [R0+UR5+0x3080] ;  /* 0x003080050014783b */ /* 0x010fea0008000200 */
[----:B---3--:R-:W-:Y:S01]  /*21810*/  HMMA.16816.F32 R12, R4, R14, R16 ;  /* 0x0000000e040c723c */ /* 0x008fe20000001810 */
[----:B------:R-:W-:-:S15]  /*21820*/  LDSM.16.M88.4 R16, [R0+UR5+0x80] ;  /* 0x000080050010783b */ /* 0x000fde0008000200 */
[----:B------:R-:W-:-:S03]  /*21830*/  NOP ;  /* 0x0000000000007918 */ /* 0x000fc60000000000 */
[----:B------:R-:W-:Y:S04]  /*21840*/  STL.64 [R1], R12 ;  /* 0x0000000c01007387 */ /* 0x000fe80000100a00 */
[----:B------:R-:W-:Y:S01]  /*21850*/  STL [R1+0x8], R14 ;  /* 0x0000080e01007387 */ /* 0x000fe20000100800 */
[----:B------:R-:W-:-:S03]  /*21860*/  IMAD.MOV.U32 R28, RZ, RZ, R15 ;  /* 0x000000ffff1c7224 */ /* 0x000fc600078e000f */
[----:B--2---:R-:W0:Y:S04]  /*21870*/  LDSM.16.MT88.4 R12, [R27+0x8c00] ;  /* 0x008c00001b0c783b */ /* 0x004e280000004200 */
[----:B------:R-:W-:Y:S04]  /*21880*/  STL.64 [R1+0xe88], R6 ;  /* 0x000e880601007387 */ /* 0x000fe80000100a00 */
[----:B------:R-:W-:Y:S04]  /*21890*/  STL.64 [R1+0xe80], R4 ;  /* 0x000e800401007387 */ /* 0x000fe80000100a00 */
[----:B------:R-:W-:Y:S04]  /*218a0*/  STL.64 [R1+0xe20], R10 ;  /* 0x000e200a01007387 */ /* 0x000fe80000100a00 */
[----:B------:R-:W-:Y:S04]  /*218b0*/  STL.64 [R1+0xe18], R8 ;  /* 0x000e180801007387 */ /* 0x000fe80000100a00 */
[----:B------:R-:W-:Y:S04]  /*218c0*/  STL [R1+0xe60], R27 ;  /* 0x000e601b01007387 */ /* 0x000fe80000100800 */
[----:B------:R-:W-:Y:S04]  /*218d0*/  LDSM.16.M88.4 R8, [R0+UR5+0x1080] ;  /* 0x001080050008783b */ /* 0x000fe80008000200 */
[----:B0-----:R-:W-:Y:S04]  /*218e0*/  STL.64 [R1+0xe48], R14 ;  /* 0x000e480e01007387 */ /* 0x001fe80000100a00 */
[----:B------:R-:W-:Y:S04]  /*218f0*/  STL.64 [R1+0xe40], R12 ;  /* 0x000e400c01007387 */ /* 0x000fe80000100a00 */
[----:B------:R-:W0:Y:S04]  /*21900*/  LDSM.16.M88.4 R12, [R0+UR5+0x2080] ;  /* 0x00208005000c783b */ /* 0x000e280008000200 */
[----:B------:R1:W-:Y:S04]  /*21910*/  STL.64 [R1+0xe8], R18 ;  /* 0x0000e81201007387 */ /* 0x0003e80000100a00 */
[----:B0-----:R-:W-:Y:S04]  /*21920*/  STL [R1+0xc0], R12 ;  /* 0x0000c00c01007387 */ /* 0x001fe80000100800 */
[----:B------:R-:W-:Y:S01]  /*21930*/  STL.64 [R1+0xc8], R14 ;  /* 0x0000c80e01007387 */ /* 0x000fe20000100a00 */
[----:B------:R-:W-:-:S03]  /*21940*/  IMAD.MOV.U32 R29, RZ, RZ, R13 ;  /* 0x000000ffff1d7224 */ /* 0x000fc600078e000d */
[----:B-1----:R-:W2:Y:S04]  /*21950*/  LDL.LU R18, [R1+0x108] ;  /* 0x0001080001127983 */ /* 0x002ea80000300800 */
[----:B------:R-:W0:Y:S04]  /*21960*/  LDSM.16.M88.4 R12, [R0+UR5+0x4080] ;  /* 0x00408005000c783b */ /* 0x000e280008000200 */
[----:B------:R-:W-:Y:S04]  /*21970*/  STL.64 [R1+0xb0], R20 ;  /* 0x0000b01401007387 */ /* 0x000fe80000100a00 */
[----:B------:R-:W-:Y:S04]  /*21980*/  STL.64 [R1+0xb8], R22 ;  /* 0x0000b81601007387 */ /* 0x000fe80000100a00 */
[----:B0-----:R-:W-:Y:S04]  /*21990*/  STL.64 [R1+0xa0], R12 ;  /* 0x0000a00c01007387 */ /* 0x001fe80000100a00 */
[----:B------:R0:W-:Y:S04]  /*219a0*/  STL.64 [R1+0xa8], R14 ;  /* 0x0000a80e01007387 */ /* 0x0001e80000100a00 */
[----:B------:R-:W2:Y:S04]  /*219b0*/  LDL.LU R19, [R1+0x10c] ;  /* 0x00010c0001137983 */ /* 0x000ea80000300800 */
[----:B------:R-:W3:Y:S04]  /*219c0*/  LDL.LU R26, [R1+0x118] ;  /* 0x00011800011a7983 */ /* 0x000ee80000300800 */
[----:B------:R-:W3:Y:S04]  /*219d0*/  LDL.LU R27, [R1+0x11c] ;  /* 0x00011c00011b7983 */ /* 0x000ee80000300800 */
[----:B---3--:R-:W-:Y:S04]  /*219e0*/  STL.64 [R1+0xe70], R26 ;  /* 0x000e701a01007387 */ /* 0x008fe80000100a00 */
[----:B0-----:R-:W3:Y:S04]  /*219f0*/  LDL.LU R14, [R1+0x168] ;  /* 0x00016800010e7983 */ /* 0x001ee80000300800 */
[----:B------:R-:W3:Y:S04]  /*21a00*/  LDL.LU R15, [R1+0x16c] ;  /* 0x00016c00010f7983 */ /* 0x000ee80000300800 */
[----:B------:R-:W4:Y:S04]  /*21a10*/  LDL.LU R22, [R1+0xf8] ;  /* 0x0000f80001167983 */ /* 0x000f280000300800 */
[----:B------:R-:W4:Y:S04]  /*21a20*/  LDL.LU R23, [R1+0xfc] ;  /* 0x0000fc0001177983 */ /* 0x000f280000300800 */
[----:B----4-:R0:W-:Y:S04]  /*21a30*/  STL.64 [R1+0xe78], R22 ;  /* 0x000e781601007387 */ /* 0x0101e80000100a00 */
[----:B------:R-:W2:Y:S04]  /*21a40*/  LDL.LU R20, [R1+0x30] ;  /* 0x0000300001147983 */ /* 0x000ea80000300800 */
[----:B------:R-:W2:Y:S04]  /*21a50*/  LDL.LU R21, [R1+0x34] ;  /* 0x0000340001157983 */ /* 0x000ea80000300800 */
[----:B0-----:R-:W2:Y:S04]  /*21a60*/  LDL.LU R22, [R1+0x38] ;  /* 0x0000380001167983 */ /* 0x001ea80000300800 */
[----:B------:R-:W2:Y:S04]  /*21a70*/  LDL.LU R23, [R1+0x3c] ;  /* 0x00003c0001177983 */ /* 0x000ea80000300800 */
[----:B------:R-:W4:Y:S04]  /*21a80*/  LDL.LU R24, [R1+0x40] ;  /* 0x0000400001187983 */ /* 0x000f280000300800 */
[----:B------:R-:W4:Y:S04]  /*21a90*/  LDL.LU R25, [R1+0x44] ;  /* 0x0000440001197983 */ /* 0x000f280000300800 */
[----:B------:R-:W4:Y:S04]  /*21aa0*/  LDL.LU R26, [R1+0x48] ;  /* 0x00004800011a7983 */ /* 0x000f280000300800 */
[----:B------:R-:W4:Y:S04]  /*21ab0*/  LDL.LU R27, [R1+0x4c] ;  /* 0x00004c00011b7983 */ /* 0x000f280000300800 */
[----:B---3--:R0:W-:Y:S04]  /*21ac0*/  STL.64 [R1+0xe58], R14 ;  /* 0x000e580e01007387 */ /* 0x0081e80000100a00 */
[----:B0-----:R-:W3:Y:S04]  /*21ad0*/  LDL.LU R14, [R1+0x148] ;  /* 0x00014800010e7983 */ /* 0x001ee80000300800 */
[----:B------:R-:W3:Y:S01]  /*21ae0*/  LDL.LU R15, [R1+0x14c] ;  /* 0x00014c00010f7983 */ /* 0x000ee20000300800 */
[----:B------:R-:W-:-:S02]  /*21af0*/  IMAD.MOV.U32 R5, RZ, RZ, R16 ;  /* 0x000000ffff057224 */ /* 0x000fc400078e0010 */
[----:B------:R-:W-:Y:S01]  /*21b00*/  IMAD.MOV.U32 R4, RZ, RZ, R17 ;  /* 0x000000ffff047224 */ /* 0x000fe200078e0011 */
[----:B---3--:R0:W-:Y:S04]  /*21b10*/  STL.64 [R1+0xe68], R14 ;  /* 0x000e680e01007387 */ /* 0x0081e80000100a00 */
[----:B------:R-:W3:Y:S04]  /*21b20*/  LDL.LU R12, [R1+0x50] ;  /* 0x00005000010c7983 */ /* 0x000ee80000300800 */
[----:B------:R-:W3:Y:S04]  /*21b30*/  LDL.LU R13, [R1+0x54] ;  /* 0x00005400010d7983 */ /* 0x000ee80000300800 */
[----:B0-----:R-:W3:Y:S04]  /*21b40*/  LDL.LU R14, [R1+0x58] ;  /* 0x00005800010e7983 */ /* 0x001ee80000300800 */
[----:B------:R-:W3:Y:S04]  /*21b50*/  LDL.LU R15, [R1+0x5c] ;  /* 0x00005c00010f7983 */ /* 0x000ee80000300800 */
[----:B------:R-:W-:Y:S04]  /*21b60*/  STL.64 [R1+0xd8], R10 ;  /* 0x0000d80a01007387 */ /* 0x000fe80000100a00 */
[----:B------:R0:W-:Y:S02]  /*21b70*/  STL.64 [R1+0xe38], R8 ;  /* 0x000e380801007387 */ /* 0x0001e40000100a00 */
[----:B0-----:R-:W-:-:S02]  /*21b80*/  IMAD.MOV.U32 R8, RZ, RZ, R5 ;  /* 0x000000ffff087224 */ /* 0x001fc400078e0005 */
[----:B------:R-:W-:Y:S02]  /*21b90*/  IMAD.MOV.U32 R9, RZ, RZ, R4 ;  /* 0x000000ffff097224 */ /* 0x000fe400078e0004 */
[----:B------:R-:W0:Y:S04]  /*21ba0*/  LDSM.16.M88.4 R4, [R0+UR5+0x5080] ;  /* 0x005080050004783b */ /* 0x000e280008000200 */
[----:B------:R1:W-:Y:S04]  /*21bb0*/  STL.64 [R1+0xe50], R8 ;  /* 0x000e500801007387 */ /* 0x0003e80000100a00 */
[----:B-1----:R-:W2:Y:S04]  /*21bc0*/  LDL.LU R8, [R1+0x20] ;  /* 0x0000200001087983 */ /* 0x002ea80000300800 */
[----:B------:R-:W2:Y:S04]  /*21bd0*/  LDL.LU R9, [R1+0x24] ;  /* 0x0000240001097983 */ /* 0x000ea80000300800 */
[----:B------:R-:W2:Y:S04]  /*21be0*/  LDL.LU R10, [R1+0x28] ;  /* 0x00002800010a7983 */ /* 0x000ea80000300800 */
[----:B------:R-:W2:Y:S04]  /*21bf0*/  LDL.LU R11, [R1+0x2c] ;  /* 0x00002c00010b7983 */ /* 0x000ea80000300800 */
[----:B0-----:R-:W-:Y:S04]  /*21c00*/  STL.64 [R1+0x90], R4 ;  /* 0x0000900401007387 */ /* 0x001fe80000100a00 */
[----:B------:R-:W-:Y:S04]  /*21c10*/  STL.64 [R1+0x98], R6 ;  /* 0x0000980601007387 */ /* 0x000fe80000100a00 */
[----:B------:R-:W0:Y:S04]  /*21c20*/  LDSM.16.M88.4 R4, [R0+UR5+0x6080] ;  /* 0x006080050004783b */ /* 0x000e280008000200 */
[----:B0-----:R-:W-:Y:S04]  /*21c30*/  STL.64 [R1+0x80], R4 ;  /* 0x0000800401007387 */ /* 0x001fe80000100a00 */
[----:B------:R0:W-:Y:S04]  /*21c40*/  STL.64 [R1+0x88], R6 ;  /* 0x0000880601007387 */ /* 0x0001e80000100a00 */
[----:B0-----:R-:W2:Y:S04]  /*21c50*/  LDL.LU.64 R6, [R1+0xe88] ;  /* 0x000e880001067983 */ /* 0x001ea80000300a00 */
[----:B------:R-:W2:Y:S02]  /*21c60*/  LDL.LU.64 R4, [R1+0xe80] ;  /* 0x000e800001047983 */ /* 0x000ea40000300a00 */
[----:B--2---:R-:W-:Y:S02]  /*21c70*/  HMMA.16816.F32 R16, R4, R18, R20 ;  /* 0x000000120410723c */ /* 0x004fe40000001814 */
[----:B------:R-:W0:-:S15]  /*21c80*/  LDSM.16.M88.4 R20, [R0+UR5+0x7080] ;  /* 0x007080050014783b */ /* 0x000e1e0008000200 */
[----:B------:R-:W-:Y:S02]  /*21c90*/  NOP ;  /* 0x0000000000007918 */ /* 0x000fe40000000000 */
[----:B------:R-:W-:Y:S04]  /*21ca0*/  STL.64 [R1+0xe30], R18 ;  /* 0x000e301201007387 */ /* 0x000fe80000100a00 */
[----:B------:R1:W-:Y:S04]  /*21cb0*/  STL.64 [R1+0xe28], R16 ;  /* 0x000e281001007387 */ /* 0x0003e80000100a00 */
[----:B-1----:R-:W2:Y:S04]  /*21cc0*/  LDL.LU R16, [R1] ;  /* 0x0000000001107983 */ /* 0x002ea80000300800 */
[----:B------:R-:W2:Y:S04]  /*21cd0*/  LDL.LU R17, [R1+0x4] ;  /* 0x0000040001117983 */ /* 0x000ea80000300800 */
[----:B------:R-:W2:Y:S01]  /*21ce0*/  LDL.LU R18, [R1+0x8] ;  /* 0x0000080001127983 */ /* 0x000ea20000300800 */
[----:B------:R-:W-:-:S02]  /*21cf0*/  IMAD.MOV.U32 R19, RZ, RZ, R28 ;  /* 0x000000ffff137224 */ /* 0x000fc400078e001c */
[----:B0-----:R-:W-:Y:S01]  /*21d00*/  IMAD.MOV.U32 R0, RZ, RZ, R22 ;  /* 0x000000ffff007224 */ /* 0x001fe200078e0016 */
[----:B------:R4:W-:Y:S01]  /*21d10*/  STL.64 [R1+0x70], R20 ;  /* 0x0000701401007387 */ /* 0x0009e20000100a00 */
[----:B------:R-:W-:-:S03]  /*21d20*/  IMAD.MOV.U32 R28, RZ, RZ, R23 ;  /* 0x000000ffff1c7224 */ /* 0x000fc600078e0017 */
[----:B------:R-:W4:Y:S04]  /*21d30*/  LDL.LU.64 R22, [R1+0xe78] ;  /* 0x000e780001167983 */ /* 0x000f280000300a00 */
[----:B------:R-:W-:Y:S04]  /*21d40*/  STL [R1+0xdec], R28 ;  /* 0x000dec1c01007387 */ /* 0x000fe80000100800 */
[----:B------:R-:W-:Y:S01]  /*21d50*/  STL [R1+0xde8], R0 ;  /* 0x000de80001007387 */ /* 0x000fe20000100800 */
[----:B----4-:R-:W-:Y:S03]  /*21d60*/  HMMA.16816.F32 R20, R4, R22, R24 ;  /* 0x000000160414723c */ /* 0x010fe60000001818 */
[----:B------:R-:W3:-:S15]  /*21d70*/  LDL.LU.64 R26, [R1+0xe70] ;  /* 0x000e7000011a7983 */ /* 0x000ede0000300a00 */
[----:B------:R-:W-:Y:S01]  /*21d80*/  NOP ;  /* 0x0000000000007918 */ /* 0x000fe20000000000 */
[----:B------:R-:W-:Y:S04]  /*21d90*/  STL [R1+0xe14], R22 ;  /* 0x000e141601007387 */ /* 0x000fe80000100800 */
[----:B------:R-:W-:Y:S01]  /*21da0*/  STL [R1+0xe10], R23 ;  /* 0x000e101701007387 */ /* 0x000fe20000100800 */
[----:B---3--:R-:W-:Y:S03]  /*21db0*/  HMMA.16816.F32 R24, R4, R26, R12 ;  /* 0x0000001a0418723c */ /* 0x008fe6000000180c */
[----:B------:R-:W3:-:S15]  /*21dc0*/  LDL.LU.64 R14, [R1+0xe68] ;  /* 0x000e6800010e7983 */ /* 0x000ede0000300a00 */
[----:B------:R-:W-:Y:S01]  /*21dd0*/  NOP ;  /* 0x0000000000007918 */ /* 0x000fe20000000000 */
[----:B------:R-:W-:Y:S04]  /*21de0*/  STL.64 [R1+0x40], R24 ;  /* 0x0000401801007387 */ /* 0x000fe80000100a00 */
[----:B------:R0:W-:Y:S04]  /*21df0*/  STL.64 [R1+0x48], R26 ;  /* 0x0000481a01007387 */ /* 0x0001e80000100a00 */
[----:B0-----:R-:W4:Y:S04]  /*21e00*/  LDL.LU R27, [R1+0xe60] ;  /* 0x000e6000011b7983 */ /* 0x001f280000300800 */
[----:B----4-:R-:W0:Y:S04]  /*21e10*/  LDSM.16.MT88.4 R24, [R27+0x8e00] ;  /* 0x008e00001b18783b */ /* 0x010e280000004200 */
[----:B0-----:R-:W-:Y:S04]  /*21e20*/  STL.64 [R1+0xdc8], R26 ;  /* 0x000dc81a01007387 */ /* 0x001fe80000100a00 */
[----:B------:R0:W-:Y:S04]  /*21e30*/  STL.64 [R1+0xdc0], R24 ;  /* 0x000dc01801007387 */ /* 0x0001e80000100a00 */
[----:B0-----:R-:W3:Y:S04]  /*21e40*/  LDL.LU R24, [R1+0x60] ;  /* 0x0000600001187983 */ /* 0x001ee80000300800 */
[----:B------:R-:W3:Y:S04]  /*21e50*/  LDL.LU R25, [R1+0x64] ;  /* 0x0000640001197983 */ /* 0x000ee80000300800 */
[----:B------:R-:W3:Y:S04]  /*21e60*/  LDL.LU R26, [R1+0x68] ;  /* 0x00006800011a7983 */ /* 0x000ee80000300800 */
[----:B------:R-:W3:Y:S02]  /*21e70*/  LDL.LU R27, [R1+0x6c] ;  /* 0x00006c00011b7983 */ /* 0x000ee40000300800 */
[----:B---3--:R-:W-:-:S15]  /*21e80*/  HMMA.16816.F32 R12, R4, R14, R24 ;  /* 0x0000000e040c723c */ /* 0x008fde0000001818 */
[----:B------:R-:W-:-:S04]  /*21e90*/  NOP ;  /* 0x0000000000007918 */ /* 0x000fc80000000000 */
[----:B------:R-:W-:Y:S02]  /*21ea0*/  IMAD.MOV.U32 R26, RZ, RZ, R14 ;  /* 0x000000ffff1a7224 */ /* 0x000fe400078e000e */
[----:B------:R-:W-:Y:S02]  /*21eb0*/  IMAD.MOV.U32 R27, RZ, RZ, R15 ;  /* 0x000000ffff1b7224 */ /* 0x000fe400078e000f */
[----:B------:R-:W3:Y:S01]  /*21ec0*/  LDL.LU.64 R14, [R1+0xe58] ;  /* 0x000e5800010e7983 */ /* 0x000ee20000300a00 */
[----:B------:R-:W-:Y:S01]  /*21ed0*/  MOV R22, R12 ;  /* 0x0000000c00167202 */ /* 0x000fe20000000f00 */
[----:B------:R-:W-:Y:S01]  /*21ee0*/  IMAD.MOV.U32 R23, RZ, RZ, R13 ;  /* 0x000000ffff177224 */ /* 0x000fe200078e000d */
[----:B---3--:R-:W-:Y:S01]  /*21ef0*/  HMMA.16816.F32 R4, R4, R14, R8 ;  /* 0x0000000e0404723c */ /* 0x008fe20000001808 */
[----:B------:R-:W3:Y:S04]  /*21f00*/  LDL.LU.64 R8, [R1+0xe50] ;  /* 0x000e500001087983 */ /* 0x000ee80000300a00 */
[----:B------:R-:W3:Y:S04]  /*21f10*/  LDL.LU.64 R14, [R1+0xe48] ;  /* 0x000e4800010e7983 */ /* 0x000ee80000300a00 */
[----:B------:R-:W3:Y:S10]  /*21f20*/  LDL.LU.64 R12, [R1+0xe40] ;  /* 0x000e4000010c7983 */ /* 0x000ef40000300a00 */
[----:B------:R0:W-:Y:S04]  /*21f30*/  STL.64 [R1+0x30], R4 ;  /* 0x0000300401007387 */ /* 0x0001e80000100a00 */
[----:B------:R1:W-:Y:S04]  /*21f40*/  STL.64 [R1+0x38], R6 ;  /* 0x0000380601007387 */ /* 0x0003e80000100a00 */
[----:B0-----:R-:W3:Y:S04]  /*21f50*/  LDL.LU R4, [R1+0x10] ;  /* 0x0000100001047983 */ /* 0x001ee80000300800 */
[----:B------:R-:W3:Y:S01]  /*21f60*/  LDL.LU R5, [R1+0x14] ;  /* 0x0000140001057983 */ /* 0x000ee20000300800 */
[----:B-1----:R-:W-:-:S02]  /*21f70*/  IMAD.MOV.U32 R6, RZ, RZ, R3 ;  /* 0x000000ffff067224 */ /* 0x002fc400078e0003 */
[----:B------:R-:W-:-:S07]  /*21f80*/  IMAD.MOV.U32 R7, RZ, RZ, R2 ;  /* 0x000000ffff077224 */ /* 0x000fce00078e0002 */
[----:B---3--:R-:W-:-:S15]  /*21f90*/  HMMA.16816.F32 R8, R12, R8, R4 ;  /* 0x000000080c08723c */ /* 0x008fde0000001804 */
[----:B------:R-:W-:-:S04]  /*21fa0*/  NOP ;  /* 0x0000000000007918 */ /* 0x000fc80000000000 */
[----:B------:R-:W-:Y:S02]  /*21fb0*/  IMAD.MOV.U32 R7, RZ, RZ, R8 ;  /* 0x000000ffff077224 */ /* 0x000fe400078e0008 */
[----:B------:R-:W-:Y:S02]  /*21fc0*/  IMAD.MOV.U32 R6, RZ, RZ, R9 ;  /* 0x000000ffff067224 */ /* 0x000fe400078e0009 */
[----:B------:R-:W2:Y:S01]  /*21fd0*/  LDL.LU.64 R8, [R1+0xe38] ;  /* 0x000e380001087983 */ /* 0x000ea20000300a00 */
[----:B------:R-:W-:Y:S02]  /*21fe0*/  IMAD.MOV.U32 R3, RZ, RZ, R10 ;  /* 0x000000ffff037224 */ /* 0x000fe400078e000a */
[----:B------:R-:W-:-:S05]  /*21ff0*/  IMAD.MOV.U32 R2, RZ, RZ, R11 ;  /* 0x000000ffff027224 */ /* 0x000fca00078e000b */
[----:B------:R-:W-:Y:S04]  /*22000*/  STL [R1+0xdfc], R2 ;  /* 0x000dfc0201007387 */ /* 0x000fe80000100800 */
[----:B------:R-:W-:Y:S04]  /*22010*/  STL [R1+0xdf8], R3 ;  /* 0x000df80301007387 */ /* 0x000fe80000100800 */
[----:B------:R-:W-:Y:S04]  /*22020*/  STL [R1+0xdf4], R6 ;  /* 0x000df40601007387 */ /* 0x000fe80000100800 */
[----:B------:R-:W-:Y:S04]  /*22030*/  STL [R1+0xdf0], R7 ;  /* 0x000df00701007387 */ /* 0x000fe80000100800 */
[----:B------:R-:W3:Y:S01]  /*22040*/  LDL.LU R4, [R1+0xc0] ;  /* 0x0000c00001047983 */ /* 0x000ee20000300800 */
[----:B------:R-:W-:Y:S01]  /*22050*/  IMAD.MOV.U32 R5, RZ, RZ, R29 ;  /* 0x000000ffff057224 */ /* 0x000fe200078e001d */
[----:B--2---:R-:W-:Y:S02]  /*22060*/  HMMA.16816.F32 R8, R12, R8, R16 ;  /* 0x000000080c08723c */ /* 0x004fe40000001810 */
[----:B------:R-:W2:Y:S04]  /*22070*/  LDL.LU.64 R18, [R1+0xe30] ;  /* 0x000e300001127983 */ /* 0x000ea80000300a00 */
[----:B------:R-:W2:-:S13]  /*22080*/  LDL.LU.64 R16, [R1+0xe28] ;  /* 0x000e280001107983 */ /* 0x000e9a0000300a00 */
[----:B------:R-:W-:Y:S01]  /*22090*/  IMAD.MOV.U32 R0, RZ, RZ, R10 ;  /* 0x000000ffff007224 */ /* 0x000fe200078e000a */
[----:B------:R0:W-:Y:S01]  /*220a0*/  STL [R1+0x10], R8 ;  /* 0x0000100801007387 */ /* 0x0001e20000100800 */
[----:B------:R-:W-:Y:S02]  /*220b0*/  IMAD.MOV.U32 R29, RZ, RZ, R11 ;  /* 0x000000ffff1d7224 */ /* 0x000fe400078e000b */
[----:B------:R-:W-:Y:S01]  /*220c0*/  IMAD.MOV.U32 R28, RZ, RZ, R9 ;  /* 0x000000ffff1c7224 */ /* 0x000fe200078e0009 */
[----:B------:R-:W3:Y:S04]  /*220d0*/  LDL.LU.64 R10, [R1+0xe20] ;  /* 0x000e2000010a7983 */ /* 0x000ee80000300a00 */
[----:B0-----:R-:W3:Y:S02]  /*220e0*/  LDL.LU.64 R8, [R1+0xe18] ;  /* 0x000e180001087983 */ /* 0x001ee40000300a00 */
[----:B---3--:R-:W-:-:S15]  /*220f0*/  HMMA.16816.F32 R8, R12, R4, R8 ;  /* 0x000000040c08723c */ /* 0x008fde0000001808 */
[----:B------:R-:W-:-:S04]  /*22100*/  NOP ;  /* 0x0000000000007918 */ /* 0x000fc80000000000 */
[----:B------:R-:W-:Y:S02]  /*22110*/  IMAD.MOV.U32 R2, RZ, RZ, R8 ;  /* 0x000000ffff027224 */ /* 0x000fe400078e0008 */
[----:B------:R-:W-:Y:S01]  /*22120*/  IMAD.MOV.U32 R3, RZ, RZ, R9 ;  /* 0x000000ffff037224 */ /* 0x000fe200078e0009 */
[----:B------:R-:W2:Y:S04]  /*22130*/  LDL.LU R8, [R1+0xb0] ;  /* 0x0000b00001087983 */ /* 0x000ea80000300800 */
[----:B------:R-:W2:Y:S02]  /*22140*/  LDL.LU R9, [R1+0xb4] ;  /* 0x0000b40001097983 */ /* 0x000ea40000300800 */
[----:B--2---:R-:W-:-:S15]  /*22150*/  HMMA.16816.F32 R16, R12, R8, R16 ;  /* 0x000000080c10723c */ /* 0x004fde0000001810 */
[----:B------:R-:W-:-:S04]  /*22160*/  NOP ;  /* 0x0000000000007918 */ /* 0x000fc80000000000 */
[----:B------:R0:W-:Y:S04]  /*22170*/  STL.64 [R1+0xd80], R18 ;  /* 0x000d801201007387 */ /* 0x0001e80000100a00 */
[----:B------:R-:W-:Y:S04]  /*22180*/  STL.64 [R1+0xd78], R16 ;  /* 0x000d781001007387 */ /* 0x000fe80000100a00 */
[----:B0-----:R-:W2:Y:S04]  /*22190*/  LDL.LU R18, [R1+0xc8] ;  /* 0x0000c80001127983 */ /* 0x001ea80000300800 */
[----:B------:R-:W2:Y:S04]  /*221a0*/  LDL.LU R19, [R1+0xcc] ;  /* 0x0000cc0001137983 */ /* 0x000ea80000300800 */
[----:B------:R-:W3:Y:S04]  /*221b0*/  LDL.LU R24, [R1+0x70] ;  /* 0x0000700001187983 */ /* 0x000ee80000300800 */
[----:B------:R-:W3:Y:S04]  /*221c0*/  LDL.LU R25, [R1+0x74] ;  /* 0x0000740001197983 */ /* 0x000ee80000300800 */
[----:B---3--:R-:W-:Y:S04]  /*221d0*/  STL.64 [R1+0xdd8], R24 ;  /* 0x000dd81801007387 */ /* 0x008fe80000100a00 */
[----:B--2---:R0:W-:Y:S04]  /*221e0*/  STL.64 [R1+0xd90], R18 ;  /* 0x000d901201007387 */ /* 0x0041e80000100a00 */
[----:B0-----:R-:W2:Y:S04]  /*221f0*/  LDL.LU R18, [R1+0xd8] ;  /* 0x0000d80001127983 */ /* 0x001ea80000300800 */
[----:B------:R-:W2:Y:S04]  /*22200*/  LDL.LU R19, [R1+0xdc] ;  /* 0x0000dc0001137983 */ /* 0x000ea80000300800 */
[----:B------:R-:W3:Y:S04]  /*22210*/  LDL.LU R8, [R1+0x80] ;  /* 0x0000800001087983 */ /* 0x000ee80000300800 */
[----:B------:R-:W3:Y:S01]  /*22220*/  LDL.LU R9, [R1+0x84] ;  /* 0x0000840001097983 */ /* 0x000ee20000300800 */
[----:B------:R-:W-:-:S02]  /*22230*/  IMAD.MOV.U32 R24, RZ, RZ, R22 ;  /* 0x000000ffff187224 */ /* 0x000fc400078e0016 */
[----:B------:R-:W-:Y:S02]  /*22240*/  IMAD.MOV.U32 R25, RZ, RZ, R23 ;  /* 0x000000ffff197224 */ /* 0x000fe400078e0017 */
[----:B------:R-:W-:Y:S02]  /*22250*/  IMAD.MOV.U32 R6, RZ, RZ, R10 ;  /* 0x000000ffff067224 */ /* 0x000fe400078e000a */
[----:B------:R-:W-:Y:S01]  /*22260*/  IMAD.MOV.U32 R7, RZ, RZ, R11 ;  /* 0x000000ffff077224 */ /* 0x000fe200078e000b */
[----:B---3--:R-:W-:Y:S04]  /*22270*/  STL.64 [R1+0xde0], R8 ;  /* 0x000de00801007387 */ /* 0x008fe80000100a00 */
[----:B------:R-:W3:Y:S04]  /*22280*/  LDL.LU R22, [R1+0xe14] ;  /* 0x000e140001167983 */ /* 0x000ee80000300800 */
[----:B------:R-:W3:Y:S04]  /*22290*/  LDL.LU R23, [R1+0xe10] ;  /* 0x000e100001177983 */ /* 0x000ee80000300800 */
[----:B------:R-:W-:Y:S04]  /*222a0*/  STL.64 [R1+0xe08], R26 ;  /* 0x000e081a01007387 */ /* 0x000fe80000100a00 */
[----:B------:R0:W-:Y:S04]  /*222b0*/  STL.64 [R1+0xe00], R24 ;  /* 0x000e001801007387 */ /* 0x0001e80000100a00 */
[----:B0-----:R-:W3:Y:S04]  /*222c0*/  LDL.LU R24, [R1+0xa0] ;  /* 0x0000a00001187983 */ /* 0x001ee80000300800 */
[----:B------:R-:W3:Y:S04]  /*222d0*/  LDL.LU R25, [R1+0xa4] ;  /* 0x0000a40001197983 */ /* 0x000ee80000300800 */
[----:B------:R-:W4:Y:S04]  /*222e0*/  LDL.LU R4, [R1+0x90] ;  /* 0x0000900001047983 */ /* 0x000f280000300800 */
[----:B------:R-:W4:Y:S04]  /*222f0*/  LDL.LU R5, [R1+0x94] ;  /* 0x0000940001057983 */ /* 0x000f280000300800 */
[----:B------:R-:W4:Y:S04]  /*22300*/  LDL.LU R8, [R1+0x40] ;  /* 0x0000400001087983 */ /* 0x000f280000300800 */
[----:B------:R-:W4:Y:S04]  /*22310*/  LDL.LU R9, [R1+0x44] ;  /* 0x0000440001097983 */ /* 0x000f280000300800 */
[----:B------:R-:W4:Y:S04]  /*22320*/  LDL.LU R10, [R1+0x48] ;  /* 0x00004800010a7983 */ /* 0x000f280000300800 */
[----:B------:R-:W4:Y:S04]  /*22330*/  LDL.LU R11, [R1+0x4c] ;  /* 0x00004c00010b7983 */ /* 0x000f280000300800 */
[----:B--2---:R0:W-:Y:S04]  /*22340*/  STL.64 [R1+0xda8], R18 ;  /* 0x000da81201007387 */ /* 0x0041e80000100a00 */
[----:B0-----:R-:W2:Y:S04]  /*22350*/  LDL.LU R18, [R1+0xe8] ;  /* 0x0000e80001127983 */ /* 0x001ea80000300800 */
[----:B------:R-:W2:Y:S01]  /*22360*/  LDL.LU R19, [R1+0xec] ;  /* 0x0000ec0001137983 */ /* 0x000ea20000300800 */
[----:B---3--:R-:W-:Y:S03]  /*22370*/  HMMA.16816.F32 R20, R12, R24, R20 ;  /* 0x000000180c14723c */ /* 0x008fe60000001814 */
[----:B--2---:R0:W-:Y:S04]  /*22380*/  STL.64 [R1+0xdd0], R18 ;  /* 0x000dd01201007387 */ /* 0x0041e80000100a00 */
[----:B------:R-:W2:Y:S04]  /*22390*/  LDL.LU R16, [R1+0x30] ;  /* 0x0000300001107983 */ /* 0x000ea80000300800 */
[----:B------:R-:W2:Y:S04]  /*223a0*/  LDL.LU R17, [R1+0x34] ;  /* 0x0000340001117983 */ /* 0x000ea80000300800 */
[----:B0-----:R-:W2:Y:S04]  /*223b0*/  LDL.LU R18, [R1+0x38] ;  /* 0x0000380001127983 */ /* 0x001ea80000300800 */
[----:B------:R-:W2:Y:S04]  /*223c0*/  LDL.LU R19, [R1+0x3c] ;  /* 0x00003c0001137983 */ /* 0x000ea80000300800 */
[----:B------:R-:W3:Y:S04]  /*223d0*/  LDL.LU.64 R26, [R1+0xe08] ;  /* 0x000e0800011a7983 */ /* 0x000ee80000300a00 */
[----:B------:R-:W3:Y:S04]  /*223e0*/  LDL.LU.64 R24, [R1+0xe00] ;  /* 0x000e000001187983 */ /* 0x000ee80000300a00 */
[----:B------:R0:W-:Y:S04]  /*223f0*/  STL.64 [R1+0xd70], R22 ;  /* 0x000d701601007387 */ /* 0x0001e80000100a00 */
[----:B------:R1:W-:Y:S04]  /*22400*/  STL.64 [R1+0xd68], R20 ;  /* 0x000d681401007387 */ /* 0x0003e80000100a00 */
[----:B0-----:R-:W2:Y:S04]  /*22410*/  LDL.LU R22, [R1+0xb8] ;  /* 0x0000b80001167983 */ /* 0x001ea80000300800 */
[----:B------:R-:W2:Y:S01]  /*22420*/  LDL.LU R23, [R1+0xbc] ;  /* 0x0000bc0001177983 */ /* 0x000ea20000300800 */
[----:B-1----:R-:W-:-:S02]  /*22430*/  IMAD.MOV.U32 R20, RZ, RZ, R2 ;  /* 0x000000ffff147224 */ /* 0x002fc400078e0002 */
[----:B------:R-:W-:Y:S01]  /*22440*/  IMAD.MOV.U32 R21, RZ, RZ, R3 ;  /* 0x000000ffff157224 */ /* 0x000fe200078e0003 */
[----:B--2---:R0:W-:Y:S04]  /*22450*/  STL.64 [R1+0xd88], R22 ;  /* 0x000d881601007387 */ /* 0x0041e80000100a00 */
[----:B------:R-:W2:Y:S04]  /*22460*/  LDL.LU R2, [R1+0xdfc] ;  /* 0x000dfc0001027983 */ /* 0x000ea80000300800 */
[----:B------:R-:W2:Y:S01]  /*22470*/  LDL.LU R3, [R1+0xdf8] ;  /* 0x000df80001037983 */ /* 0x000ea20000300800 */
[----:B0-----:R-:W-:-:S02]  /*22480*/  IMAD.MOV.U32 R22, RZ, RZ, R6 ;  /* 0x000000ffff167224 */ /* 0x001fc400078e0006 */
[----:B------:R-:W-:Y:S01]  /*22490*/  IMAD.MOV.U32 R23, RZ, RZ, R7 ;  /* 0x000000ffff177224 */ /* 0x000fe200078e0007 */
[----:B------:R-:W2:Y:S04]  /*224a0*/  LDL.LU R6, [R1+0xdf4] ;  /* 0x000df40001067983 */ /* 0x000ea80000300800 */
[----:B------:R-:W2:Y:S04]  /*224b0*/  LDL.LU R7, [R1+0xdf0] ;  /* 0x000df00001077983 */ /* 0x000ea80000300800 */
[----:B------:R-:W-:Y:S04]  /*224c0*/  STL.64 [R1+0xda0], R22 ;  /* 0x000da01601007387 */ /* 0x000fe80000100a00 */
[----:B------:R0:W-:Y:S04]  /*224d0*/  STL.64 [R1+0xd98], R20 ;  /* 0x000d981401007387 */ /* 0x0001e80000100a00 */
[----:B0-----:R-:W2:Y:S01]  /*224e0*/  LDL.LU R20, [R1+0x10] ;  /* 0x0000100001147983 */ /* 0x001ea20000300800 */
[----:B------:R-:W-:Y:S01]  /*224f0*/  IMAD.MOV.U32 R22, RZ, RZ, R0 ;  /* 0x000000ffff167224 */ /* 0x000fe200078e0000 */
[----:B------:R-:W-:Y:S01]  /*22500*/  MOV R23, R29 ;  /* 0x0000001d00177202 */ /* 0x000fe20000000f00 */
[----:B------:R-:W-:-:S02]  /*22510*/  IMAD.MOV.U32 R21, RZ, RZ, R28 ;  /* 0x000000ffff157224 */ /* 0x000fc400078e001c */
[----:B------:R-:W3:Y:S04]  /*22520*/  LDL.LU R28, [R1+0xdec] ;  /* 0x000dec00011c7983 */ /* 0x000ee80000300800 */
[----:B------:R-:W3:Y:S04]  /*22530*/  LDL.LU R0, [R1+0xde8] ;  /* 0x000de80001007983 */ /* 0x000ee80000300800 */
[----:B------:R-:W-:Y:S04]  /*22540*/  STL.64 [R1+0xdb8], R22 ;  /* 0x000db81601007387 */ /* 0x000fe80000100a00 */
[----:B--2---:R0:W-:Y:S02]  /*22550*/  STL.64 [R1+0xdb0], R20 ;  /* 0x000db01401007387 */ /* 0x0041e40000100a00 */
[----:B0-----:R-:W-:-:S02]  /*22560*/  IMAD.MOV.U32 R20, RZ, RZ, R7 ;  /* 0x000000ffff147224 */ /* 0x001fc400078e0007 */
[----:B------:R-:W-:Y:S02]  /*22570*/  IMAD.MOV.U32 R21, RZ, RZ, R6 ;  /* 0x000000ffff157224 */ /* 0x000fe400078e0006 */
[C---:B----4-:R-:W-:Y:S01]  /*22580*/  HMMA.16816.F32 R4, R12.reuse, R4, R8 ;  /* 0x000000040c04723c */ /* 0x050fe20000001808 */
[----:B------:R-:W3:Y:S07]  /*22590*/  LDL.LU.64 R8, [R1+0xde0] ;  /* 0x000de00001087983 */ /* 0x000eee0000300a00 */
[----:B---3--:R-:W-:Y:S01]  /*225a0*/  HMMA.16816.F32 R8, R12, R8, R24 ;  /* 0x000000080c08723c */ /* 0x008fe20000001818 */
[----:B------:R-:W2:Y:S01]  /*225b0*/  LDL.LU.64 R24, [R1+0xdd8] ;  /* 0x000dd80001187983 */ /* 0x000ea20000300a00 */
[----:B------:R-:W-:-:S02]  /*225c0*/  IMAD.MOV.U32 R22, RZ, RZ, R3 ;  /* 0x000000ffff167224 */ /* 0x000fc400078e0003 */
[----:B------:R-:W-:-:S04]  /*225d0*/  IMAD.MOV.U32 R23, RZ, RZ, R2 ;  /* 0x000000ffff177224 */ /* 0x000fc800078e0002 */
[----:B--2---:R-:W-:Y:S01]  /*225e0*/  HMMA.16816.F32 R12, R12, R24, R16 ;  /* 0x000000180c0c723c */ /* 0x004fe20000001810 */
[----:B------:R-:W2:Y:S04]  /*225f0*/  LDL.LU.64 R18, [R1+0xdd0] ;  /* 0x000dd00001127983 */ /* 0x000ea80000300a00 */
[----:B------:R-:W2:Y:S04]  /*22600*/  LDL.LU.64 R26, [R1+0xdc8] ;  /* 0x000dc800011a7983 */ /* 0x000ea80000300a00 */
[----:B------:R-:W2:Y:S02]  /*22610*/  LDL.LU.64 R24, [R1+0xdc0] ;  /* 0x000dc00001187983 */ /* 0x000ea40000300a00 */
[----:B--2---:R-:W-:Y:S02]  /*22620*/  HMMA.16816.F32 R16, R24, R18, R20 ;  /* 0x000000121810723c */ /* 0x004fe40000001814 */
[----:B------:R-:W2:Y:S04]  /*22630*/  LDL.LU.64 R22, [R1+0xdb8] ;  /* 0x000db80001167983 */ /* 0x000ea80000300a00 */
[----:B------:R-:W2:-:S13]  /*22640*/  LDL.LU.64 R20, [R1+0xdb0] ;  /* 0x000db00001147983 */ /* 0x000e9a0000300a00 */
[----:B------:R-:W-:Y:S04]  /*22650*/  STL.64 [R1+0x270], R16 ;  /* 0x0002701001007387 */ /* 0x000fe80000100a00 */
[----:B------:R0:W-:Y:S04]  /*22660*/  STL.64 [R1+0x278], R18 ;  /* 0x0002781201007387 */ /* 0x0001e80000100a00 */
[----:B0-----:R-:W2:Y:S01]  /*22670*/  LDL.LU.64 R18, [R1+0xda8] ;  /* 0x000da80001127983 */ /* 0x001ea20000300a00 */
[----:B------:R-:W-:-:S05]  /*22680*/  IMAD.MOV.U32 R2, RZ, RZ, R16 ;  /* 0x000000ffff027224 */ /* 0x000fca00078e0010 */
[----:B------:R-:W-:Y:S01]  /*22690*/  STL [R1+0xc20], R2 ;  /* 0x000c200201007387 */ /* 0x000fe20000100800 */
[----:B--2---:R-:W-:Y:S03]  /*226a0*/  HMMA.16816.F32 R16, R24, R18, R20 ;  /* 0x000000121810723c */ /* 0x004fe60000001814 */
[----:B------:R-:W2:Y:S04]  /*226b0*/  LDL.LU.64 R22, [R1+0xda0] ;  /* 0x000da00001167983 */ /* 0x000ea80000300a00 */
[----:B------:R-:W2:-:S12]  /*226c0*/  LDL.LU.64 R20, [R1+0xd98] ;  /* 0x000d980001147983 */ /* 0x000e980000300a00 */
[----:B------:R-:W-:Y:S04]  /*226d0*/  STL.64 [R1+0x260], R16 ;  /* 0x0002601001007387 */ /* 0x000fe80000100a00 */
[----:B------:R0:W-:Y:S04]  /*226e0*/  STL.64 [R1+0x268], R18 ;  /* 0x0002681201007387 */ /* 0x0001e80000100a00 */
[----:B0-----:R-:W2:Y:S01]  /*226f0*/  LDL.LU.64 R18, [R1+0xd90] ;  /* 0x000d900001127983 */ /* 0x001ea20000300a00 */
[----:B------:R-:W-:-:S05]  /*22700*/  IMAD.MOV.U32 R3, RZ, RZ, R16 ;  /* 0x000000ffff037224 */ /* 0x000fca00078e0010 */
[----:B------:R-:W-:Y:S01]  /*22710*/  STL [R1+0xc24], R3 ;  /* 0x000c240301007387 */ /* 0x000fe20000100800 */
[----:B--2---:R-:W-:Y:S03]  /*22720*/  HMMA.16816.F32 R16, R24, R18, R20 ;  /* 0x000000121810723c */ /* 0x004fe60000001814 */
[----:B------:R-:W2:-:S15]  /*22730*/  LDL.LU.64 R22, [R1+0xd88] ;  /* 0x000d880001167983 */ /* 0x000e9e0000300a00 */
[----:B------:R-:W-:Y:S01]  /*22740*/  NOP ;  /* 0x0000000000007918 */ /* 0x000fe20000000000 */
[----:B------:R-:W-:Y:S04]  /*22750*/  STL.64 [R1+0x250], R16 ;  /* 0x0002501001007387 */ /* 0x000fe80000100a00 */
[----:B------:R0:W-:Y:S01]  /*22760*/  STL.64 [R1+0x258], R18 ;  /* 0x0002581201007387 */ /* 0x0001e20000100a00 */
[----:B------:R-:W-:-:S03]  /*22770*/  IMAD.MOV.U32 R29, RZ, RZ, R16 ;  /* 0x000000ffff1d7224 */ /* 0x000fc600078e0010 */
[----:B0-----:R-:W2:Y:S04]  /*22780*/  LDL.LU.64 R18, [R1+0xd80] ;  /* 0x000d800001127983 */ /* 0x001ea80000300a00 */
[----:B------:R-:W2:Y:S04]  /*22790*/  LDL.LU.64 R16, [R1+0xd78] ;  /* 0x000d780001107983 */ /* 0x000ea80000300a00 */
[----:B------:R-:W-:Y:S01]  /*227a0*/  STL [R1+0xc28], R29 ;  /* 0x000c281d01007387 */ /* 0x000fe20000100800 */
[----:B--2---:R-:W-:Y:S03]  /*227b0*/  HMMA.16816.F32 R16, R24, R22, R16 ;  /* 0x000000161810723c */ /* 0x004fe60000001810 */
[----:B------:R-:W2:Y:S04]  /*227c0*/  LDL.LU.64 R22, [R1+0xd70] ;  /* 0x000d700001167983 */ /* 0x000ea80000300a00 */
[----:B------:R-:W2:-:S12]  /*227d0*/  LDL.LU.64 R20, [R1+0xd68] ;  /* 0x000d680001147983 */ /* 0x000e980000300a00 */
[----:B------:R-:W-:Y:S04]  /*227e0*/  STL.64 [R1+0x240], R16 ;  /* 0x0002401001007387 */ /* 0x000fe80000100a00 */
[----:B------:R0:W-:Y:S04]  /*227f0*/  STL.64 [R1+0x248], R18 ;  /* 0x0002481201007387 */ /* 0x0001e80000100a00 */
[----:B------:R-:W-:Y:S04]  /*22800*/  STL [R1+0xc2c], R16 ;  /* 0x000c2c1001007387 */ /* 0x000fe80000100800 */
[----:B0-----:R-:W2:Y:S04]  /*22810*/  LDL.LU R18, [R1+0xa8] ;  /* 0x0000a80001127983 */ /* 0x001ea80000300800 */
[----:B------:R-:W2:Y:S02]  /*22820*/  LDL.LU R19, [R1+0xac] ;  /* 0x0000ac0001137983 */ /* 0x000ea40000300800 */
[----:B--2---:R-:W-:-:S15]  /*22830*/  HMMA.16816.F32 R20, R24, R18, R20 ;  /* 0x000000121814723c */ /* 0x004fde0000001814 */
[----:B------:R-:W-:-:S04]  /*22840*/  NOP ;  /* 0x0000000000007918 */ /* 0x000fc80000000000 */
[----:B------:R-:W-:Y:S01]  /*22850*/  IMAD.MOV.U32 R17, RZ, RZ, R20 ;  /* 0x000000ffff117224 */ /* 0x000fe200078e0014 */
[----:B------:R-:W-:Y:S04]  /*22860*/  STL.64 [R1+0x230], R20 ;  /* 0x0002301401007387 */ /* 0x000fe80000100a00 */
[----:B------:R0:W-:Y:S04]  /*22870*/  STL.64 [R1+0x238], R22 ;  /* 0x0002381601007387 */ /* 0x0001e80000100a00 */
[----:B0-----:R-:W2:Y:S04]  /*22880*/  LDL.LU R22, [R1+0x88] ;  /* 0x0000880001167983 */ /* 0x001ea80000300800 */
[----:B------:R-:W2:Y:S04]  /*22890*/  LDL.LU R23, [R1+0x8c] ;  /* 0x00008c0001177983 */ /* 0x000ea80000300800 */
[----:B------:R-:W-:Y:S04]  /*228a0*/  STL [R1+0xc30], R17 ;  /* 0x000c301101007387 */ /* 0x000fe80000100800 */
[----:B------:R-:W3:Y:S04]  /*228b0*/  LDL.LU R18, [R1+0x98] ;  /* 0x0000980001127983 */ /* 0x000ee80000300800 */
[----:B------:R-:W3:Y:S02]  /*228c0*/  LDL.LU R19, [R1+0x9c] ;  /* 0x00009c0001137983 */ /* 0x000ee40000300800 */
[C---:B---3--:R-:W-:Y:S08]  /*228d0*/  HMMA.16816.F32 R4, R24.reuse, R18, R4 ;  /* 0x000000121804723c */ /* 0x048ff00000001804 */
[----:B--2---:R-:W-:Y:S11]  /*228e0*/  HMMA.16816.F32 R20, R24, R22, R8 ;  /* 0x000000161814723c */ /* 0x004ff60000001808 */
[----:B------:R-:W-:Y:S01]  /*228f0*/  IMAD.MOV.U32 R18, RZ, RZ, R4 ;  /* 0x000000ffff127224 */ /* 0x000fe200078e0004 */
[----:B------:R-:W-:Y:S04]  /*22900*/  STL.64 [R1+0x220], R4 ;  /* 0x0002200401007387 */ /* 0x000fe80000100a00 */
[----:B------:R-:W-:Y:S04]  /*22910*/  STL.64 [R1+0x228], R6 ;  /* 0x0002280601007387 */ /* 0x000fe80000100a00 */
[----:B------:R0:W-:Y:S04]  /*22920*/  STL [R1+0xc34], R18 ;  /* 0x000c341201007387 */ /* 0x0001e80000100800 */
[----:B------:R1:W-:Y:S04]  /*22930*/  STL.64 [R1+0x210], R20 ;  /* 0x0002101401007387 */ /* 0x0003e80000100a00 */
[----:B------:R2:W-:Y:S04]  /*22940*/  STL.64 [R1+0x218], R22 ;  /* 0x0002181601007387 */ /* 0x0005e80000100a00 */
[----:B------:R-:W3:Y:S04]  /*22950*/  LDL.LU R8, [R1+0xaac] ;  /* 0x000aac0001087983 */ /* 0x000ee80000300800 */
[----:B------:R-:W4:Y:S04]  /*22960*/  LDL.LU R9, [R1+0xaa4] ;  /* 0x000aa40001097983 */ /* 0x000f280000300800 */
[----:B------:R-:W3:Y:S01]  /*22970*/  LDL.LU R10, [R1+0xa9c] ;  /* 0x000a9c00010a7983 */ /* 0x000ee20000300800 */
[----:B------:R-:W-:-:S03]  /*22980*/  IMAD.MOV.U32 R11, RZ, RZ, R22 ;  /* 0x000000ffff0b7224 */ /* 0x000fc600078e0016 */
[----:B0-----:R-:W3:Y:S04]  /*22990*/  LDL.LU R18, [R1+0xa7c] ;  /* 0x000a7c0001127983 */ /* 0x001ee80000300800 */
[----:B------:R-:W3:Y:S04]  /*229a0*/  LDL.LU R5, [R1+0xac4] ;  /* 0x000ac40001057983 */ /* 0x000ee80000300800 */
[----:B------:R-:W3:Y:S04]  /*229b0*/  LDL.LU R6, [R1+0xa88] ;  /* 0x000a880001067983 */ /* 0x000ee80000300800 */
[----:B------:R-:W3:Y:S04]  /*229c0*/  LDL.LU R17, [R1+0xae0] ;  /* 0x000ae00001117983 */ /* 0x000ee80000300800 */
[----:B-1----:R-:W3:Y:S01]  /*229d0*/  LDL.LU R21, [R1+0xa84] ;  /* 0x000a840001157983 */ /* 0x002ee20000300800 */
[----:B------:R-:W-:-:S03]  /*229e0*/  IMAD.MOV.U32 R7, RZ, RZ, R23 ;  /* 0x000000ffff077224 */ /* 0x000fc600078e0017 */
[----:B--2---:R-:W2:Y:S04]  /*229f0*/  LDL.LU R22, [R1+0xae8] ;  /* 0x000ae80001167983 */ /* 0x004ea80000300800 */
[----:B------:R-:W2:Y:S01]  /*22a00*/  LDL.LU R23, [R1+0xa80] ;  /* 0x000a800001177983 */ /* 0x000ea20000300800 */
[----:B------:R-:W-:-:S03]  /*22a10*/  IMAD.MOV.U32 R19, RZ, RZ, R20 ;  /* 0x000000ffff137224 */ /* 0x000fc600078e0014 */
[----:B--2---:R0:W-:Y:S02]  /*22a20*/  STL.64 [R1+0xd58], R22 ;  /* 0x000d581601007387 */ /* 0x0041e40000100a00 */
[----:B0-----:R-:W-:Y:S02]  /*22a30*/  IMAD.MOV.U32 R22, RZ, RZ, R0 ;  /* 0x000000ffff167224 */ /* 0x001fe400078e0000 */
[----:B------:R-:W-:Y:S01]  /*22a40*/  IMAD.MOV.U32 R23, RZ, RZ, R28 ;  /* 0x000000ffff177224 */ /* 0x000fe200078e001c */
[----:B---3--:R-:W-:Y:S04]  /*22a50*/  STL [R1+0xd54], R21 ;  /* 0x000d541501007387 */ /* 0x008fe80000100800 */
[----:B------:R-:W2:Y:S04]  /*22a60*/  LDL.LU R0, [R1+0xd60] ;  /* 0x000d600001007983 */ /* 0x000ea80000300800 */
[----:B------:R-:W3:Y:S04]  /*22a70*/  LDL.LU R3, [R1+0xaf0] ;  /* 0x000af00001037983 */ /* 0x000ee80000300800 */
[----:B------:R-:W2:Y:S04]  /*22a80*/  LDL.LU R2, [R1+0xaa8] ;  /* 0x000aa80001027983 */ /* 0x000ea80000300800 */
[----:B------:R-:W3:Y:S04]  /*22a90*/  LDL.LU R16, [R1+0xaf8] ;  /* 0x000af80001107983 */ /* 0x000ee80000300800 */
[----:B------:R-:W3:Y:S01]  /*22aa0*/  LDL.LU R28, [R1+0xaa0] ;  /* 0x000aa000011c7983 */ /* 0x000ee20000300800 */
[----:B------:R-:W-:Y:S03]  /*22ab0*/  HMMA.16816.F32 R12, R24, R22, R12 ;  /* 0x00000016180c723c */ /* 0x000fe6000000180c */
[----:B------:R0:W-:Y:S04]  /*22ac0*/  STL [R1+0xc40], R19 ;  /* 0x000c401301007387 */ /* 0x0001e80000100800 */
[----:B0-----:R-:W3:Y:S04]  /*22ad0*/  LDL.LU R19, [R1+0xab0] ;  /* 0x000ab00001137983 */ /* 0x001ee80000300800 */
[----:B------:R0:W-:Y:S04]  /*22ae0*/  STL [R1+0xc3c], R11 ;  /* 0x000c3c0b01007387 */ /* 0x0001e80000100800 */
[----:B0-----:R-:W3:Y:S04]  /*22af0*/  LDL.LU R11, [R1+0xab4] ;  /* 0x000ab400010b7983 */ /* 0x001ee80000300800 */
[----:B------:R0:W-:Y:S01]  /*22b00*/  STL [R1+0xc38], R7 ;  /* 0x000c380701007387 */ /* 0x0001e20000100800 */
[----:B------:R-:W-:-:S03]  /*22b10*/  IMAD.MOV.U32 R4, RZ, RZ, R15 ;  /* 0x000000ffff047224 */ /* 0x000fc600078e000f */
[----:B0-----:R-:W3:Y:S04]  /*22b20*/  LDL.LU R7, [R1+0xab8] ;  /* 0x000ab80001077983 */ /* 0x001ee80000300800 */
[----:B------:R-:W3:Y:S04]  /*22b30*/  LDL.LU.64 R22, [R1+0xd58] ;  /* 0x000d580001167983 */ /* 0x000ee80000300a00 */
[----:B------:R-:W3:Y:S04]  /*22b40*/  LDL.LU R21, [R1+0xd54] ;  /* 0x000d540001157983 */ /* 0x000ee80000300800 */
[----:B------:R-:W-:Y:S04]  /*22b50*/  STL.64 [R1+0x200], R12 ;  /* 0x0002000c01007387 */ /* 0x000fe80000100a00 */
[----:B------:R0:W-:Y:S04]  /*22b60*/  STL.64 [R1+0x208], R14 ;  /* 0x0002080e01007387 */ /* 0x0001e80000100a00 */
[----:B0-----:R-:W3:Y:S04]  /*22b70*/  LDL.LU R15, [R1+0xa8c] ;  /* 0x000a8c00010f7983 */ /* 0x001ee80000300800 */
[----:B------:R-:W3:Y:S01]  /*22b80*/  LDL.LU R29, [R1+0xb00] ;  /* 0x000b0000011d7983 */ /* 0x000ee20000300800 */
[----:B------:R-:W-:-:S02]  /*22b90*/  IMAD.MOV.U32 R20, RZ, RZ, R12 ;  /* 0x000000ffff147224 */ /* 0x000fc400078e000c */
[----:B------:R-:W-:Y:S01]  /*22ba0*/  IMAD.MOV.U32 R24, RZ, RZ, R13 ;  /* 0x000000ffff187224 */ /* 0x000fe200078e000d */
[----:B------:R-:W-:Y:S02]  /*22bb0*/  IADD3 R8, P3, PT, R8, UR10, RZ ;  /* 0x0000000a08087c10 */ /* 0x000fe4000ff7e0ff */
[----:B------:R-:W-:Y:S04]  /*22bc0*/  STL [R1+0xc4c], R20 ;  /* 0x000c4c1401007387 */ /* 0x000fe80000100800 */
[----:B------:R-:W-:Y:S04]  /*22bd0*/  STL [R1+0xc48], R24 ;  /* 0x000c481801007387 */ /* 0x000fe80000100800 */
[----:B------:R-:W-:Y:S01]  /*22be0*/  STL [R1+0xc44], R4 ;  /* 0x000c440401007387 */ /* 0x000fe20000100800 */
[----:B----4-:R-:W-:-:S02]  /*22bf0*/  IADD3 R9, P4, PT, R9, UR10, RZ ;  /* 0x0000000a09097c10 */ /* 0x010fc4000ff9e0ff */
[----:B------:R-:W-:Y:S02]  /*22c00*/  IADD3 R10, P5, PT, R10, UR10, RZ ;  /* 0x0000000a0a0a7c10 */ /* 0x000fe4000ffbe0ff */
[----:B--2---:R-:W-:Y:S02]  /*22c10*/  IADD3.X R2, PT, PT, R2, UR6, RZ, P3, !PT ;  /* 0x0000000602027c10 */ /* 0x004fe40009ffe4ff */
[----:B---3--:R-:W-:Y:S02]  /*22c20*/  IADD3 R19, P2, PT, R19, UR10, RZ ;  /* 0x0000000a13137c10 */ /* 0x008fe4000ff5e0ff */
[----:B------:R-:W-:Y:S02]  /*22c30*/  IADD3 R11, P1, PT, R11, UR10, RZ ;  /* 0x0000000a0b0b7c10 */ /* 0x000fe4000ff3e0ff */
[----:B------:R-:W-:Y:S02]  /*22c40*/  IADD3 R7, P0, PT, R7, UR10, RZ ;  /* 0x0000000a07077c10 */ /* 0x000fe4000ff1e0ff */
[----:B------:R-:W-:-:S02]  /*22c50*/  IADD3.X R23, PT, PT, R23, UR6, RZ, P2, !PT ;  /* 0x0000000617177c10 */ /* 0x000fc400097fe4ff */
[----:B------:R-:W-:Y:S02]  /*22c60*/  IADD3.X R21, PT, PT, R21, UR6, RZ, P1, !PT ;  /* 0x0000000615157c10 */ /* 0x000fe40008ffe4ff */
[----:B------:R-:W-:Y:S02]  /*22c70*/  IADD3.X R6, PT, PT, R6, UR6, RZ, P0, !PT ;  /* 0x0000000606067c10 */ /* 0x000fe400087fe4ff */
[----:B------:R-:W-:Y:S02]  /*22c80*/  IADD3 R17, P0, PT, R17, UR10, RZ ;  /* 0x0000000a11117c10 */ /* 0x000fe4000ff1e0ff */
[----:B------:R-:W-:-:S05]  /*22c90*/  IADD3 R15, P6, PT, R15, UR10, RZ ;  /* 0x0000000a0f0f7c10 */ /* 0x000fca000ffde0ff */
[----:B------:R-:W-:Y:S04]  /*22ca0*/  STL [R1+0xa8c], R15 ;  /* 0x000a8c0f01007387 */ /* 0x000fe80000100800 */
[----:B------:R-:W-:Y:S04]  /*22cb0*/  STL [R1+0xab8], R7 ;  /* 0x000ab80701007387 */ /* 0x000fe80000100800 */
[----:B------:R-:W-:Y:S01]  /*22cc0*/  STL [R1+0xab4], R11 ;  /* 0x000ab40b01007387 */ /* 0x000fe20000100800 */
[----:B------:R-:W-:-:S03]  /*22cd0*/  IADD3.X R18, PT, PT, R18, UR6, RZ, P6, !PT ;  /* 0x0000000612127c10 */ /* 0x000fc6000b7fe4ff */
[----:B------:R-:W-:Y:S01]  /*22ce0*/  STL [R1+0xab0], R19 ;  /* 0x000ab01301007387 */ /* 0x000fe20000100800 */
[----:B------:R-:W-:-:S03]  /*22cf0*/  IADD3 R5, P6, PT, R5, UR10, RZ ;  /* 0x0000000a05057c10 */ /* 0x000fc6000ffde0ff */
[----:B------:R-:W-:Y:S04]  /*22d00*/  STL [R1+0xaac], R8 ;  /* 0x000aac0801007387 */ /* 0x000fe80000100800 */
[----:B------:R-:W-:Y:S04]  /*22d10*/  STL [R1+0xaa4], R9 ;  /* 0x000aa40901007387 */ /* 0x000fe80000100800 */
[----:B------:R-:W-:Y:S04]  /*22d20*/  STL [R1+0xa9c], R10 ;  /* 0x000a9c0a01007387 */ /* 0x000fe80000100800 */
[----:B------:R-:W-:Y:S01]  /*22d30*/  STL [R1+0xa7c], R18 ;  /* 0x000a7c1201007387 */ /* 0x000fe20000100800 */
[----:B------:R-:W-:-:S03]  /*22d40*/  IADD3 R22, P1, PT, R22, UR10, RZ ;  /* 0x0000000a16167c10 */ /* 0x000fc6000ff3e0ff */
[----:B------:R-:W-:Y:S01]  /*22d50*/  STL [R1+0xac4], R5 ;  /* 0x000ac40501007387 */ /* 0x000fe20000100800 */
[----:B------:R-:W-:-:S03]  /*22d60*/  IADD3 R3, P2, PT, R3, UR10, RZ ;  /* 0x0000000a03037c10 */ /* 0x000fc6000ff5e0ff */
[----:B------:R-:W-:Y:S04]  /*22d70*/  STL [R1+0xa88], R6 ;  /* 0x000a880601007387 */ /* 0x000fe80000100800 */
[----:B------:R-:W-:Y:S04]  /*22d80*/  STL [R1+0xae0], R17 ;  /* 0x000ae01101007387 */ /* 0x000fe80000100800 */
[----:B------:R-:W-:Y:S04]  /*22d90*/  STL [R1+0xa84], R21 ;  /* 0x000a841501007387 */ /* 0x000fe80000100800 */
[----:B------:R-:W-:Y:S04]  /*22da0*/  STL [R1+0xae8], R22 ;  /* 0x000ae81601007387 */ /* 0x000fe80000100800 */
[----:B------:R0:W-:Y:S04]  /*22db0*/  STL [R1+0xaf0], R3 ;  /* 0x000af00301007387 */ /* 0x0001e80000100800 */
[----:B------:R-:W-:Y:S01]  /*22dc0*/  STL [R1+0xa80], R23 ;  /* 0x000a801701007387 */ /* 0x000fe20000100800 */
[----:B------:R-:W-:-:S02]  /*22dd0*/  IADD3 R16, P3, PT, R16, UR10, RZ ;  /* 0x0000000a10107c10 */ /* 0x000fc4000ff7e0ff */
[----:B------:R-:W-:Y:S01]  /*22de0*/  IADD3.X R28, PT, PT, R28, UR6, RZ, P4, !PT ;  /* 0x000000061c1c7c10 */ /* 0x000fe2000a7fe4ff */
[----:B0-----:R-:W2:Y:S04]  /*22df0*/  LDL.LU R3, [R1+0xa98] ;  /* 0x000a980001037983 */ /* 0x001ea80000300800 */
[----:B------:R0:W-:Y:S04]  /*22e00*/  STL [R1+0xaa8], R2 ;  /* 0x000aa80201007387 */ /* 0x0001e80000100800 */
[----:B0-----:R-:W3:Y:S04]  /*22e10*/  LDL.LU R2, [R1+0xb08] ;  /* 0x000b080001027983 */ /* 0x001ee80000300800 */
[----:B------:R-:W4:Y:S04]  /*22e20*/  LDL.LU R4, [R1+0xa94] ;  /* 0x000a940001047983 */ /* 0x000f280000300800 */
[----:B------:R-:W4:Y:S04]  /*22e30*/  LDL.LU R24, [R1+0xb78] ;  /* 0x000b780001187983 */ /* 0x000f280000300800 */
[----:B------:R-:W-:Y:S04]  /*22e40*/  STL [R1+0xaf8], R16 ;  /* 0x000af81001007387 */ /* 0x000fe80000100800 */
[----:B------:R-:W4:Y:S04]  /*22e50*/  LDL.LU R20, [R1+0xa90] ;  /* 0x000a900001147983 */ /* 0x000f280000300800 */
[----:B------:R0:W-:Y:S04]  /*22e60*/  STL [R1+0xaa0], R28 ;  /* 0x000aa01c01007387 */ /* 0x0001e80000100800 */
[----:B------:R-:W4:Y:S04]  /*22e70*/  LDL.LU R25, [R1+0xb10] ;  /* 0x000b100001197983 */ /* 0x000f280000300800 */
[----:B------:R-:W4:Y:S04]  /*22e80*/  LDL.LU R26, [R1+0xac0] ;  /* 0x000ac000011a7983 */ /* 0x000f280000300800 */
[----:B------:R-:W4:Y:S04]  /*22e90*/  LDL.LU R27, [R1+0xb18] ;  /* 0x000b1800011b7983 */ /* 0x000f280000300800 */
[----:B------:R-:W4:Y:S01]  /*22ea0*/  LDL.LU R12, [R1+0xac8] ;  /* 0x000ac800010c7983 */ /* 0x000f220000300800 */
[----:B------:R-:W-:-:S03]  /*22eb0*/  IADD3 R29, P4, PT, R29, UR10, RZ ;  /* 0x0000000a1d1d7c10 */ /* 0x000fc6000ff9e0ff */
[----:B0-----:R-:W4:Y:S04]  /*22ec0*/  LDL.LU R28, [R1+0xb20] ;  /* 0x000b2000011c7983 */ /* 0x001f280000300800 */
[----:B------:R-:W4:Y:S04]  /*22ed0*/  LDL.LU R13, [R1+0xacc] ;  /* 0x000acc00010d7983 */ /* 0x000f280000300800 */
[----:B------:R-:W4:Y:S04]  /*22ee0*/  LDL.LU R14, [R1+0xb28] ;  /* 0x000b2800010e7983 */ /* 0x000f280000300800 */
[----:B------:R-:W4:Y:S04]  /*22ef0*/  LDL.LU R15, [R1+0xad0] ;  /* 0x000ad000010f7983 */ /* 0x000f280000300800 */
[----:B------:R0:W-:Y:S04]  /*22f00*/  STL [R1+0xb00], R29 ;  /* 0x000b001d01007387 */ /* 0x0001e80000100800 */
        /* <DEDUP_REMOVED lines=14> */
[----:B0-----:R-:W4:Y:S01]  /*22ff0*/  LDL.LU R29, [R1+0xb74] ;  /* 0x000b7400011d7983 */ /* 0x001f220000300800 */
[----:B--2---:R-:W-:-:S05]  /*23000*/  IADD3.X R3, PT, PT, R3, UR6, RZ, P5, !PT ;  /* 0x0000000603037c10 */ /* 0x004fca000affe4ff */
[----:B------:R0:W-:Y:S01]  /*23010*/  STL [R1+0xa98], R3 ;  /* 0x000a980301007387 */ /* 0x0001e20000100800 */
[----:B---3--:R-:W-:Y:S02]  /*23020*/  IADD3 R2, P5, PT, R2, UR10, RZ ;  /* 0x0000000a02027c10 */ /* 0x008fe4000ffbe0ff */
[----:B----4-:R-:W-:Y:S02]  /*23030*/  IADD3.X R4, PT, PT, R4, UR6, RZ, P6, !PT ;  /* 0x0000000604047c10 */ /* 0x010fe4000b7fe4ff */
[----:B------:R-:W-:Y:S01]  /*23040*/  IADD3 R24, P6, PT, R24, UR10, RZ ;  /* 0x0000000a18187c10 */ /* 0x000fe2000ffde0ff */
[----:B0-----:R-:W2:Y:S01]  /*23050*/  LDL.LU R3, [R1+0xb04] ;  /* 0x000b040001037983 */ /* 0x001ea20000300800 */
[----:B------:R-:W-:-:S03]  /*23060*/  IADD3.X R20, PT, PT, R20, UR6, RZ, P0, !PT ;  /* 0x0000000614147c10 */ /* 0x000fc600087fe4ff */
[----:B------:R0:W-:Y:S01]  /*23070*/  STL [R1+0xb08], R2 ;  /* 0x000b080201007387 */ /* 0x0001e20000100800 */
[----:B------:R-:W-:Y:S02]  /*23080*/  IADD3 R25, P0, PT, R25, UR10, RZ ;  /* 0x0000000a19197c10 */ /* 0x000fe4000ff1e0ff */
[----:B------:R-:W-:Y:S02]  /*23090*/  IADD3.X R26, PT, PT, R26, UR6, RZ, P1, !PT ;  /* 0x000000061a1a7c10 */ /* 0x000fe40008ffe4ff */
[----:B------:R-:W-:Y:S02]  /*230a0*/  IADD3.X R12, PT, PT, R12, UR6, RZ, P2, !PT ;  /* 0x000000060c0c7c10 */ /* 0x000fe400097fe4ff */
[----:B------:R-:W-:Y:S02]  /*230b0*/  IADD3 R27, P1, PT, R27, UR10, RZ ;  /* 0x0000000a1b1b7c10 */ /* 0x000fe4000ff3e0ff */
[----:B------:R-:W-:Y:S01]  /*230c0*/  IADD3 R28, P2, PT, R28, UR10, RZ ;  /* 0x0000000a1c1c7c10 */ /* 0x000fe2000ff5e0ff */
[----:B0-----:R-:W3:Y:S04]  /*230d0*/  LDL.LU R2, [R1+0xb70] ;  /* 0x000b700001027983 */ /* 0x001ee80000300800 */
[----:B------:R-:W-:Y:S04]  /*230e0*/  STL [R1+0xa94], R4 ;  /* 0x000a940401007387 */ /* 0x000fe80000100800 */
[----:B------:R-:W-:Y:S04]  /*230f0*/  STL [R1+0xb78], R24 ;  /* 0x000b781801007387 */ /* 0x000fe80000100800 */
[----:B------:R-:W-:Y:S04]  /*23100*/  STL [R1+0xa90], R20 ;  /* 0x000a901401007387 */ /* 0x000fe80000100800 */
[----:B------:R-:W-:Y:S04]  /*23110*/  STL [R1+0xb10], R25 ;  /* 0x000b101901007387 */ /* 0x000fe80000100800 */
[----:B------:R-:W-:Y:S01]  /*23120*/  STL [R1+0xac0], R26 ;  /* 0x000ac01a01007387 */ /* 0x000fe20000100800 */
[----:B------:R-:W-:-:S03]  /*23130*/  IADD3.X R13, PT, PT, R13, UR6, RZ, P3, !PT ;  /* 0x000000060d0d7c10 */ /* 0x000fc60009ffe4ff */
[----:B------:R0:W-:Y:S01]  /*23140*/  STL [R1+0xb20], R28 ;  /* 0x000b201c01007387 */ /* 0x0001e20000100800 */
[----:B------:R-:W-:-:S03]  /*23150*/  IADD3 R14, P3, PT, R14, UR10, RZ ;  /* 0x0000000a0e0e7c10 */ /* 0x000fc6000ff7e0ff */
[----:B------:R-:W-:Y:S01]  /*23160*/  STL [R1+0xb18], R27 ;  /* 0x000b181b01007387 */ /* 0x000fe20000100800 */
[----:B------:R-:W-:Y:S02]  /*23170*/  IADD3.X R15, PT, PT, R15, UR6, RZ, P4, !PT ;  /* 0x000000060f0f7c10 */ /* 0x000fe4000a7fe4ff */
[----:B------:R-:W-:Y:S02]  /*23180*/  IADD3 R7, P4, PT, R7, UR10, RZ ;  /* 0x0000000a07077c10 */ /* 0x000fe4000ff9e0ff */
[----:B------:R-:W-:Y:S02]  /*23190*/  IADD3.X R11, PT, PT, R11, UR6, RZ, P5, !PT ;  /* 0x000000060b0b7c10 */ /* 0x000fe4000affe4ff */
[----:B------:R-:W-:Y:S02]  /*231a0*/  IADD3 R19, P5, PT, R19, UR10, RZ ;  /* 0x0000000a13137c10 */ /* 0x000fe4000ffbe0ff */
[----:B------:R-:W-:Y:S01]  /*231b0*/  IADD3.X R8, PT, PT, R8, UR6, RZ, P6, !PT ;  /* 0x0000000608087c10 */ /* 0x000fe2000b7fe4ff */
[----:B0-----:R-:W4:Y:S04]  /*231c0*/  LDL.LU R28, [R1+0xb0c] ;  /* 0x000b0c00011c7983 */ /* 0x001f280000300800 */
[----:B------:R0:W-:Y:S04]  /*231d0*/  STL [R1+0xac8], R12 ;  /* 0x000ac80c01007387 */ /* 0x0001e80000100800 */
[----:B------:R1:W-:Y:S04]  /*231e0*/  STL [R1+0xacc], R13 ;  /* 0x000acc0d01007387 */ /* 0x0003e80000100800 */
[----:B------:R0:W-:Y:S04]  /*231f0*/  STL [R1+0xb28], R14 ;  /* 0x000b280e01007387 */ /* 0x0001e80000100800 */
[----:B------:R0:W-:Y:S01]  /*23200*/  STL [R1+0xad0], R15 ;  /* 0x000ad00f01007387 */ /* 0x0001e20000100800 */
[----:B------:R-:W-:-:S03]  /*23210*/  IADD3 R9, P6, PT, R9, UR10, RZ ;  /* 0x0000000a09097c10 */ /* 0x000fc6000ffde0ff */
[----:B------:R0:W-:Y:S01]  /*23220*/  STL [R1+0xb30], R7 ;  /* 0x000b300701007387 */ /* 0x0001e20000100800 */
[----:B------:R-:W-:-:S03]  /*23230*/  IADD3.X R10, PT, PT, R10, UR6, RZ, P0, !PT ;  /* 0x000000060a0a7c10 */ /* 0x000fc600087fe4ff */
        /* <DEDUP_REMOVED lines=12> */
[----:B------:R0:W-:Y:S04]  /*23300*/  STL [R1+0xae4], R5 ;  /* 0x000ae40501007387 */ /* 0x0001e80000100800 */
[----:B------:R0:W-:Y:S01]  /*23310*/  STL [R1+0xb54], R6 ;  /* 0x000b540601007387 */ /* 0x0001e20000100800 */
[----:B------:R-:W-:-:S03]  /*23320*/  IADD3 R23, P3, PT, R23, UR10, RZ ;  /* 0x0000000a17177c10 */ /* 0x000fc6000ff7e0ff */
[----:B------:R0:W-:Y:S04]  /*23330*/  STL [R1+0xaec], R17 ;  /* 0x000aec1101007387 */ /* 0x0001e80000100800 */
[----:B------:R0:W-:Y:S04]  /*23340*/  STL [R1+0xb50], R21 ;  /* 0x000b501501007387 */ /* 0x0001e80000100800 */
[----:B------:R0:W-:Y:S04]  /*23350*/  STL [R1+0xaf4], R22 ;  /* 0x000af41601007387 */ /* 0x0001e80000100800 */
[----:B------:R-:W4:Y:S04]  /*23360*/  LDL.LU R4, [R1+0xb6c] ;  /* 0x000b6c0001047983 */ /* 0x000f280000300800 */
[----:B------:R1:W-:Y:S04]  /*23370*/  STL [R1+0xb60], R23 ;  /* 0x000b601701007387 */ /* 0x0003e80000100800 */
[----:B------:R-:W4:Y:S01]  /*23380*/  LDL.LU R24, [R1+0xb14] ;  /* 0x000b140001187983 */ /* 0x000f220000300800 */
[----:B------:R-:W-:-:S02]  /*23390*/  IADD3.X R16, PT, PT, R16, UR6, RZ, P4, !PT ;  /* 0x0000000610107c10 */ /* 0x000fc4000a7fe4ff */
[----:B------:R-:W-:Y:S01]  /*233a0*/  IADD3 R29, P4, PT, R29, UR10, RZ ;  /* 0x0000000a1d1d7c10 */ /* 0x000fe2000ff9e0ff */
[----:B0-----:R-:W0:Y:S02]  /*233b0*/  LDC R12, c[0x0][0x3ac] ;  /* 0x0000eb00ff0c7b82 */ /* 0x001e240000000800 */
[----:B------:R0:W-:Y:S04]  /*233c0*/  STL [R1+0xafc], R16 ;  /* 0x000afc1001007387 */ /* 0x0001e80000100800 */
[----:B------:R0:W-:Y:S04]  /*233d0*/  STL [R1+0xb74], R29 ;  /* 0x000b741d01007387 */ /* 0x0001e80000100800 */
[----:B------:R-:W4:Y:S04]  /*233e0*/  LDL.LU R20, [R1+0xb1c] ;  /* 0x000b1c0001147983 */ /* 0x000f280000300800 */
[----:B------:R-:W4:Y:S01]  /*233f0*/  LDL.LU R25, [R1+0xb64] ;  /* 0x000b640001197983 */ /* 0x000f220000300800 */
[----:B--2---:R-:W-:-:S05]  /*23400*/  IADD3.X R3, PT, PT, R3, UR6, RZ, P5, !PT ;  /* 0x0000000603037c10 */ /* 0x004fca000affe4ff */
[----:B------:R2:W-:Y:S04]  /*23410*/  STL [R1+0xb04], R3 ;  /* 0x000b040301007387 */ /* 0x0005e80000100800 */
[----:B------:R-:W4:Y:S01]  /*23420*/  LDL.LU R26, [R1+0xb24] ;  /* 0x000b2400011a7983 */ /* 0x000f220000300800 */
[----:B---3--:R-:W-:-:S05]  /*23430*/  IADD3 R2, P5, PT, R2, UR10, RZ ;  /* 0x0000000a02027c10 */ /* 0x008fca000ffbe0ff */
[----:B------:R3:W-:Y:S04]  /*23440*/  STL [R1+0xb70], R2 ;  /* 0x000b700201007387 */ /* 0x0007e80000100800 */
[----:B------:R-:W4:Y:S04]  /*23450*/  LDL.LU R27, [R1+0xa70] ;  /* 0x000a7000011b7983 */ /* 0x000f280000300800 */
[----:B-1----:R-:W4:Y:S04]  /*23460*/  LDL.LU R13, [R1+0xb2c] ;  /* 0x000b2c00010d7983 */ /* 0x002f280000300800 */
[----:B------:R-:W4:Y:S04]  /*23470*/  LDL.LU R14, [R1+0xa68] ;  /* 0x000a6800010e7983 */ /* 0x000f280000300800 */
[----:B------:R-:W4:Y:S04]  /*23480*/  LDL.LU R15, [R1+0xb34] ;  /* 0x000b3400010f7983 */ /* 0x000f280000300800 */
[----:B------:R-:W4:Y:S04]  /*23490*/  LDL.LU R7, [R1+0xa60] ;  /* 0x000a600001077983 */ /* 0x000f280000300800 */
[----:B------:R-:W4:Y:S04]  /*234a0*/  LDL.LU R11, [R1+0xa58] ;  /* 0x000a5800010b7983 */ /* 0x000f280000300800 */
[----:B------:R-:W4:Y:S04]  /*234b0*/  LDL.LU R19, [R1+0xb3c] ;  /* 0x000b3c0001137983 */ /* 0x000f280000300800 */
[----:B------:R-:W4:Y:S02]  /*234c0*/  LDL.LU R8, [R1+0xa50] ;  /* 0x000a500001087983 */ /* 0x000f240000300800 */
[----:B----4-:R-:W-:-:S05]  /*234d0*/  IADD3.X R28, PT, PT, R28, UR6, RZ, P6, !PT ;  /* 0x000000061c1c7c10 */ /* 0x010fca000b7fe4ff */
        /* <DEDUP_REMOVED lines=10> */
[----:B0-----:R-:W4:Y:S04]  /*23580*/  LDL.LU R16, [R1+0xa28] ;  /* 0x000a280001107983 */ /* 0x001f280000300800 */
[----:B------:R-:W4:Y:S04]  /*23590*/  LDL.LU R29, [R1+0xa54] ;  /* 0x000a5400011d7983 */ /* 0x000f280000300800 */
[----:B--2---:R-:W2:Y:S04]  /*235a0*/  LDL.LU R3, [R1+0xa20] ;  /* 0x000a200001037983 */ /* 0x004ea80000300800 */
[----:B---3--:R-:W3:Y:S04]  /*235b0*/  LDL.LU R2, [R1+0xa4c] ;  /* 0x000a4c0001027983 */ /* 0x008ee80000300800 */
[----:B-1----:R-:W2:Y:S01]  /*235c0*/  LDL.LU R28, [R1+0xa18] ;  /* 0x000a1800011c7983 */ /* 0x002ea20000300800 */
[----:B------:R-:W-:-:S02]  /*235d0*/  IADD3 R4, P6, PT, R4, UR10, RZ ;  /* 0x0000000a04047c10 */ /* 0x000fc4000ffde0ff */
[----:B------:R-:W-:Y:S02]  /*235e0*/  IADD3.X R24, PT, PT, R24, UR6, RZ, P0, !PT ;  /* 0x0000000618187c10 */ /* 0x000fe400087fe4ff */
[----:B------:R-:W-:-:S05]  /*235f0*/  IADD3 R0, P0, PT, R0, UR10, RZ ;  /* 0x0000000a00007c10 */ /* 0x000fca000ff1e0ff */
[----:B------:R0:W-:Y:S04]  /*23600*/  STL [R1+0xb68], R0 ;  /* 0x000b680001007387 */ /* 0x0001e80000100800 */
[----:B------:R-:W-:Y:S04]  /*23610*/  STL [R1+0xb6c], R4 ;  /* 0x000b6c0401007387 */ /* 0x000fe80000100800 */
[----:B0-----:R-:W2:Y:S01]  /*23620*/  LDL.LU R0, [R1+0xd50] ;  /* 0x000d500001007983 */ /* 0x001ea20000300800 */
[----:B------:R-:W-:Y:S01]  /*23630*/  IMAD.SHL.U32 R12, R12, 0x80, RZ ;  /* 0x000000800c0c7824 */ /* 0x000fe200078e00ff */
[----:B------:R-:W-:-:S03]  /*23640*/  IADD3.X R20, PT, PT, R20, UR6, RZ, P1, !PT ;  /* 0x0000000614147c10 */ /* 0x000fc60008ffe4ff */
[----:B------:R-:W-:Y:S01]  /*23650*/  IMAD.SHL.U32 R12, R12, 0x2, RZ ;  /* 0x000000020c0c7824 */ /* 0x000fe200078e00ff */
[----:B------:R-:W-:Y:S01]  /*23660*/  IADD3 R25, P1, PT, R25, UR10, RZ ;  /* 0x0000000a19197c10 */ /* 0x000fe2000ff3e0ff */
[----:B------:R-:W-:Y:S04]  /*23670*/  STL [R1+0xb14], R24 ;  /* 0x000b141801007387 */ /* 0x000fe80000100800 */
[----:B------:R-:W-:Y:S04]  /*23680*/  STL [R1+0xb1c], R20 ;  /* 0x000b1c1401007387 */ /* 0x000fe80000100800 */
[----:B------:R-:W-:Y:S01]  /*23690*/  STL [R1+0xb64], R25 ;  /* 0x000b641901007387 */ /* 0x000fe20000100800 */
[----:B------:R-:W-:-:S05]  /*236a0*/  IADD3.X R26, PT, PT, R26, UR6, RZ, P2, !PT ;  /* 0x000000061a1a7c10 */ /* 0x000fca00097fe4ff */
[----:B------:R-:W-:Y:S01]  /*236b0*/  STL [R1+0xb24], R26 ;  /* 0x000b241a01007387 */ /* 0x000fe20000100800 */
[-C--:B------:R-:W-:Y:S02]  /*236c0*/  IADD3 R27, P2, PT, R27, R12.reuse, RZ ;  /* 0x0000000c1b1b7210 */ /* 0x080fe40007f5e0ff */
[----:B------:R-:W-:Y:S02]  /*236d0*/  IADD3.X R13, PT, PT, R13, UR6, RZ, P3, !PT ;  /* 0x000000060d0d7c10 */ /* 0x000fe40009ffe4ff */
[----:B------:R-:W-:Y:S02]  /*236e0*/  IADD3 R14, P3, PT, R14, R12, RZ ;  /* 0x0000000c0e0e7210 */ /* 0x000fe40007f7e0ff */
[----:B------:R-:W-:Y:S01]  /*236f0*/  IADD3.X R15, PT, PT, R15, UR6, RZ, P4, !PT ;  /* 0x000000060f0f7c10 */ /* 0x000fe2000a7fe4ff */
[----:B------:R-:W-:Y:S04]  /*23700*/  STL [R1+0xa70], R27 ;  /* 0x000a701b01007387 */ /* 0x000fe80000100800 */
[----:B------:R-:W-:Y:S04]  /*23710*/  STL [R1+0xb2c], R13 ;  /* 0x000b2c0d01007387 */ /* 0x000fe80000100800 */
[----:B------:R-:W-:Y:S01]  /*23720*/  STL [R1+0xa68], R14 ;  /* 0x000a680e01007387 */ /* 0x000fe20000100800 */
[----:B--2---:R-:W-:-:S05]  /*23730*/  IADD3.X R0, PT, PT, R0, UR6, RZ, P5, !PT ;  /* 0x0000000600007c10 */ /* 0x004fca000affe4ff */
[----:B------:R0:W-:Y:S04]  /*23740*/  STL [R1+0xb40], R0 ;  /* 0x000b400001007387 */ /* 0x0001e80000100800 */
[----:B------:R-:W-:Y:S04]  /*23750*/  STL [R1+0xb34], R15 ;  /* 0x000b340f01007387 */ /* 0x000fe80000100800 */
[----:B0-----:R-:W2:Y:S01]  /*23760*/  LDL.LU R0, [R1+0xd4c] ;  /* 0x000d4c0001007983 */ /* 0x001ea20000300800 */
[-C--:B------:R-:W-:Y:S02]  /*23770*/  IADD3 R7, P4, PT, R7, R12.reuse, RZ ;  /* 0x0000000c07077210 */ /* 0x080fe40007f9e0ff */
[----:B------:R-:W-:-:S02]  /*23780*/  IADD3 R11, P5, PT, R11, R12, RZ ;  /* 0x0000000c0b0b7210 */ /* 0x000fc40007fbe0ff */
[----:B------:R-:W-:Y:S02]  /*23790*/  IADD3.X R19, PT, PT, R19, UR6, RZ, P6, !PT ;  /* 0x0000000613137c10 */ /* 0x000fe4000b7fe4ff */
[-C--:B------:R-:W-:Y:S02]  /*237a0*/  IADD3 R8, P6, PT, R8, R12.reuse, RZ ;  /* 0x0000000c08087210 */ /* 0x080fe40007fde0ff */
[----:B----4-:R-:W-:Y:S01]  /*237b0*/  IADD3.X R9, PT, PT, R9, UR6, RZ, P0, !PT ;  /* 0x0000000609097c10 */ /* 0x010fe200087fe4ff */
[----:B------:R-:W-:Y:S01]  /*237c0*/  STL [R1+0xa60], R7 ;  /* 0x000a600701007387 */ /* 0x000fe20000100800 */
[----:B------:R-:W-:-:S03]  /*237d0*/  IADD3 R10, P0, PT, R10, R12, RZ ;  /* 0x0000000c0a0a7210 */ /* 0x000fc60007f1e0ff */
[----:B------:R-:W-:Y:S01]  /*237e0*/  STL [R1+0xa58], R11 ;  /* 0x000a580b01007387 */ /* 0x000fe20000100800 */
[----:B------:R-:W-:-:S03]  /*237f0*/  IADD3.X R18, PT, PT, R18, UR6, RZ, P1, !PT ;  /* 0x0000000612127c10 */ /* 0x000fc60008ffe4ff */
[----:B------:R-:W-:Y:S01]  /*23800*/  STL [R1+0xb3c], R19 ;  /* 0x000b3c1301007387 */ /* 0x000fe20000100800 */
[----:B------:R-:W-:-:S03]  /*23810*/  IADD3 R5, P1, PT, R5, R12, RZ ;  /* 0x0000000c05057210 */ /* 0x000fc60007f3e0ff */
[----:B------:R-:W-:Y:S04]  /*23820*/  STL [R1+0xa50], R8 ;  /* 0x000a500801007387 */ /* 0x000fe80000100800 */
[----:B------:R-:W-:Y:S04]  /*23830*/  STL [R1+0xb4c], R9 ;  /* 0x000b4c0901007387 */ /* 0x000fe80000100800 */
[----:B------:R-:W-:Y:S04]  /*23840*/  STL [R1+0xa48], R10 ;  /* 0x000a480a01007387 */ /* 0x000fe80000100800 */
[----:B------:R-:W-:Y:S04]  /*23850*/  STL [R1+0xb5c], R18 ;  /* 0x000b5c1201007387 */ /* 0x000fe80000100800 */
[----:B------:R-:W-:Y:S01]  /*23860*/  STL [R1+0xa40], R5 ;  /* 0x000a400501007387 */ /* 0x000fe20000100800 */
[--C-:B--2---:R-:W-:Y:S01]  /*23870*/  IMAD.X R6, R6, 0x1, R0.reuse, P2 ;  /* 0x0000000106067824 */ /* 0x104fe200010e0600 */
[-C--:B------:R-:W-:Y:S01]  /*23880*/  IADD3 R17, P2, PT, R17, R12.reuse, RZ ;  /* 0x0000000c11117210 */ /* 0x080fe20007f5e0ff */
[--C-:B------:R-:W-:Y:S01]  /*23890*/  IMAD.X R21, R21, 0x1, R0.reuse, P3 ;  /* 0x0000000115157824 */ /* 0x100fe200018e0600 */
[-C--:B------:R-:W-:Y:S01]  /*238a0*/  IADD3 R22, P3, PT, R22, R12.reuse, RZ ;  /* 0x0000000c16167210 */ /* 0x080fe20007f7e0ff */
[----:B------:R-:W-:Y:S01]  /*238b0*/  IMAD.X R23, R23, 0x1, R0, P4 ;  /* 0x0000000117177824 */ /* 0x000fe200020e0600 */
[----:B------:R-:W-:Y:S01]  /*238c0*/  STL [R1+0xa6c], R6 ;  /* 0x000a6c0601007387 */ /* 0x000fe20000100800 */
[----:B------:R-:W-:-:S03]  /*238d0*/  IADD3 R16, P4, PT, R16, R12, RZ ;  /* 0x0000000c10107210 */ /* 0x000fc60007f9e0ff */
[----:B------:R-:W-:Y:S01]  /*238e0*/  STL [R1+0xa38], R17 ;  /* 0x000a381101007387 */ /* 0x000fe20000100800 */
[----:B------:R-:W-:-:S03]  /*238f0*/  IMAD.X R29, R29, 0x1, R0, P5 ;  /* 0x000000011d1d7824 */ /* 0x000fc600028e0600 */
[----:B------:R-:W-:Y:S04]  /*23900*/  STL [R1+0xa64], R21 ;  /* 0x000a641501007387 */ /* 0x000fe80000100800 */
[----:B------:R-:W-:Y:S01]  /*23910*/  STL [R1+0xa30], R22 ;  /* 0x000a301601007387 */ /* 0x000fe20000100800 */
[----:B------:R-:W-:-:S03]  /*23920*/  IADD3 R3, P5, PT, R3, R12, RZ ;  /* 0x0000000c03037210 */ /* 0x000fc60007fbe0ff */
[----:B------:R-:W-:Y:S01]  /*23930*/  STL [R1+0xa5c], R23 ;  /* 0x000a5c1701007387 */ /* 0x000fe20000100800 */
[----:B---3--:R-:W-:-:S03]  /*23940*/  IMAD.X R2, R2, 0x1, R0, P6 ;  /* 0x0000000102027824 */ /* 0x008fc600030e0600 */
[----:B------:R-:W-:Y:S04]  /*23950*/  STL [R1+0xa28], R16 ;  /* 0x000a281001007387 */ /* 0x000fe80000100800 */
[----:B------:R-:W-:Y:S04]  /*23960*/  STL [R1+0xa54], R29 ;  /* 0x000a541d01007387 */ /* 0x000fe80000100800 */
[----:B------:R0:W-:Y:S01]  /*23970*/  STL [R1+0xd48], R12 ;  /* 0x000d480c01007387 */ /* 0x0001e20000100800 */
[----:B------:R-:W-:-:S03]  /*23980*/  IADD3 R28, P6, PT, R28, R12, RZ ;  /* 0x0000000c1c1c7210 */ /* 0x000fc60007fde0ff */
[----:B------:R-:W-:Y:S04]  /*23990*/  STL [R1+0xa20], R3 ;  /* 0x000a200301007387 */ /* 0x000fe80000100800 */
[----:B0-----:R-:W2:Y:S04]  /*239a0*/  LDL.LU R12, [R1+0xa44] ;  /* 0x000a4400010c7983 */ /* 0x001ea80000300800 */
[----:B------:R-:W-:Y:S04]  /*239b0*/  STL [R1+0xa4c], R2 ;  /* 0x000a4c0201007387 */ /* 0x000fe80000100800 */
[----:B------:R-:W3:Y:S04]  /*239c0*/  LDL.LU R4, [R1+0xa34] ;  /* 0x000a340001047983 */ /* 0x000ee80000300800 */
[----:B------:R-:W-:Y:S04]  /*239d0*/  STL [R1+0xa18], R28 ;  /* 0x000a181c01007387 */ /* 0x000fe80000100800 */
[----:B---3--:R0:W-:Y:S04]  /*239e0*/  STL [R1+0xd3c], R4 ;  /* 0x000d3c0401007387 */ /* 0x0081e80000100800 */
[----:B0-----:R-:W3:Y:S04]  /*239f0*/  LDL.LU R4, [R1+0xa08] ;  /* 0x000a080001047983 */ /* 0x001ee80000300800 */
[----:B---3--:R0:W-:Y:S04]  /*23a00*/  STL [R1+0xd40], R4 ;  /* 0x000d400401007387 */ /* 0x0081e80000100800 */
[----:B0-----:R-:W3:Y:S01]  /*23a10*/  LDL.LU R4, [R1+0xa3c] ;  /* 0x000a3c0001047983 */ /* 0x001ee20000300800 */
[----:B--2---:R-:W-:-:S03]  /*23a20*/  IMAD.X R12, R12, 0x1, R0, P0 ;  /* 0x000000010c0c7824 */ /* 0x004fc600000e0600 */
[----:B---3--:R0:W-:Y:S04]  /*23a30*/  STL [R1+0xd44], R4 ;  /* 0x000d440401007387 */ /* 0x0081e80000100800 */
[----:B0-----:R-:W2:Y:S04]  /*23a40*/  LDL.LU R4, [R1+0xa10] ;  /* 0x000a100001047983 */ /* 0x001ea80000300800 */
[----:B------:R-:W3:Y:S04]  /*23a50*/  LDL.LU R24, [R1+0xa00] ;  /* 0x000a000001187983 */ /* 0x000ee80000300800 */
[----:B------:R-:W4:Y:S04]  /*23a60*/  LDL.LU R20, [R1+0xa2c] ;  /* 0x000a2c0001147983 */ /* 0x000f280000300800 */
        /* <DEDUP_REMOVED lines=24> */
[----:B------:R0:W-:Y:S04]  /*23bf0*/  STL [R1+0xa44], R12 ;  /* 0x000a440c01007387 */ /* 0x0001e80000100800 */
[----:B0-----:R-:W2:Y:S02]  /*23c00*/  LDL.LU R12, [R1+0xd48] ;  /* 0x000d4800010c7983 */ /* 0x001ea40000300800 */
[----:B--2---:R-:W-:-:S05]  /*23c10*/  IADD3 R4, P0, PT, R4, R12, RZ ;  /* 0x0000000c04047210 */ /* 0x004fca0007f1e0ff */
[----:B------:R0:W-:Y:S04]  /*23c20*/  STL [R1+0xa10], R4 ;  /* 0x000a100401007387 */ /* 0x0001e80000100800 */
[----:B0-----:R-:W2:Y:S02]  /*23c30*/  LDL.LU R4, [R1+0xd44] ;  /* 0x000d440001047983 */ /* 0x001ea40000300800 */
[----:B--2---:R-:W-:-:S05]  /*23c40*/  IADD3.X R4, PT, PT, R4, R0, RZ, P1, !PT ;  /* 0x0000000004047210 */ /* 0x004fca0000ffe4ff */
[----:B------:R0:W-:Y:S04]  /*23c50*/  STL [R1+0xa3c], R4 ;  /* 0x000a3c0401007387 */ /* 0x0001e80000100800 */
[----:B0-----:R-:W2:Y:S02]  /*23c60*/  LDL.LU R4, [R1+0xd40] ;  /* 0x000d400001047983 */ /* 0x001ea40000300800 */
[----:B--2---:R-:W-:-:S05]  /*23c70*/  IADD3 R4, P1, PT, R4, R12, RZ ;  /* 0x0000000c04047210 */ /* 0x004fca0007f3e0ff */
[----:B------:R0:W-:Y:S04]  /*23c80*/  STL [R1+0xa08], R4 ;  /* 0x000a080401007387 */ /* 0x0001e80000100800 */
[----:B0-----:R-:W2:Y:S01]  /*23c90*/  LDL.LU R4, [R1+0xd3c] ;  /* 0x000d3c0001047983 */ /* 0x001ea20000300800 */
[--C-:B----4-:R-:W-:Y:S01]  /*23ca0*/  IMAD.X R20, R20, 0x1, R0.reuse, P3 ;  /* 0x0000000114147824 */ /* 0x110fe200018e0600 */
[-C--:B------:R-:W-:Y:S01]  /*23cb0*/  IADD3 R25, P3, PT, R25, R12.reuse, RZ ;  /* 0x0000000c19197210 */ /* 0x080fe20007f7e0ff */
[--C-:B------:R-:W-:Y:S01]  /*23cc0*/  IMAD.X R26, R26, 0x1, R0.reuse, P4 ;  /* 0x000000011a1a7824 */ /* 0x100fe200020e0600 */
        /* <DEDUP_REMOVED lines=18> */
[----:B------:R-:W-:Y:S01]  /*23df0*/  IADD3 R2, P0, PT, R2, R12, RZ ;  /* 0x0000000c02027210 */ /* 0x000fe20007f1e0ff */
[----:B------:R-:W-:-:S02]  /*23e00*/  IMAD.X R28, R28, 0x1, R0, P1 ;  /* 0x000000011c1c7824 */ /* 0x000fc400008e0600 */
[----:B--2---:R-:W-:Y:S01]  /*23e10*/  IMAD.X R4, R4, 0x1, R0, P2 ;  /* 0x0000000104047824 */ /* 0x004fe200010e0600 */
[----:B---3--:R-:W-:-:S04]  /*23e20*/  IADD3 R24, P2, PT, R24, R12, RZ ;  /* 0x0000000c18187210 */ /* 0x008fc80007f5e0ff */
        /* <DEDUP_REMOVED lines=10> */
[----:B------:R-:W-:-:S03]  /*23ed0*/  IMAD.X R10, R10, 0x1, R0, P2 ;  /* 0x000000010a0a7824 */ /* 0x000fc600010e0600 */
[----:B------:R-:W-:Y:S01]  /*23ee0*/  STL [R1+0xa0c], R11 ;  /* 0x000a0c0b01007387 */ /* 0x000fe20000100800 */
[----:B------:R-:W-:-:S03]  /*23ef0*/  IADD3 R18, P2, PT, R18, R12, RZ ;  /* 0x0000000c12127210 */ /* 0x000fc60007f5e0ff */
        /* <DEDUP_REMOVED lines=23> */
[----:B--2---:R-:W-:-:S03]  /*24070*/  IADD3 R0, P1, PT, R0, R12, RZ ;  /* 0x0000000c00007210 */ /* 0x004fc60007f3e0ff */
        /* <DEDUP_REMOVED lines=30> */
[----:B--2---:R-:W-:-:S05]  /*24260*/  IMAD.X R4, R4, 0x1, R0, P2 ;  /* 0x0000000104047824 */ /* 0x004fca00010e0600 */
[----:B------:R0:W-:Y:S04]  /*24270*/  STL [R1+0x9c4], R4 ;  /* 0x0009c40401007387 */ /* 0x0001e80000100800 */
[----:B0-----:R-:W2:Y:S02]  /*24280*/  LDL.LU R4, [R1+0xd34] ;  /* 0x000d340001047983 */ /* 0x001ea40000300800 */
[----:B--2---:R-:W-:-:S05]  /*24290*/  IADD3 R4, P2, PT, R4, R12, RZ ;  /* 0x0000000c04047210 */ /* 0x004fca0007f5e0ff */
[----:B------:R0:W-:Y:S04]  /*242a0*/  STL [R1+0x990], R4 ;  /* 0x0009900401007387 */ /* 0x0001e80000100800 */
[----:B0-----:R-:W2:Y:S02]  /*242b0*/  LDL.LU R4, [R1+0xd30] ;  /* 0x000d300001047983 */ /* 0x001ea40000300800 */
[----:B--2---:R-:W-:-:S05]  /*242c0*/  IMAD.X R4, R4, 0x1, R0, P3 ;  /* 0x0000000104047824 */ /* 0x004fca00018e0600 */
[----:B------:R0:W-:Y:S04]  /*242d0*/  STL [R1+0x9bc], R4 ;  /* 0x0009bc0401007387 */ /* 0x0001e80000100800 */
[----:B0-----:R-:W2:Y:S01]  /*242e0*/  LDL.LU R4, [R1+0xd2c] ;  /* 0x000d2c0001047983 */ /* 0x001ea20000300800 */
[--C-:B---3--:R-:W-:Y:S01]  /*242f0*/  IMAD.X R24, R24, 0x1, R0.reuse, P4 ;  /* 0x0000000118187824 */ /* 0x108fe200020e0600 */
[-C--:B----4-:R-:W-:Y:S01]  /*24300*/  IADD3 R20, P4, PT, R20, R12.reuse, RZ ;  /* 0x0000000c14147210 */ /* 0x090fe20007f9e0ff */
        /* <DEDUP_REMOVED lines=12> */
[----:B------:R-:W-:Y:S01]  /*243d0*/  IMAD.X R6, R6, 0x1, R0, P5 ;  /* 0x0000000106067824 */ /* 0x000fe200028e0600 */
[----:B------:R-:W-:-:S02]  /*243e0*/  IADD3 R17, P5, PT, R17, R12, RZ ;  /* 0x0000000c11117210 */ /* 0x000fc40007fbe0ff */
[----:B------:R-:W-:Y:S02]  /*243f0*/  IADD3.X R21, PT, PT, R21, R0, RZ, P6, !PT ;  /* 0x0000000015157210 */ /* 0x000fe400037fe4ff */
[-C--:B------:R-:W-:Y:S01]  /*24400*/  IADD3 R22, P6, PT, R22, R12.reuse, RZ ;  /* 0x0000000c16167210 */ /* 0x080fe20007fde0ff */
[--C-:B------:R-:W-:Y:S01]  /*24410*/  IMAD.X R23, R23, 0x1, R0.reuse, P0 ;  /* 0x0000000117177824 */ /* 0x100fe200000e0600 */
[-C--:B------:R-:W-:Y:S01]  /*24420*/  IADD3 R16, P0, PT, R16, R12.reuse, RZ ;  /* 0x0000000c10107210 */ /* 0x080fe20007f1e0ff */
[--C-:B------:R-:W-:Y:S01]  /*24430*/  IMAD.X R29, R29, 0x1, R0.reuse, P1 ;  /* 0x000000011d1d7824 */ /* 0x100fe200008e0600 */
[-C--:B------:R-:W-:Y:S01]  /*24440*/  IADD3 R3, P1, PT, R3, R12.reuse, RZ ;  /* 0x0000000c03037210 */ /* 0x080fe20007f3e0ff */
[----:B------:R-:W-:Y:S01]  /*24450*/  IMAD.X R2, R2, 0x1, R0, P2 ;  /* 0x0000000102027824 */ /* 0x000fe200010e0600 */
[-C--:B------:R-:W-:Y:S02]  /*24460*/  IADD3 R28, P2, PT, R28, R12.reuse, RZ ;  /* 0x0000000c1c1c7210 */ /* 0x080fe40007f5e0ff */
[----:B--2---:R-:W-:-:S05]  /*24470*/  IADD3 R4, P3, PT, R4, R12, RZ ;  /* 0x0000000c04047210 */ /* 0x004fca0007f7e0ff */
        /* <DEDUP_REMOVED lines=70> */
[----:B--2---:R-:W-:-:S05]  /*248e0*/  IMAD.X R4, R4, 0x1, R0, P4 ;  /* 0x0000000104047824 */ /* 0x004fca00020e0600 */
        /* <DEDUP_REMOVED lines=305> */
[----:B--2---:R-:W-:-:S05]  /*25c00*/  IADD3.X R4, PT, PT, R4, R0, RZ, P2, !PT ;  /* 0x0000000004047210 */ /* 0x004fca00017fe4ff */
        /* <DEDUP_REMOVED lines=125> */
[--C-:B------:R-:W-:Y:S02]  /*263e0*/  IMAD.X R28, R28, 0x1, R0.reuse, P3 ;  /* 0x000000011c1c7824 */ /* 0x100fe400018e0600 */
        /* <DEDUP_REMOVED lines=403> */
[----:B------:R-:W-:Y:S01]  /*27d20*/  IMAD.X R28, R28, 0x1, R0, P2 ;  /* 0x000000011c1c7824 */ /* 0x000fe200010e0600 */
[----:B--2---:R-:W-:-:S02]  /*27d30*/  IADD3.X R4, PT, PT, R4, R0, RZ, P3, !PT ;  /* 0x0000000004047210 */ /* 0x004fc40001ffe4ff */
[----:B---3--:R-:W-:-:S03]  /*27d40*/  IADD3 R24, P3, PT, R24, R12, RZ ;  /* 0x0000000c18187210 */ /* 0x008fc60007f7e0ff */
        /* <DEDUP_REMOVED lines=427> */
[----:B------:R-:W-:Y:S04]  /*29800*/  STL [R1+0x2e0], R29 ;  /* 0x0002e01d01007387 */ /* 0x000fe80000100800 */
[----:B0-----:R-:W2:Y:S04]  /*29810*/  LDL.LU R23, [R1+0x2d0] ;  /* 0x0002d00001177983 */ /* 0x001ea80000300800 */
[----:B------:R-:W-:Y:S04]  /*29820*/  STL [R1+0x30c], R3 ;  /* 0x00030c0301007387 */ /* 0x000fe80000100800 */
[----:B------:R-:W3:Y:S01]  /*29830*/  LDL.LU R20, [R1+0x2c0] ;  /* 0x0002c00001147983 */ /* 0x000ee20000300800 */
[----:B------:R-:W-:Y:S01]  /*29840*/  IADD3 R2, P0, PT, R2, R12, RZ ;  /* 0x0000000c02027210 */ /* 0x000fe20007f1e0ff */
[----:B------:R-:W-:-:S04]  /*29850*/  IMAD.X R28, R28, 0x1, R0, P1 ;  /* 0x000000011c1c7824 */ /* 0x000fc800008e0600 */
[----:B------:R-:W-:Y:S04]  /*29860*/  STL [R1+0x2d8], R2 ;  /* 0x0002d80201007387 */ /* 0x000fe80000100800 */
[----:B---3--:R0:W-:Y:S04]  /*29870*/  STL [R1+0xc50], R20 ;  /* 0x000c501401007387 */ /* 0x0081e80000100800 */
[----:B------:R-:W-:Y:S04]  /*29880*/  STL [R1+0x304], R28 ;  /* 0x0003041c01007387 */ /* 0x000fe80000100800 */
        /* <DEDUP_REMOVED lines=31> */
[----:B------:R0:W-:Y:S04]  /*29a80*/  STL [R1+0x2d0], R23 ;  /* 0x0002d01701007387 */ /* 0x0001e80000100800 */
[----:B0-----:R-:W3:Y:S01]  /*29a90*/  LDL.LU R23, [R1+0xabc] ;  /* 0x000abc0001177983 */ /* 0x001ee20000300800 */
        /* <DEDUP_REMOVED lines=9> */
[----:B---3--:R-:W-:Y:S02]  /*29b30*/  IADD3.X R24, PT, PT, R24, R0, RZ, P4, !PT ;  /* 0x0000000018187210 */ /* 0x008fe400027fe4ff */
        /* <DEDUP_REMOVED lines=12> */
[----:B------:R0:W-:Y:S04]  /*29c00*/  STL [R1+0x2c0], R20 ;  /* 0x0002c01401007387 */ /* 0x0001e80000100800 */
[----:B0-----:R0:W5:Y:S04]  /*29c10*/  LDL.LU R20, [R1+0xc4c] ;  /* 0x000c4c0001147983 */ /* 0x0011680000300800 */
[----:B------:R1:W-:Y:S04]  /*29c20*/  STL [R1+0x2ec], R24 ;  /* 0x0002ec1801007387 */ /* 0x0003e80000100800 */
[----:B-1----:R0:W5:Y:S04]  /*29c30*/  LDL.LU R24, [R1+0xc48] ;  /* 0x000c480001187983 */ /* 0x0021680000300800 */
        /* <DEDUP_REMOVED lines=21> */
[----:B-1----:R-:W2:Y:S01]  /*29d90*/  LDL.LU R28, [R1+0xc1c] ;  /* 0x000c1c00011c7983 */ /* 0x002ea20000300800 */
[--C-:B------:R-:W-:Y:S01]  /*29da0*/  IMAD.X R25, R25, 0x1, R0.reuse, P3 ;  /* 0x0000000119197824 */ /* 0x100fe200018e0600 */
        /* <DEDUP_REMOVED lines=8> */
[----:B------:R-:W-:Y:S01]  /*29e30*/  STL [R1+0x2b4], R27 ;  /* 0x0002b41b01007387 */ /* 0x000fe20000100800 */
[----:B------:R-:W-:-:S03]  /*29e40*/  IMAD.X R9, R9, 0x1, R0, P0 ;  /* 0x0000000109097824 */ /* 0x000fc600000e0600 */
[----:B------:R-:W-:Y:S01]  /*29e50*/  STL [R1+0x288], R13 ;  /* 0x0002880d01007387 */ /* 0x000fe20000100800 */
[----:B------:R-:W-:-:S03]  /*29e60*/  IADD3 R10, P0, PT, R10, UR10, RZ ;  /* 0x0000000a0a0a7c10 */ /* 0x000fc6000ff1e0ff */
[----:B------:R-:W-:Y:S01]  /*29e70*/  STL [R1+0x2ac], R14 ;  /* 0x0002ac0e01007387 */ /* 0x000fe20000100800 */
[----:B------:R-:W-:-:S03]  /*29e80*/  IMAD.X R5, R5, 0x1, R0, P1 ;  /* 0x0000000105057824 */ /* 0x000fc600008e0600 */
[----:B------:R-:W-:Y:S01]  /*29e90*/  STL [R1+0x280], R15 ;  /* 0x0002800f01007387 */ /* 0x000fe20000100800 */
[----:B------:R-:W-:-:S03]  /*29ea0*/  IMAD.X R6, R6, 0x1, R0, P2 ;  /* 0x0000000106067824 */ /* 0x000fc600010e0600 */
[----:B------:R-:W-:Y:S04]  /*29eb0*/  STL [R1+0x2a4], R8 ;  /* 0x0002a40801007387 */ /* 0x000fe80000100800 */
[----:B------:R-:W-:Y:S04]  /*29ec0*/  STL [R1+0x29c], R9 ;  /* 0x00029c0901007387 */ /* 0x000fe80000100800 */
[----:B------:R-:W-:Y:S04]  /*29ed0*/  STL [R1+0xad8], R10 ;  /* 0x000ad80a01007387 */ /* 0x000fe80000100800 */
[----:B------:R-:W-:Y:S04]  /*29ee0*/  STL [R1+0x298], R5 ;  /* 0x0002980501007387 */ /* 0x000fe80000100800 */
[----:B------:R-:W-:Y:S01]  /*29ef0*/  STL [R1+0x294], R6 ;  /* 0x0002940601007387 */ /* 0x000fe20000100800 */
[----:B------:R-:W-:-:S02]  /*29f00*/  IMAD.X R21, R21, 0x1, R0, P3 ;  /* 0x0000000115157824 */ /* 0x000fc400018e0600 */
[----:B------:R-:W-:Y:S01]  /*29f10*/  IMAD.X R22, R22, 0x1, R0, P4 ;  /* 0x0000000116167824 */ /* 0x000fe200020e0600 */
[----:B------:R-:W-:Y:S01]  /*29f20*/  IADD3.X R23, PT, PT, R23, UR6, RZ, P0, !PT ;  /* 0x0000000617177c10 */ /* 0x000fe200087fe4ff */
[----:B------:R-:W-:-:S04]  /*29f30*/  UIADD3 UR4, UPT, UPT, UR4, 0x1, URZ ;  /* 0x0000000104047890 */ /* 0x000fc8000fffe0ff */
[----:B------:R-:W-:Y:S01]  /*29f40*/  UISETP.NE.U32.AND UP0, UPT, UR4, UR7, UPT ;  /* 0x000000070400728c */ /* 0x000fe2000bf05070 */
[----:B--2---:R-:W-:-:S05]  /*29f50*/  IMAD.X R28, R28, 0x1, R0, P5 ;  /* 0x000000011c1c7824 */ /* 0x004fca00028e0600 */
[----:B------:R1:W-:Y:S02]  /*29f60*/  STL [R1+0x1fc], R28 ;  /* 0x0001fc1c01007387 */ /* 0x0003e40000100800 */
[----:B-1----:R-:W1:Y:S02]  /*29f70*/  S2R R28, SR_TID.X ;  /* 0x00000000001c7919 */ /* 0x002e640000002100 */
[----:B------:R0:W-:Y:S04]  /*29f80*/  STL [R1+0x28c], R21 ;  /* 0x00028c1501007387 */ /* 0x0001e80000100800 */
[----:B------:R0:W-:Y:S04]  /*29f90*/  STL [R1+0x284], R22 ;  /* 0x0002841601007387 */ /* 0x0001e80000100800 */
[----:B------:R0:W-:Y:S01]  /*29fa0*/  STL [R1+0xabc], R23 ;  /* 0x000abc1701007387 */ /* 0x0001e20000100800 */
[----:B-1----:R-:W-:-:S05]  /*29fb0*/  LOP3.LUT R28, R28, 0x3f, RZ, 0xc0, !PT ;  /* 0x0000003f1c1c7812 */ /* 0x002fca00078ec0ff */
[----:B------:R-:W-:Y:S01]  /*29fc0*/  IMAD.SHL.U32 R28, R28, 0x2, RZ ;  /* 0x000000021c1c7824 */ /* 0x000fe200078e00ff */
[----:B0-----:R-:W-:Y:S06]  /*29fd0*/  BRA.U UP0, `(.L_x_2) ;  /* 0xfffffe8500b07547 */ /* 0x001fec000b83ffff */
[----:B-----5:R0:W-:Y:S04]  /*29fe0*/  STL [R1+0xc24], R16 ;  /* 0x000c241001007387 */ /* 0x0201e80000100800 */
[----:B------:R1:W-:Y:S01]  /*29ff0*/  STL [R1+0xc20], R2 ;  /* 0x000c200201007387 */ /* 0x0003e20000100800 */
[----:B0-----:R-:W-:-:S03]  /*2a000*/  IMAD.MOV.U32 R16, RZ, RZ, R4 ;  /* 0x000000ffff107224 */ /* 0x001fc600078e0004 */
[----:B-1----:R-:W2:Y:S04]  /*2a010*/  LDL.LU R2, [R1+0x22c] ;  /* 0x00022c0001027983 */ /* 0x002ea80000300800 */
[----:B------:R-:W2:Y:S04]  /*2a020*/  LDL.LU R6, [R1+0x23c] ;  /* 0x00023c0001067983 */ /* 0x000ea80000300800 */
[----:B------:R0:W-:Y:S04]  /*2a030*/  STL [R1+0xc1c], R3 ;  /* 0x000c1c0301007387 */ /* 0x0001e80000100800 */
        /* <DEDUP_REMOVED lines=14> */
[----:B------:R-:W-:-:S03]  /*2a120*/  F2FP.F16.F32.PACK_AB R7, R16, R7 ;  /* 0x000000071007723e */ /* 0x000fc600000000ff */
[----:B------:R-:W4:Y:S04]  /*2a130*/  LDL.LU R13, [R1+0x244] ;  /* 0x00024400010d7983 */ /* 0x000f280000300800 */
[----:B------:R-:W4:Y:S04]  /*2a140*/  LDL.LU R21, [R1+0x254] ;  /* 0x0002540001157983 */ /* 0x000f280000300800 */
[----:B------:R-:W4:Y:S04]  /*2a150*/  LDL.LU R22, [R1+0x264] ;  /* 0x0002640001167983 */ /* 0x000f280000300800 */
[----:B------:R-:W4:Y:S04]  /*2a160*/  LDL.LU R23, [R1+0x274] ;  /* 0x0002740001177983 */ /* 0x000f280000300800 */
[----:B------:R-:W4:Y:S01]  /*2a170*/  LDL.LU R16, [R1+0xc24] ;  /* 0x000c240001107983 */ /* 0x000f220000300800 */
[----:B--2---:R-:W-:-:S03]  /*2a180*/  F2FP.F16.F32.PACK_AB R6, R2, R6 ;  /* 0x000000060206723e */ /* 0x004fc600000000ff */
[----:B------:R-:W2:Y:S01]  /*2a190*/  LDL.LU R2, [R1+0xc20] ;  /* 0x000c200001027983 */ /* 0x000ea20000300800 */
[----:B---3--:R-:W-:-:S03]  /*2a1a0*/  F2FP.F16.F32.PACK_AB R5, R3, R5 ;  /* 0x000000050305723e */ /* 0x008fc600000000ff */
[----:B------:R-:W2:Y:S01]  /*2a1b0*/  LDL.LU R3, [R1+0xc1c] ;  /* 0x000c1c0001037983 */ /* 0x000ea20000300800 */
[----:B------:R-:W-:Y:S02]  /*2a1c0*/  F2FP.F16.F32.PACK_AB R18, R18, R17 ;  /* 0x000000111212723e */ /* 0x000fe400000000ff */
[----:B------:R-:W-:Y:S02]  /*2a1d0*/  F2FP.F16.F32.PACK_AB R19, R20, R19 ;  /* 0x000000131413723e */ /* 0x000fe400000000ff */
[----:B----4-:R-:W-:Y:S02]  /*2a1e0*/  F2FP.F16.F32.PACK_AB R4, R0, R4 ;  /* 0x000000040004723e */ /* 0x010fe400000000ff */
[----:B------:R-:W-:Y:S02]  /*2a1f0*/  F2FP.F16.F32.PACK_AB R11, R28, R11 ;  /* 0x0000000b1c0b723e */ /* 0x000fe400000000ff */
[----:B------:R-:W-:Y:S02]  /*2a200*/  F2FP.F16.F32.PACK_AB R10, R25, R10 ;  /* 0x0000000a190a723e */ /* 0x000fe400000000ff */
[----:B------:R-:W-:-:S02]  /*2a210*/  F2FP.F16.F32.PACK_AB R9, R26, R9 ;  /* 0x000000091a09723e */ /* 0x000fc400000000ff */
[----:B------:R-:W-:Y:S02]  /*2a220*/  F2FP.F16.F32.PACK_AB R8, R27, R8 ;  /* 0x000000081b08723e */ /* 0x000fe400000000ff */
[----:B------:R-:W-:Y:S02]  /*2a230*/  F2FP.F16.F32.PACK_AB R15, R24, R15 ;  /* 0x0000000f180f723e */ /* 0x000fe400000000ff */
[----:B------:R-:W-:Y:S02]  /*2a240*/  F2FP.F16.F32.PACK_AB R14, R12, R14 ;  /* 0x0000000e0c0e723e */ /* 0x000fe400000000ff */
[----:B------:R-:W-:Y:S02]  /*2a250*/  F2FP.F16.F32.PACK_AB R13, R13, R21 ;  /* 0x000000150d0d723e */ /* 0x000fe400000000ff */
[----:B------:R-:W-:Y:S02]  /*2a260*/  F2FP.F16.F32.PACK_AB R12, R22, R23 ;  /* 0x00000017160c723e */ /* 0x000fe400000000ff */
[----:B------:R-:W-:-:S02]  /*2a270*/  F2FP.F16.F32.PACK_AB R17, R16, R29 ;  /* 0x0000001d1011723e */ /* 0x000fc400000000ff */
[----:B--2---:R-:W-:-:S07]  /*2a280*/  F2FP.F16.F32.PACK_AB R16, R3, R2 ;  /* 0x000000020310723e */ /* 0x004fce00000000ff */
.L_x_1:
[----:B------:R-:W2:Y:S01]  /*2a290*/  LDL.LU R3, [R1+0xc18] ;  /* 0x000c180001037983 */ /* 0x000ea20000300800 */
[----:B0-----:R-:W0:Y:S01]  /*2a2a0*/  S2R R0, SR_TID.X ;  /* 0x0000000000007919 */ /* 0x001e220000002100 */
[----:B------:R-:W1:Y:S01]  /*2a2b0*/  S2R R22, SR_CgaCtaId ;  /* 0x0000000000167919 */ /* 0x000e620000008800 */
[----:B------:R-:W-:Y:S01]  /*2a2c0*/  MOV R21, 0x400 ;  /* 0x0000040000157802 */ /* 0x000fe20000000f00 */
[----:B------:R-:W3:Y:S01]  /*2a2d0*/  LDCU.128 UR12, c[0x0][0x390] ;  /* 0x00007200ff0c77ac */ /* 0x000ee20008000c00 */
[----:B------:R-:W4:Y:S01]  /*2a2e0*/  LDL.LU R23, [R1+0xc10] ;  /* 0x000c100001177983 */ /* 0x000f220000300800 */
[----:B------:R-:W5:Y:S03]  /*2a2f0*/  LDCU UR4, c[0x0][0x3b4] ;  /* 0x00007680ff0477ac */ /* 0x000f660008000800 */
[----:B------:R-:W5:Y:S04]  /*2a300*/  LDL.LU R26, [R1+0xc14] ;  /* 0x000c1400011a7983 */ /* 0x000f680000300800 */
[----:B------:R-:W3:Y:S01]  /*2a310*/  LDL.LU R24, [R1+0x188] ;  /* 0x0001880001187983 */ /* 0x000ee20000300800 */
[----:B------:R-:W1:Y:S01]  /*2a320*/  S2R R25, SR_TID.X ;  /* 0x0000000000197919 */ /* 0x000e620000002100 */
[C---:B0-----:R-:W-:Y:S01]  /*2a330*/  IMAD.SHL.U32 R2, R0.reuse, 0x80, RZ ;  /* 0x0000008000027824 */ /* 0x041fe200078e00ff */
[----:B------:R-:W-:Y:S04]  /*2a340*/  BAR.SYNC.DEFER_BLOCKING 0x0 ;  /* 0x0000000000007b1d */ /* 0x000fe80000010000 */
[----:B--2---:R-:W-:Y:S01]  /*2a350*/  LOP3.LUT R20, R3, 0xc00, R2, 0xf8, !PT ;  /* 0x00000c0003147812 */ /* 0x004fe200078ef802 */
[----:B------:R-:W-:Y:S01]  /*2a360*/  IMAD.SHL.U32 R3, R0, 0x4, RZ ;  /* 0x0000000400037824 */ /* 0x000fe200078e00ff */
[----:B-1----:R-:W-:-:S02]  /*2a370*/  LEA R2, R22, R21, 0x18 ;  /* 0x0000001516027211 */ /* 0x002fc400078ec0ff */
[C---:B------:R-:W-:Y:S01]  /*2a380*/  LOP3.LUT R21, R0.reuse, 0x20, RZ, 0xc0, !PT ;  /* 0x0000002000157812 */ /* 0x040fe200078ec0ff */
[----:B------:R-:W-:Y:S01]  /*2a390*/  IMAD.SHL.U32 R22, R0, 0x200, RZ ;  /* 0x0000020000167824 */ /* 0x000fe200078e00ff */
[----:B------:R-:W-:-:S03]  /*2a3a0*/  LOP3.LUT R3, R20, 0x70, R3, 0x78, !PT ;  /* 0x0000007014037812 */ /* 0x000fc600078e7803 */
[----:B------:R-:W-:Y:S01]  /*2a3b0*/  IMAD R20, R21, 0x10, R2 ;  /* 0x0000001015147824 */ /* 0x000fe200078e0202 */
[----:B------:R-:W-:-:S03]  /*2a3c0*/  LOP3.LUT R22, R22, 0xc00, RZ, 0xc0, !PT ;  /* 0x00000c0016167812 */ /* 0x000fc600078ec0ff */
[----:B------:R-:W-:Y:S01]  /*2a3d0*/  IMAD.IADD R20, R3, 0x1, R20 ;  /* 0x0000000103147824 */ /* 0x000fe200078e0214 */
[----:B----4-:R-:W-:-:S04]  /*2a3e0*/  LOP3.LUT R3, R22, 0x1f0, R23, 0xf8, !PT ;  /* 0x000001f016037812 */ /* 0x010fc800078ef817 */
[----:B------:R-:W-:Y:S01]  /*2a3f0*/  STS.128 [R20], R16 ;  /* 0x0000001014007388 */ /* 0x000fe20000000c00 */
[----:B------:R-:W-:-:S03]  /*2a400*/  LOP3.LUT R21, R3, 0x20, R0, 0x78, !PT ;  /* 0x0000002003157812 */ /* 0x000fc600078e7800 */
[----:B------:R0:W-:Y:S04]  /*2a410*/  STS.128 [R20+0x100], R12 ;  /* 0x0001000c14007388 */ /* 0x0001e80000000c00 */
[----:B------:R-:W-:Y:S04]  /*2a420*/  STS.128 [R20+0x80], R8 ;  /* 0x0000800814007388 */ /* 0x000fe80000000c00 */
[----:B------:R1:W-:Y:S01]  /*2a430*/  STS.128 [R20+0x180], R4 ;  /* 0x0001800414007388 */ /* 0x0003e20000000c00 */
[----:B------:R-:W-:Y:S01]  /*2a440*/  LOP3.LUT R23, R21, 0x40, RZ, 0x3c, !PT ;  /* 0x0000004015177812 */ /* 0x000fe200078e3cff */
[C---:B-----5:R-:W-:Y:S01]  /*2a450*/  IMAD R3, R26.reuse, UR4, RZ ;  /* 0x000000041a037c24 */ /* 0x060fe2000f8e02ff */
[----:B------:R-:W-:Y:S01]  /*2a460*/  BAR.SYNC.DEFER_BLOCKING 0x0 ;  /* 0x0000000000007b1d */ /* 0x000fe20000010000 */
[----:B---3--:R-:W-:-:S02]  /*2a470*/  ISETP.GE.AND P0, PT, R26, UR14, PT ;  /* 0x0000000e1a007c0c */ /* 0x008fc4000bf06270 */
[C---:B------:R-:W-:Y:S02]  /*2a480*/  LEA.HI R26, R25.reuse, 0x7c, RZ, 0x1c ;  /* 0x0000007c191a7811 */ /* 0x040fe400078fe0ff */
[----:B------:R-:W-:Y:S01]  /*2a490*/  LEA.HI R25, R25, 0x3c, RZ, 0x1c ;  /* 0x0000003c19197811 */ /* 0x000fe200078fe0ff */
[C---:B0-----:R-:W-:Y:S01]  /*2a4a0*/  IMAD.IADD R12, R2.reuse, 0x1, R21 ;  /* 0x00000001020c7824 */ /* 0x041fe200078e0215 */
[----:B------:R-:W-:Y:S01]  /*2a4b0*/  SHF.R.U32.HI R22, RZ, 0x4, R0 ;  /* 0x00000004ff167819 */ /* 0x000fe20000011600 */
[----:B------:R-:W-:Y:S01]  /*2a4c0*/  IMAD.IADD R16, R2, 0x1, R23 ;  /* 0x0000000102107824 */ /* 0x000fe200078e0217 */
[----:B------:R-:W-:Y:S01]  /*2a4d0*/  LOP3.LUT R2, R24, R26, RZ, 0xfc, !PT ;  /* 0x0000001a18027212 */ /* 0x000fe200078efcff */
[----:B------:R-:W0:Y:S01]  /*2a4e0*/  LDCU UR4, c[0x0][0x3b8] ;  /* 0x00007700ff0477ac */ /* 0x000e220008000800 */
[----:B------:R-:W-:Y:S02]  /*2a4f0*/  SGXT.U32 R23, R22, 0x2 ;  /* 0x000000021617781a */ /* 0x000fe40000000000 */
[C---:B-1----:R-:W-:Y:S01]  /*2a500*/  LOP3.LUT R4, R24.reuse, R25, RZ, 0xfc, !PT ;  /* 0x0000001918047212 */ /* 0x042fe200078efcff */
[----:B------:R-:W-:Y:S01]  /*2a510*/  STL [R1+0x58], R2 ;  /* 0x0000580201007387 */ /* 0x000fe20000100800 */
[----:B------:R-:W-:-:S03]  /*2a520*/  LOP3.LUT R5, R24, 0x78, R23, 0xfe, !PT ;  /* 0x0000007818057812 */ /* 0x000fc600078efe17 */
[----:B------:R1:W-:Y:S04]  /*2a530*/  STL [R1+0x18], R4 ;  /* 0x0000180401007387 */ /* 0x0003e80000100800 */
[----:B------:R-:W-:Y:S01]  /*2a540*/  STL [R1+0x54], R5 ;  /* 0x0000540501007387 */ /* 0x000fe20000100800 */
[----:B------:R-:W-:-:S03]  /*2a550*/  LEA R0, P1, R3, UR12, 0x1 ;  /* 0x0000000c03007c11 */ /* 0x000fc6000f8208ff */
[----:B------:R-:W-:Y:S01]  /*2a560*/  LDS.128 R8, [R16] ;  /* 0x0000000010087984 */ /* 0x000fe20000000c00 */
[C-C-:B-1----:R-:W-:Y:S02]  /*2a570*/  LOP3.LUT R4, R24.reuse, 0x74, R23.reuse, 0xfe, !PT ;  /* 0x0000007418047812 */ /* 0x142fe400078efe17 */
[----:B------:R-:W-:Y:S01]  /*2a580*/  LEA.HI.X.SX32 R2, R3, UR13, 0x1, P1 ;  /* 0x0000000d03027c11 */ /* 0x000fe200088f0eff */
[----:B------:R-:W-:Y:S04]  /*2a590*/  LDS.128 R16, [R16+0x200] ;  /* 0x0002000010107984 */ /* 0x000fe80000000c00 */
[----:B------:R-:W-:Y:S04]  /*2a5a0*/  STL [R1+0x50], R4 ;  /* 0x0000500401007387 */ /* 0x000fe80000100800 */
[----:B------:R-:W1:Y:S01]  /*2a5b0*/  LDS.128 R4, [R12] ;  /* 0x000000000c047984 */ /* 0x000e620000000c00 */
[----:B------:R-:W-:-:S02]  /*2a5c0*/  LOP3.LUT R3, R24, 0x70, R23, 0xfe, !PT ;  /* 0x0000007018037812 */ /* 0x000fc400078efe17 */
[C---:B------:R-:W-:Y:S01]  /*2a5d0*/  LOP3.LUT R21, R24.reuse, R23, RZ, 0xfc, !PT ;  /* 0x0000001718157212 */ /* 0x040fe200078efcff */
[----:B------:R-:W2:Y:S04]  /*2a5e0*/  LDS.128 R12, [R12+0x200] ;  /* 0x000200000c0c7984 */ /* 0x000ea80000000c00 */
[----:B------:R3:W-:Y:S02]  /*2a5f0*/  STL [R1+0x4c], R3 ;  /* 0x00004c0301007387 */ /* 0x0007e40000100800 */
[C-C-:B---3--:R-:W-:Y:S02]  /*2a600*/  LOP3.LUT R3, R24.reuse, 0x68, R23.reuse, 0xfe, !PT ;  /* 0x0000006818037812 */ /* 0x148fe400078efe17 */
[----:B-1----:R1:W-:Y:S04]  /*2a610*/  STL [R1+0xc28], R6 ;  /* 0x000c280601007387 */ /* 0x0023e80000100800 */
[----:B------:R3:W-:Y:S01]  /*2a620*/  STL [R1+0xc1c], R7 ;  /* 0x000c1c0701007387 */ /* 0x0007e20000100800 */
[----:B-1----:R-:W-:-:S02]  /*2a630*/  LOP3.LUT R6, R24, 0x6c, R23, 0xfe, !PT ;  /* 0x0000006c18067812 */ /* 0x002fc400078efe17 */
[----:B---3--:R-:W-:-:S03]  /*2a640*/  LOP3.LUT R7, R24, 0x64, R23, 0xfe, !PT ;  /* 0x0000006418077812 */ /* 0x008fc600078efe17 */
[----:B------:R-:W-:Y:S04]  /*2a650*/  STL [R1+0x48], R6 ;  /* 0x0000480601007387 */ /* 0x000fe80000100800 */
[----:B------:R1:W-:Y:S04]  /*2a660*/  STL [R1+0xc20], R7 ;  /* 0x000c200701007387 */ /* 0x0003e80000100800 */
[----:B------:R3:W-:Y:S01]  /*2a670*/  STL [R1+0x44], R3 ;  /* 0x0000440301007387 */ /* 0x0007e20000100800 */
[C-C-:B-1----:R-:W-:Y:S02]  /*2a680*/  LOP3.LUT R7, R24.reuse, 0x60, R23.reuse, 0xfe, !PT ;  /* 0x0000006018077812 */ /* 0x142fe400078efe17 */
[----:B------:R-:W-:-:S03]  /*2a690*/  LOP3.LUT R6, R24, 0x5c, R23, 0xfe, !PT ;  /* 0x0000005c18067812 */ /* 0x000fc600078efe17 */
[----:B------:R1:W-:Y:S01]  /*2a6a0*/  STL [R1+0x3c], R7 ;  /* 0x00003c0701007387 */ /* 0x0003e20000100800 */
[----:B---3--:R-:W-:-:S03]  /*2a6b0*/  LOP3.LUT R3, R24, 0x58, R23, 0xfe, !PT ;  /* 0x0000005818037812 */ /* 0x008fc600078efe17 */
[----:B------:R3:W-:Y:S01]  /*2a6c0*/  STL [R1+0x38], R6 ;  /* 0x0000380601007387 */ /* 0x0007e20000100800 */
[C-C-:B-1----:R-:W-:Y:S02]  /*2a6d0*/  LOP3.LUT R7, R24.reuse, 0x54, R23.reuse, 0xfe, !PT ;  /* 0x0000005418077812 */ /* 0x142fe400078efe17 */
[----:B---3--:R-:W-:-:S03]  /*2a6e0*/  LOP3.LUT R6, R24, 0x50, R23, 0xfe, !PT ;  /* 0x0000005018067812 */ /* 0x008fc600078efe17 */
[----:B------:R1:W-:Y:S04]  /*2a6f0*/  STL [R1+0xc24], R7 ;  /* 0x000c240701007387 */ /* 0x0003e80000100800 */
[----:B------:R3:W-:Y:S01]  /*2a700*/  STL [R1+0x34], R3 ;  /* 0x0000340301007387 */ /* 0x0007e20000100800 */
[----:B------:R-:W-:Y:S02]  /*2a710*/  ISETP.LT.AND P1, PT, R21, UR15, !P0 ;  /* 0x0000000f15007c0c */ /* 0x000fe4000c721270 */
[C-C-:B-1----:R-:W-:Y:S01]  /*2a720*/  LOP3.LUT R7, R24.reuse, 0x48, R23.reuse, 0xfe, !PT ;  /* 0x0000004818077812 */ /* 0x142fe200078efe17 */
[----:B------:R1:W-:Y:S01]  /*2a730*/  STL [R1+0x2c], R6 ;  /* 0x00002c0601007387 */ /* 0x0003e20000100800 */
[----:B---3--:R-:W-:-:S03]  /*2a740*/  LOP3.LUT R3, R24, 0x4c, R23, 0xfe, !PT ;  /* 0x0000004c18037812 */ /* 0x008fc600078efe17 */
[----:B------:R-:W-:Y:S01]  /*2a750*/  STL [R1+0xc2c], R7 ;  /* 0x000c2c0701007387 */ /* 0x000fe20000100800 */
[----:B0-----:R-:W-:-:S03]  /*2a760*/  IMAD R21, R21, UR4, RZ ;  /* 0x0000000415157c24 */ /* 0x001fc6000f8e02ff */
[----:B------:R0:W-:Y:S01]  /*2a770*/  STL [R1+0x28], R3 ;  /* 0x0000280301007387 */ /* 0x0001e20000100800 */
[----:B-1----:R-:W-:-:S03]  /*2a780*/  LOP3.LUT R6, R24, 0x44, R23, 0xfe, !PT ;  /* 0x0000004418067812 */ /* 0x002fc600078efe17 */
[----:B------:R-:W-:Y:S01]  /*2a790*/  STL [R1+0xc3c], R9 ;  /* 0x000c3c0901007387 */ /* 0x000fe20000100800 */
[----:B------:R-:W-:-:S03]  /*2a7a0*/  LEA R20, P2, R21, R0, 0x1 ;  /* 0x0000000015147211 */ /* 0x000fc600078408ff */
[----:B------:R-:W-:Y:S01]  /*2a7b0*/  STL [R1+0xc34], R10 ;  /* 0x000c340a01007387 */ /* 0x000fe20000100800 */
[----:B0-----:R-:W-:-:S03]  /*2a7c0*/  LOP3.LUT R3, R24, 0x40, R23, 0xfe, !PT ;  /* 0x0000004018037812 */ /* 0x001fc600078efe17 */
[----:B------:R-:W-:Y:S01]  /*2a7d0*/  STL [R1+0xc30], R11 ;  /* 0x000c300b01007387 */ /* 0x000fe20000100800 */
[----:B------:R-:W-:-:S03]  /*2a7e0*/  LOP3.LUT R25, R24, 0x4, R23, 0xfe, !PT ;  /* 0x0000000418197812 */ /* 0x000fc600078efe17 */
[----:B------:R-:W-:Y:S01]  /*2a7f0*/  STL [R1+0xc38], R6 ;  /* 0x000c380601007387 */ /* 0x000fe20000100800 */
[----:B------:R-:W-:-:S03]  /*2a800*/  LEA.HI.X.SX32 R21, R21, R2, 0x1, P2 ;  /* 0x0000000215157211 */ /* 0x000fc600010f0eff */
[----:B------:R0:W-:Y:S01]  /*2a810*/  STL [R1+0x1c], R3 ;  /* 0x00001c0301007387 */ /* 0x0001e20000100800 */
[C---:B------:R-:W-:Y:S01]  /*2a820*/  ISETP.LT.AND P2, PT, R25.reuse, UR15, !P0 ;  /* 0x0000000f19007c0c */ /* 0x040fe2000c741270 */
[----:B------:R-:W-:Y:S01]  /*2a830*/  IMAD R25, R25, UR4, RZ ;  /* 0x0000000419197c24 */ /* 0x000fe2000f8e02ff */
[C-C-:B------:R-:W-:Y:S02]  /*2a840*/  LOP3.LUT R7, R24.reuse, 0x38, R23.reuse, 0xfe, !PT ;  /* 0x0000003818077812 */ /* 0x140fe400078efe17 */
[C-C-:B0-----:R-:W-:Y:S01]  /*2a850*/  LOP3.LUT R3, R24.reuse, 0x24, R23.reuse, 0xfe, !PT ;  /* 0x0000002418037812 */ /* 0x141fe200078efe17 */
[----:B------:R-:W-:Y:S01]  /*2a860*/  @P1 STG.E.U16 desc[UR8][R20.64], R4 ;  /* 0x0000000414001986 */ /* 0x000fe2000c101508 */
[C-C-:B------:R-:W-:Y:S02]  /*2a870*/  LOP3.LUT R11, R24.reuse, 0x34, R23.reuse, 0xfe, !PT ;  /* 0x00000034180b7812 */ /* 0x140fe400078efe17 */
[C-C-:B------:R-:W-:Y:S01]  /*2a880*/  LOP3.LUT R10, R24.reuse, 0x30, R23.reuse, 0xfe, !PT ;  /* 0x00000030180a7812 */ /* 0x140fe200078efe17 */
[----:B------:R0:W-:Y:S01]  /*2a890*/  STL [R1], R3 ;  /* 0x0000000301007387 */ /* 0x0001e20000100800 */
[----:B------:R-:W-:-:S02]  /*2a8a0*/  LOP3.LUT R6, R24, 0x2c, R23, 0xfe, !PT ;  /* 0x0000002c18067812 */ /* 0x000fc400078efe17 */
[C-C-:B------:R-:W-:Y:S02]  /*2a8b0*/  LOP3.LUT R9, R24.reuse, 0x28, R23.reuse, 0xfe, !PT ;  /* 0x0000002818097812 */ /* 0x140fe400078efe17 */
[C-C-:B------:R-:W-:Y:S02]  /*2a8c0*/  LOP3.LUT R29, R24.reuse, 0x20, R23.reuse, 0xfe, !PT ;  /* 0x00000020181d7812 */ /* 0x140fe400078efe17 */
[C-C-:B------:R-:W-:Y:S02]  /*2a8d0*/  LOP3.LUT R28, R24.reuse, 0x1c, R23.reuse, 0xfe, !PT ;  /* 0x0000001c181c7812 */ /* 0x140fe400078efe17 */
[C-C-:B------:R-:W-:Y:S02]  /*2a8e0*/  LOP3.LUT R27, R24.reuse, 0x18, R23.reuse, 0xfe, !PT ;  /* 0x00000018181b7812 */ /* 0x140fe400078efe17 */
[C-C-:B0-----:R-:W-:Y:S02]  /*2a8f0*/  LOP3.LUT R3, R24.reuse, 0x14, R23.reuse, 0xfe, !PT ;  /* 0x0000001418037812 */ /* 0x141fe400078efe17 */
[----:B------:R-:W-:-:S02]  /*2a900*/  LOP3.LUT R26, R24, 0x10, R23, 0xfe, !PT ;  /* 0x00000010181a7812 */ /* 0x000fc400078efe17 */
[C-C-:B------:R-:W-:Y:S02]  /*2a910*/  LOP3.LUT R22, R24.reuse, 0xc, R23.reuse, 0xfe, !PT ;  /* 0x0000000c18167812 */ /* 0x140fe400078efe17 */
[----:B------:R-:W-:Y:S02]  /*2a920*/  LOP3.LUT R23, R24, 0x8, R23, 0xfe, !PT ;  /* 0x0000000818177812 */ /* 0x000fe400078efe17 */
[----:B------:R-:W-:Y:S02]  /*2a930*/  LEA R24, P1, R25, R0, 0x1 ;  /* 0x0000000019187211 */ /* 0x000fe400078208ff */
[----:B------:R-:W-:Y:S02]  /*2a940*/  ISETP.LT.AND P3, PT, R23, UR15, !P0 ;  /* 0x0000000f17007c0c */ /* 0x000fe4000c761270 */
[----:B------:R-:W-:Y:S01]  /*2a950*/  LEA.HI.X.SX32 R25, R25, R2, 0x1, P1 ;  /* 0x0000000219197211 */ /* 0x000fe200008f0eff */
[----:B------:R-:W-:Y:S01]  /*2a960*/  IMAD R23, R23, UR4, RZ ;  /* 0x0000000417177c24 */ /* 0x000fe2000f8e02ff */
[C---:B------:R-:W-:Y:S01]  /*2a970*/  ISETP.LT.AND P1, PT, R26.reuse, UR15, !P0 ;  /* 0x0000000f1a007c0c */ /* 0x040fe2000c721270 */
[----:B------:R-:W-:Y:S01]  /*2a980*/  IMAD R26, R26, UR4, RZ ;  /* 0x000000041a1a7c24 */ /* 0x000fe2000f8e02ff */
[C---:B------:R-:W-:Y:S01]  /*2a990*/  ISETP.LT.AND P4, PT, R22.reuse, UR15, !P0 ;  /* 0x0000000f16007c0c */ /* 0x040fe2000c781270 */
[----:B------:R-:W-:Y:S01]  /*2a9a0*/  IMAD R21, R22, UR4, RZ ;  /* 0x0000000416157c24 */ /* 0x000fe2000f8e02ff */
[----:B------:R0:W-:Y:S01]  /*2a9b0*/  @P2 STG.E.U16 desc[UR8][R24.64], R8 ;  /* 0x0000000818002986 */ /* 0x0001e2000c101508 */
[----:B------:R-:W-:-:S03]  /*2a9c0*/  LEA R22, P5, R23, R0, 0x1 ;  /* 0x0000000017167211 */ /* 0x000fc600078a08ff */
[----:B------:R-:W-:Y:S02]  /*2a9d0*/  LEA R20, P6, R21, R0, 0x1 ;  /* 0x0000000015147211 */ /* 0x000fe400078c08ff */
[----:B------:R-:W-:Y:S02]  /*2a9e0*/  LEA.HI.X.SX32 R23, R23, R2, 0x1, P5 ;  /* 0x0000000217177211 */ /* 0x000fe400028f0eff */
[C---:B0-----:R-:W-:Y:S02]  /*2a9f0*/  LEA R24, P2, R26.reuse, R0, 0x1 ;  /* 0x000000001a187211 */ /* 0x041fe400078408ff */
[-C--:B------:R-:W-:Y:S02]  /*2aa00*/  LEA.HI.X.SX32 R21, R21, R2.reuse, 0x1, P6 ;  /* 0x0000000215157211 */ /* 0x080fe400030f0eff */
[----:B------:R-:W-:Y:S02]  /*2aa10*/  LEA.HI.X.SX32 R25, R26, R2, 0x1, P2 ;  /* 0x000000021a197211 */ /* 0x000fe400010f0eff */
[C---:B------:R-:W-:Y:S01]  /*2aa20*/  ISETP.LT.AND P2, PT, R3.reuse, UR15, !P0 ;  /* 0x0000000f03007c0c */ /* 0x040fe2000c741270 */
[----:B------:R-:W-:Y:S01]  /*2aa30*/  IMAD R3, R3, UR4, RZ ;  /* 0x0000000403037c24 */ /* 0x000fe2000f8e02ff */
[----:B--2---:R-:W-:Y:S01]  /*2aa40*/  @P3 STG.E.U16 desc[UR8][R22.64], R12 ;  /* 0x0000000c16003986 */ /* 0x004fe2000c101508 */
[----:B------:R-:W-:-:S03]  /*2aa50*/  PRMT R4, R4, 0x7632, R4 ;  /* 0x0000763204047816 */ /* 0x000fc60000000004 */
[----:B------:R0:W-:Y:S01]  /*2aa60*/  @P4 STG.E.U16 desc[UR8][R20.64], R16 ;  /* 0x0000001014004986 */ /* 0x0001e2000c101508 */
[C---:B------:R-:W-:Y:S01]  /*2aa70*/  ISETP.LT.AND P4, PT, R27.reuse, UR15, !P0 ;  /* 0x0000000f1b007c0c */ /* 0x040fe2000c781270 */
[----:B------:R-:W-:Y:S01]  /*2aa80*/  IMAD R27, R27, UR4, RZ ;  /* 0x000000041b1b7c24 */ /* 0x000fe2000f8e02ff */
[----:B------:R-:W-:Y:S01]  /*2aa90*/  PRMT R8, R8, 0x7632, R8 ;  /* 0x0000763208087816 */ /* 0x000fe20000000008 */
[----:B------:R-:W-:Y:S01]  /*2aaa0*/  @P1 STG.E.U16 desc[UR8][R24.64], R4 ;  /* 0x0000000418001986 */ /* 0x000fe2000c101508 */
[C---:B------:R-:W-:Y:S01]  /*2aab0*/  ISETP.LT.AND P1, PT, R28.reuse, UR15, !P0 ;  /* 0x0000000f1c007c0c */ /* 0x040fe2000c721270 */
[----:B------:R-:W-:Y:S02]  /*2aac0*/  IMAD R28, R28, UR4, RZ ;  /* 0x000000041c1c7c24 */ /* 0x000fe4000f8e02ff */
[----:B------:R-:W2:Y:S01]  /*2aad0*/  LDL.LU R26, [R1] ;  /* 0x00000000011a7983 */ /* 0x000ea20000300800 */
[----:B0-----:R-:W-:-:S04]  /*2aae0*/  LEA R20, P3, R3, R0, 0x1 ;  /* 0x0000000003147211 */ /* 0x001fc800078608ff */
[----:B------:R-:W-:Y:S02]  /*2aaf0*/  LEA.HI.X.SX32 R21, R3, R2, 0x1, P3 ;  /* 0x0000000203157211 */ /* 0x000fe400018f0eff */
[----:B------:R-:W-:-:S03]  /*2ab00*/  LEA R22, P5, R27, R0, 0x1 ;  /* 0x000000001b167211 */ /* 0x000fc600078a08ff */
[----:B------:R0:W-:Y:S01]  /*2ab10*/  @P2 STG.E.U16 desc[UR8][R20.64], R8 ;  /* 0x0000000814002986 */ /* 0x0001e2000c101508 */
[----:B------:R-:W-:Y:S02]  /*2ab20*/  PRMT R12, R12, 0x7632, R12 ;  /* 0x000076320c0c7816 */ /* 0x000fe4000000000c */
[----:B------:R-:W-:Y:S02]  /*2ab30*/  LEA.HI.X.SX32 R23, R27, R2, 0x1, P5 ;  /* 0x000000021b177211 */ /* 0x000fe400028f0eff */
[----:B------:R-:W-:Y:S01]  /*2ab40*/  PRMT R16, R16, 0x7632, R16 ;  /* 0x0000763210107816 */ /* 0x000fe20000000010 */
[----:B------:R-:W3:Y:S01]  /*2ab50*/  LDL.LU R27, [R1+0x18] ;  /* 0x00001800011b7983 */ /* 0x000ee20000300800 */
[----:B0-----:R-:W-:-:S04]  /*2ab60*/  LEA R20, P2, R28, R0, 0x1 ;  /* 0x000000001c147211 */ /* 0x001fc800078408ff */
[----:B------:R-:W-:Y:S01]  /*2ab70*/  LEA.HI.X.SX32 R21, R28, R2, 0x1, P2 ;  /* 0x000000021c157211 */ /* 0x000fe200010f0eff */
[----:B------:R0:W-:Y:S01]  /*2ab80*/  @P4 STG.E.U16 desc[UR8][R22.64], R12 ;  /* 0x0000000c16004986 */ /* 0x0001e2000c101508 */
[----:B------:R-:W-:-:S03]  /*2ab90*/  IMAD R4, R9, UR4, RZ ;  /* 0x0000000409047c24 */ /* 0x000fc6000f8e02ff */
[----:B------:R-:W-:Y:S01]  /*2aba0*/  @P1 STG.E.U16 desc[UR8][R20.64], R16 ;  /* 0x0000001014001986 */ /* 0x000fe2000c101508 */
[----:B------:R-:W-:-:S03]  /*2abb0*/  ISETP.LT.AND P1, PT, R9, UR15, !P0 ;  /* 0x0000000f09007c0c */ /* 0x000fc6000c721270 */
[----:B------:R-:W4:Y:S01]  /*2abc0*/  LDL.LU R9, [R1+0xc3c] ;  /* 0x000c3c0001097983 */ /* 0x000f220000300800 */
[C---:B------:R-:W-:Y:S01]  /*2abd0*/  ISETP.LT.AND P3, PT, R29.reuse, UR15, !P0 ;  /* 0x0000000f1d007c0c */ /* 0x040fe2000c761270 */
[----:B------:R-:W-:Y:S02]  /*2abe0*/  IMAD R29, R29, UR4, RZ ;  /* 0x000000041d1d7c24 */ /* 0x000fe4000f8e02ff */
[----:B------:R-:W5:Y:S03]  /*2abf0*/  LDL.LU R24, [R1+0x1c] ;  /* 0x00001c0001187983 */ /* 0x000f660000300800 */
[----:B0-----:R-:W-:-:S04]  /*2ac00*/  LEA R22, P4, R29, R0, 0x1 ;  /* 0x000000001d167211 */ /* 0x001fc800078808ff */
[----:B------:R-:W-:-:S05]  /*2ac10*/  LEA.HI.X.SX32 R23, R29, R2, 0x1, P4 ;  /* 0x000000021d177211 */ /* 0x000fca00020f0eff */
[----:B------:R0:W-:Y:S01]  /*2ac20*/  @P3 STG.E.U16 desc[UR8][R22.64], R5 ;  /* 0x0000000516003986 */ /* 0x0001e2000c101508 */
[----:B------:R-:W-:Y:S02]  /*2ac30*/  ISETP.LT.AND P3, PT, R6, UR15, !P0 ;  /* 0x0000000f06007c0c */ /* 0x000fe4000c761270 */
[----:B0-----:R-:W-:-:S04]  /*2ac40*/  LEA R22, P5, R4, R0, 0x1 ;  /* 0x0000000004167211 */ /* 0x001fc800078a08ff */
[----:B------:R-:W-:Y:S01]  /*2ac50*/  LEA.HI.X.SX32 R23, R4, R2, 0x1, P5 ;  /* 0x0000000204177211 */ /* 0x000fe200028f0eff */
[----:B------:R-:W-:Y:S01]  /*2ac60*/  IMAD R4, R10, UR4, RZ ;  /* 0x000000040a047c24 */ /* 0x000fe2000f8e02ff */
[----:B------:R-:W-:Y:S01]  /*2ac70*/  PRMT R5, R5, 0x7632, R5 ;  /* 0x0000763205057816 */ /* 0x000fe20000000005 */
[C---:B--2---:R-:W-:Y:S01]  /*2ac80*/  IMAD R3, R26.reuse, UR4, RZ ;  /* 0x000000041a037c24 */ /* 0x044fe2000f8e02ff */
[----:B------:R-:W-:-:S04]  /*2ac90*/  ISETP.LT.AND P2, PT, R26, UR15, !P0 ;  /* 0x0000000f1a007c0c */ /* 0x000fc8000c741270 */
[----:B------:R-:W-:-:S04]  /*2aca0*/  LEA R20, P4, R3, R0, 0x1 ;  /* 0x0000000003147211 */ /* 0x000fc800078808ff */
[----:B------:R-:W-:Y:S01]  /*2acb0*/  LEA.HI.X.SX32 R21, R3, R2, 0x1, P4 ;  /* 0x0000000203157211 */ /* 0x000fe200020f0eff */
[----:B------:R-:W-:Y:S01]  /*2acc0*/  IMAD R3, R6, UR4, RZ ;  /* 0x0000000406037c24 */ /* 0x000fe2000f8e02ff */
[----:B------:R-:W-:Y:S01]  /*2acd0*/  ISETP.LT.AND P4, PT, R10, UR15, !P0 ;  /* 0x0000000f0a007c0c */ /* 0x000fe2000c781270 */
[----:B------:R-:W2:Y:S04]  /*2ace0*/  LDL.LU R6, [R1+0xc38] ;  /* 0x000c380001067983 */ /* 0x000ea80000300800 */
[----:B------:R-:W2:Y:S04]  /*2acf0*/  LDL.LU R10, [R1+0xc34] ;  /* 0x000c3400010a7983 */ /* 0x000ea80000300800 */
[----:B----4-:R0:W-:Y:S04]  /*2ad00*/  @P2 STG.E.U16 desc[UR8][R20.64], R9 ;  /* 0x0000000914002986 */ /* 0x0101e8000c101508 */
[----:B------:R1:W-:Y:S01]  /*2ad10*/  @P1 STG.E.U16 desc[UR8][R22.64], R13 ;  /* 0x0000000d16001986 */ /* 0x0003e2000c101508 */
[----:B0-----:R-:W-:-:S02]  /*2ad20*/  LEA R20, P2, R3, R0, 0x1 ;  /* 0x0000000003147211 */ /* 0x001fc400078408ff */
[C---:B-1----:R-:W-:Y:S02]  /*2ad30*/  LEA R22, P5, R4.reuse, R0, 0x1 ;  /* 0x0000000004167211 */ /* 0x042fe400078a08ff */
[-C--:B------:R-:W-:Y:S01]  /*2ad40*/  LEA.HI.X.SX32 R21, R3, R2.reuse, 0x1, P2 ;  /* 0x0000000203157211 */ /* 0x080fe200010f0eff */
[C---:B------:R-:W-:Y:S01]  /*2ad50*/  IMAD R3, R11.reuse, UR4, RZ ;  /* 0x000000040b037c24 */ /* 0x040fe2000f8e02ff */
[----:B------:R-:W-:Y:S02]  /*2ad60*/  LEA.HI.X.SX32 R23, R4, R2, 0x1, P5 ;  /* 0x0000000204177211 */ /* 0x000fe400028f0eff */
[----:B------:R-:W-:Y:S02]  /*2ad70*/  ISETP.LT.AND P1, PT, R11, UR15, !P0 ;  /* 0x0000000f0b007c0c */ /* 0x000fe4000c721270 */
[----:B------:R-:W-:Y:S01]  /*2ad80*/  LEA R4, P2, R3, R0, 0x1 ;  /* 0x0000000003047211 */ /* 0x000fe200078408ff */
[----:B------:R-:W-:Y:S01]  /*2ad90*/  @P3 STG.E.U16 desc[UR8][R20.64], R17 ;  /* 0x0000001114003986 */ /* 0x000fe2000c101508 */
[----:B------:R-:W-:Y:S01]  /*2ada0*/  PRMT R8, R9, 0x7632, R8 ;  /* 0x0000763209087816 */ /* 0x000fe20000000008 */
[----:B------:R-:W-:-:S02]  /*2adb0*/  IMAD R9, R7, UR4, RZ ;  /* 0x0000000407097c24 */ /* 0x000fc4000f8e02ff */
[----:B------:R-:W4:Y:S04]  /*2adc0*/  LDL.LU R11, [R1+0xc30] ;  /* 0x000c3000010b7983 */ /* 0x000f280000300800 */
[----:B------:R0:W-:Y:S04]  /*2add0*/  @P4 STG.E.U16 desc[UR8][R22.64], R5 ;  /* 0x0000000516004986 */ /* 0x0001e8000c101508 */
[----:B------:R-:W4:Y:S04]  /*2ade0*/  LDL.LU R25, [R1+0x28] ;  /* 0x0000280001197983 */ /* 0x000f280000300800 */
[----:B------:R-:W4:Y:S01]  /*2adf0*/  LDL.LU R26, [R1+0x2c] ;  /* 0x00002c00011a7983 */ /* 0x000f220000300800 */
[----:B0-----:R-:W-:-:S02]  /*2ae00*/  LEA.HI.X.SX32 R5, R3, R2, 0x1, P2 ;  /* 0x0000000203057211 */ /* 0x001fc400010f0eff */
[----:B------:R-:W-:Y:S02]  /*2ae10*/  ISETP.LT.AND P2, PT, R7, UR15, !P0 ;  /* 0x0000000f07007c0c */ /* 0x000fe4000c741270 */
[----:B------:R-:W4:Y:S01]  /*2ae20*/  LDL.LU R7, [R1+0xc2c] ;  /* 0x000c2c0001077983 */ /* 0x000f220000300800 */
[C---:B---3--:R-:W-:Y:S01]  /*2ae30*/  IMAD R3, R27.reuse, UR4, RZ ;  /* 0x000000041b037c24 */ /* 0x048fe2000f8e02ff */
[----:B------:R-:W-:Y:S02]  /*2ae40*/  ISETP.LT.AND P3, PT, R27, UR15, !P0 ;  /* 0x0000000f1b007c0c */ /* 0x000fe4000c761270 */
[----:B------:R0:W-:Y:S01]  /*2ae50*/  @P1 STG.E.U16 desc[UR8][R4.64], R8 ;  /* 0x0000000804001986 */ /* 0x0001e2000c101508 */
[----:B------:R-:W-:Y:S01]  /*2ae60*/  PRMT R16, R13, 0x7632, R16 ;  /* 0x000076320d107816 */ /* 0x000fe20000000010 */
[----:B-----5:R-:W-:Y:S01]  /*2ae70*/  IMAD R13, R24, UR4, RZ ;  /* 0x00000004180d7c24 */ /* 0x020fe2000f8e02ff */
[----:B------:R-:W-:Y:S02]  /*2ae80*/  PRMT R17, R17, 0x7632, R17 ;  /* 0x0000763211117816 */ /* 0x000fe40000000011 */
[----:B0-----:R-:W-:-:S02]  /*2ae90*/  LEA R4, P1, R9, R0, 0x1 ;  /* 0x0000000009047211 */ /* 0x001fc400078208ff */
[----:B------:R-:W-:Y:S02]  /*2aea0*/  LEA R8, P6, R3, R0, 0x1 ;  /* 0x0000000003087211 */ /* 0x000fe400078c08ff */
[-C--:B------:R-:W-:Y:S02]  /*2aeb0*/  LEA.HI.X.SX32 R5, R9, R2.reuse, 0x1, P1 ;  /* 0x0000000209057211 */ /* 0x080fe400008f0eff */
[----:B------:R-:W-:Y:S02]  /*2aec0*/  LEA.HI.X.SX32 R9, R3, R2, 0x1, P6 ;  /* 0x0000000203097211 */ /* 0x000fe400030f0eff */
[C---:B------:R-:W-:Y:S01]  /*2aed0*/  LEA R12, P1, R13.reuse, R0, 0x1 ;  /* 0x000000000d0c7211 */ /* 0x040fe200078208ff */
[----:B------:R-:W-:Y:S03]  /*2aee0*/  @P2 STG.E.U16 desc[UR8][R4.64], R16 ;  /* 0x0000001004002986 */ /* 0x000fe6000c101508 */
[----:B------:R-:W-:Y:S01]  /*2aef0*/  LEA.HI.X.SX32 R13, R13, R2, 0x1, P1 ;  /* 0x000000020d0d7211 */ /* 0x000fe200008f0eff */
[----:B------:R0:W-:Y:S01]  /*2af00*/  @P3 STG.E.U16 desc[UR8][R8.64], R17 ;  /* 0x0000001108003986 */ /* 0x0001e2000c101508 */
[C---:B--2---:R-:W-:Y:S01]  /*2af10*/  ISETP.LT.AND P5, PT, R6.reuse, UR15, !P0 ;  /* 0x0000000f06007c0c */ /* 0x044fe2000c7a1270 */
[----:B------:R-:W-:-:S02]  /*2af20*/  IMAD R20, R6, UR4, RZ ;  /* 0x0000000406147c24 */ /* 0x000fc4000f8e02ff */
[----:B------:R-:W2:Y:S01]  /*2af30*/  LDL.LU R6, [R1+0xc28] ;  /* 0x000c280001067983 */ /* 0x000ea20000300800 */
[C---:B----4-:R-:W-:Y:S01]  /*2af40*/  ISETP.LT.AND P1, PT, R7.reuse, UR15, !P0 ;  /* 0x0000000f07007c0c */ /* 0x050fe2000c721270 */
[----:B0-----:R-:W-:Y:S02]  /*2af50*/  IMAD R8, R7, UR4, RZ ;  /* 0x0000000407087c24 */ /* 0x001fe4000f8e02ff */
[----:B------:R-:W3:Y:S01]  /*2af60*/  LDL.LU R7, [R1+0xc24] ;  /* 0x000c240001077983 */ /* 0x000ee20000300800 */
[----:B------:R-:W-:Y:S02]  /*2af70*/  ISETP.LT.AND P4, PT, R24, UR15, !P0 ;  /* 0x0000000f18007c0c */ /* 0x000fe4000c781270 */
[C---:B------:R-:W-:Y:S01]  /*2af80*/  LEA R4, P2, R20.reuse, R0, 0x1 ;  /* 0x0000000014047211 */ /* 0x040fe200078408ff */
[----:B------:R-:W4:Y:S03]  /*2af90*/  LDL.LU R22, [R1+0x34] ;  /* 0x0000340001167983 */ /* 0x000f260000300800 */
[----:B------:R-:W-:Y:S01]  /*2afa0*/  LEA.HI.X.SX32 R5, R20, R2, 0x1, P2 ;  /* 0x0000000214057211 */ /* 0x000fe200010f0eff */
[----:B------:R-:W5:Y:S04]  /*2afb0*/  LDL.LU R23, [R1+0x38] ;  /* 0x0000380001177983 */ /* 0x000f680000300800 */
[----:B------:R-:W4:Y:S04]  /*2afc0*/  LDL.LU R21, [R1+0x3c] ;  /* 0x00003c0001157983 */ /* 0x000f280000300800 */
[----:B--2---:R-:W-:Y:S04]  /*2afd0*/  @P4 STG.E.U16 desc[UR8][R12.64], R6 ;  /* 0x000000060c004986 */ /* 0x004fe8000c101508 */
[----:B------:R0:W-:Y:S02]  /*2afe0*/  @P5 STG.E.U16 desc[UR8][R4.64], R10 ;  /* 0x0000000a04005986 */ /* 0x0001e4000c101508 */
[----:B0-----:R-:W-:-:S04]  /*2aff0*/  LEA R4, P4, R8, R0, 0x1 ;  /* 0x0000000008047211 */ /* 0x001fc800078808ff */
[----:B------:R-:W-:Y:S02]  /*2b000*/  LEA.HI.X.SX32 R5, R8, R2, 0x1, P4 ;  /* 0x0000000208057211 */ /* 0x000fe400020f0eff */
[C---:B---3--:R-:W-:Y:S01]  /*2b010*/  ISETP.LT.AND P4, PT, R7.reuse, UR15, !P0 ;  /* 0x0000000f07007c0c */ /* 0x048fe2000c781270 */
[----:B------:R-:W-:Y:S02]  /*2b020*/  IMAD R16, R7, UR4, RZ ;  /* 0x0000000407107c24 */ /* 0x000fe4000f8e02ff */
[----:B------:R-:W2:Y:S01]  /*2b030*/  LDL.LU R7, [R1+0xc20] ;  /* 0x000c200001077983 */ /* 0x000ea20000300800 */
[C---:B------:R-:W-:Y:S01]  /*2b040*/  IMAD R3, R25.reuse, UR4, RZ ;  /* 0x0000000419037c24 */ /* 0x040fe2000f8e02ff */
[----:B------:R-:W-:Y:S01]  /*2b050*/  ISETP.LT.AND P3, PT, R25, UR15, !P0 ;  /* 0x0000000f19007c0c */ /* 0x000fe2000c761270 */
[C---:B------:R-:W-:Y:S01]  /*2b060*/  IMAD R13, R26.reuse, UR4, RZ ;  /* 0x000000041a0d7c24 */ /* 0x040fe2000f8e02ff */
[----:B------:R-:W-:Y:S01]  /*2b070*/  ISETP.LT.AND P2, PT, R26, UR15, !P0 ;  /* 0x0000000f1a007c0c */ /* 0x000fe2000c741270 */
[----:B------:R0:W-:Y:S01]  /*2b080*/  @P1 STG.E.U16 desc[UR8][R4.64], R14 ;  /* 0x0000000e04001986 */ /* 0x0001e2000c101508 */
[----:B------:R-:W-:-:S02]  /*2b090*/  LEA R8, P5, R3, R0, 0x1 ;  /* 0x0000000003087211 */ /* 0x000fc400078a08ff */
[----:B------:R-:W-:Y:S01]  /*2b0a0*/  LEA R12, P6, R16, R0, 0x1 ;  /* 0x00000000100c7211 */ /* 0x000fe200078c08ff */
[----:B------:R-:W3:Y:S01]  /*2b0b0*/  LDL.LU R29, [R1+0x44] ;  /* 0x00004400011d7983 */ /* 0x000ee20000300800 */
[----:B------:R-:W-:Y:S02]  /*2b0c0*/  LEA.HI.X.SX32 R9, R3, R2, 0x1, P5 ;  /* 0x0000000203097211 */ /* 0x000fe400028f0eff */
[----:B------:R-:W-:Y:S01]  /*2b0d0*/  PRMT R6, R6, 0x7632, R6 ;  /* 0x0000763206067816 */ /* 0x000fe20000000006 */
[----:B------:R-:W3:Y:S01]  /*2b0e0*/  LDL.LU R27, [R1+0x48] ;  /* 0x00004800011b7983 */ /* 0x000ee20000300800 */
[----:B0-----:R-:W-:-:S03]  /*2b0f0*/  LEA R4, P1, R13, R0, 0x1 ;  /* 0x000000000d047211 */ /* 0x001fc600078208ff */
[----:B------:R-:W3:Y:S01]  /*2b100*/  LDL.LU R25, [R1+0x4c] ;  /* 0x00004c0001197983 */ /* 0x000ee20000300800 */
[----:B------:R-:W-:Y:S02]  /*2b110*/  PRMT R10, R10, 0x7632, R10 ;  /* 0x000076320a0a7816 */ /* 0x000fe4000000000a */
[-C--:B------:R-:W-:Y:S01]  /*2b120*/  LEA.HI.X.SX32 R5, R13, R2.reuse, 0x1, P1 ;  /* 0x000000020d057211 */ /* 0x080fe200008f0eff */
[----:B------:R-:W3:Y:S01]  /*2b130*/  LDL.LU R28, [R1+0x50] ;  /* 0x00005000011c7983 */ /* 0x000ee20000300800 */
[----:B------:R-:W-:-:S03]  /*2b140*/  LEA.HI.X.SX32 R13, R16, R2, 0x1, P6 ;  /* 0x00000002100d7211 */ /* 0x000fc600030f0eff */
[----:B------:R-:W3:Y:S01]  /*2b150*/  LDL.LU R24, [R1+0x58] ;  /* 0x0000580001187983 */ /* 0x000ee20000300800 */
[----:B-----5:R-:W-:-:S03]  /*2b160*/  IMAD R17, R23, UR4, RZ ;  /* 0x0000000417117c24 */ /* 0x020fc6000f8e02ff */
[----:B------:R-:W5:Y:S04]  /*2b170*/  LDL.LU R26, [R1+0x54] ;  /* 0x00005400011a7983 */ /* 0x000f680000300800 */
[----:B------:R0:W-:Y:S01]  /*2b180*/  @P3 STG.E.U16 desc[UR8][R8.64], R18 ;  /* 0x0000001208003986 */ /* 0x0001e2000c101508 */
[----:B------:R-:W-:-:S03]  /*2b190*/  ISETP.LT.AND P3, PT, R23, UR15, !P0 ;  /* 0x0000000f17007c0c */ /* 0x000fc6000c761270 */
[----:B------:R1:W-:Y:S04]  /*2b1a0*/  @P2 STG.E.U16 desc[UR8][R4.64], R6 ;  /* 0x0000000604002986 */ /* 0x0003e8000c101508 */
[----:B------:R0:W-:Y:S01]  /*2b1b0*/  @P4 STG.E.U16 desc[UR8][R12.64], R10 ;  /* 0x0000000a0c004986 */ /* 0x0001e2000c101508 */
[C---:B--2---:R-:W-:Y:S01]  /*2b1c0*/  ISETP.LT.AND P4, PT, R7.reuse, UR15, !P0 ;  /* 0x0000000f07007c0c */ /* 0x044fe2000c781270 */
[----:B------:R-:W-:Y:S02]  /*2b1d0*/  IMAD R23, R7, UR4, RZ ;  /* 0x0000000407177c24 */ /* 0x000fe4000f8e02ff */
[----:B------:R-:W2:Y:S01]  /*2b1e0*/  LDL.LU R7, [R1+0xc1c] ;  /* 0x000c1c0001077983 */ /* 0x000ea20000300800 */
[C---:B----4-:R-:W-:Y:S01]  /*2b1f0*/  IMAD R3, R22.reuse, UR4, RZ ;  /* 0x0000000416037c24 */ /* 0x050fe2000f8e02ff */
[----:B------:R-:W-:-:S02]  /*2b200*/  ISETP.LT.AND P1, PT, R22, UR15, !P0 ;  /* 0x0000000f16007c0c */ /* 0x000fc4000c721270 */
[-C--:B0-----:R-:W-:Y:S02]  /*2b210*/  LEA R8, P5, R17, R0.reuse, 0x1 ;  /* 0x0000000011087211 */ /* 0x081fe400078a08ff */
[C---:B------:R-:W-:Y:S01]  /*2b220*/  ISETP.LT.AND P2, PT, R21.reuse, UR15, !P0 ;  /* 0x0000000f15007c0c */ /* 0x040fe2000c741270 */
[----:B------:R-:W-:Y:S01]  /*2b230*/  IMAD R21, R21, UR4, RZ ;  /* 0x0000000415157c24 */ /* 0x000fe2000f8e02ff */
[----:B-1----:R-:W-:Y:S02]  /*2b240*/  LEA R4, P6, R3, R0, 0x1 ;  /* 0x0000000003047211 */ /* 0x002fe400078c08ff */
[----:B------:R-:W-:Y:S02]  /*2b250*/  LEA.HI.X.SX32 R9, R17, R2, 0x1, P5 ;  /* 0x0000000211097211 */ /* 0x000fe400028f0eff */
[----:B------:R-:W-:Y:S02]  /*2b260*/  LEA R16, P5, R23, R0, 0x1 ;  /* 0x0000000017107211 */ /* 0x000fe400078a08ff */
[----:B------:R-:W-:-:S02]  /*2b270*/  PRMT R14, R14, 0x7632, R14 ;  /* 0x000076320e0e7816 */ /* 0x000fc4000000000e */
[----:B------:R-:W-:Y:S02]  /*2b280*/  LEA.HI.X.SX32 R5, R3, R2, 0x1, P6 ;  /* 0x0000000203057211 */ /* 0x000fe400030f0eff */
[----:B------:R-:W-:Y:S02]  /*2b290*/  PRMT R18, R18, 0x7632, R18 ;  /* 0x0000763212127816 */ /* 0x000fe40000000012 */
[----:B------:R-:W-:Y:S02]  /*2b2a0*/  LEA R12, P6, R21, R0, 0x1 ;  /* 0x00000000150c7211 */ /* 0x000fe400078c08ff */
[-C--:B------:R-:W-:Y:S01]  /*2b2b0*/  LEA.HI.X.SX32 R17, R23, R2.reuse, 0x1, P5 ;  /* 0x0000000217117211 */ /* 0x080fe200028f0eff */
[----:B---3--:R-:W-:Y:S01]  /*2b2c0*/  IMAD R23, R27, UR4, RZ ;  /* 0x000000041b177c24 */ /* 0x008fe2000f8e02ff */
[----:B------:R0:W-:Y:S01]  /*2b2d0*/  @P1 STG.E.U16 desc[UR8][R4.64], R14 ;  /* 0x0000000e04001986 */ /* 0x0001e2000c101508 */
[----:B------:R-:W-:Y:S01]  /*2b2e0*/  LEA.HI.X.SX32 R13, R21, R2, 0x1, P6 ;  /* 0x00000002150d7211 */ /* 0x000fe200030f0eff */
[C---:B------:R-:W-:Y:S01]  /*2b2f0*/  IMAD R21, R29.reuse, UR4, RZ ;  /* 0x000000041d157c24 */ /* 0x040fe2000f8e02ff */
[----:B------:R-:W-:Y:S01]  /*2b300*/  ISETP.LT.AND P5, PT, R29, UR15, !P0 ;  /* 0x0000000f1d007c0c */ /* 0x000fe2000c7a1270 */
[----:B------:R1:W-:Y:S01]  /*2b310*/  @P3 STG.E.U16 desc[UR8][R8.64], R18 ;  /* 0x0000001208003986 */ /* 0x0003e2000c101508 */
[C---:B------:R-:W-:Y:S01]  /*2b320*/  ISETP.LT.AND P3, PT, R25.reuse, UR15, !P0 ;  /* 0x0000000f19007c0c */ /* 0x040fe2000c761270 */
[----:B------:R-:W-:-:S02]  /*2b330*/  IMAD R25, R25, UR4, RZ ;  /* 0x0000000419197c24 */ /* 0x000fc4000f8e02ff */
[----:B-----5:R-:W-:Y:S01]  /*2b340*/  IMAD R29, R26, UR4, RZ ;  /* 0x000000041a1d7c24 */ /* 0x020fe2000f8e02ff */
[-C--:B0-----:R-:W-:Y:S02]  /*2b350*/  LEA R4, P6, R21, R0.reuse, 0x1 ;  /* 0x0000000015047211 */ /* 0x081fe400078c08ff */
[----:B-1----:R-:W-:-:S04]  /*2b360*/  LEA R8, P1, R23, R0, 0x1 ;  /* 0x0000000017087211 */ /* 0x002fc800078208ff */
[----:B------:R-:W-:Y:S02]  /*2b370*/  LEA.HI.X.SX32 R9, R23, R2, 0x1, P1 ;  /* 0x0000000217097211 */ /* 0x000fe400008f0eff */
[----:B------:R-:W-:Y:S02]  /*2b380*/  LEA R20, P1, R29, R0, 0x1 ;  /* 0x000000001d147211 */ /* 0x000fe400078208ff */
[-C--:B------:R-:W-:Y:S02]  /*2b390*/  LEA.HI.X.SX32 R5, R21, R2.reuse, 0x1, P6 ;  /* 0x0000000215057211 */ /* 0x080fe400030f0eff */
[----:B------:R-:W-:Y:S02]  /*2b3a0*/  LEA.HI.X.SX32 R21, R29, R2, 0x1, P1 ;  /* 0x000000021d157211 */ /* 0x000fe400008f0eff */
[C---:B------:R-:W-:Y:S01]  /*2b3b0*/  ISETP.LT.AND P1, PT, R24.reuse, UR15, !P0 ;  /* 0x0000000f18007c0c */ /* 0x040fe2000c721270 */
[----:B------:R-:W-:Y:S01]  /*2b3c0*/  IMAD R3, R24, UR4, RZ ;  /* 0x0000000418037c24 */ /* 0x000fe2000f8e02ff */
[----:B------:R-:W-:Y:S01]  /*2b3d0*/  PRMT R10, R15, 0x7632, R10 ;  /* 0x000076320f0a7816 */ /* 0x000fe2000000000a */
[----:B--2---:R0:W-:Y:S04]  /*2b3e0*/  @P2 STG.E.U16 desc[UR8][R12.64], R7 ;  /* 0x000000070c002986 */ /* 0x0041e8000c101508 */
[----:B------:R1:W-:Y:S01]  /*2b3f0*/  @P4 STG.E.U16 desc[UR8][R16.64], R11 ;  /* 0x0000000b10004986 */ /* 0x0003e2000c101508 */
[----:B------:R-:W-:Y:S01]  /*2b400*/  ISETP.LT.AND P4, PT, R27, UR15, !P0 ;  /* 0x0000000f1b007c0c */ /* 0x000fe2000c781270 */
[----:B------:R-:W-:Y:S01]  /*2b410*/  IMAD R27, R28, UR4, RZ ;  /* 0x000000041c1b7c24 */ /* 0x000fe2000f8e02ff */
[----:B0-----:R-:W-:-:S04]  /*2b420*/  LEA R12, P2, R25, R0, 0x1 ;  /* 0x00000000190c7211 */ /* 0x001fc800078408ff */
[----:B------:R-:W-:Y:S02]  /*2b430*/  LEA.HI.X.SX32 R13, R25, R2, 0x1, P2 ;  /* 0x00000002190d7211 */ /* 0x000fe400010f0eff */
[----:B------:R-:W-:Y:S02]  /*2b440*/  ISETP.LT.AND P2, PT, R28, UR15, !P0 ;  /* 0x0000000f1c007c0c */ /* 0x000fe4000c741270 */
[----:B------:R-:W-:Y:S02]  /*2b450*/  ISETP.LT.AND P0, PT, R26, UR15, !P0 ;  /* 0x0000000f1a007c0c */ /* 0x000fe4000c701270 */
[----:B-1----:R-:W-:Y:S02]  /*2b460*/  LEA R16, P6, R27, R0, 0x1 ;  /* 0x000000001b107211 */ /* 0x002fe400078c08ff */
[----:B------:R-:W-:Y:S02]  /*2b470*/  PRMT R6, R7, 0x7632, R6 ;  /* 0x0000763207067816 */ /* 0x000fe40000000006 */
[----:B------:R-:W-:-:S02]  /*2b480*/  LEA.HI.X.SX32 R17, R27, R2, 0x1, P6 ;  /* 0x000000021b117211 */ /* 0x000fc400030f0eff */
[----:B------:R-:W-:Y:S01]  /*2b490*/  PRMT R11, R11, 0x7632, R11 ;  /* 0x000076320b0b7816 */ /* 0x000fe2000000000b */
[----:B------:R0:W-:Y:S01]  /*2b4a0*/  @P5 STG.E.U16 desc[UR8][R4.64], R15 ;  /* 0x0000000f04005986 */ /* 0x0001e2000c101508 */
[----:B------:R-:W-:-:S03]  /*2b4b0*/  LEA R22, P6, R3, R0, 0x1 ;  /* 0x0000000003167211 */ /* 0x000fc600078c08ff */
[----:B------:R0:W-:Y:S04]  /*2b4c0*/  @P4 STG.E.U16 desc[UR8][R8.64], R19 ;  /* 0x0000001308004986 */ /* 0x0001e8000c101508 */
[----:B------:R0:W-:Y:S04]  /*2b4d0*/  @P3 STG.E.U16 desc[UR8][R12.64], R6 ;  /* 0x000000060c003986 */ /* 0x0001e8000c101508 */
[----:B------:R0:W-:Y:S01]  /*2b4e0*/  @P2 STG.E.U16 desc[UR8][R16.64], R11 ;  /* 0x0000000b10002986 */ /* 0x0001e2000c101508 */
[----:B------:R-:W-:-:S03]  /*2b4f0*/  LEA.HI.X.SX32 R23, R3, R2, 0x1, P6 ;  /* 0x0000000203177211 */ /* 0x000fc600030f0eff */
[----:B------:R0:W-:Y:S01]  /*2b500*/  @P0 STG.E.U16 desc[UR8][R20.64], R10 ;  /* 0x0000000a14000986 */ /* 0x0001e2000c101508 */
[----:B------:R-:W-:Y:S05]  /*2b510*/  @!P1 EXIT ;  /* 0x000000000000994d */ /* 0x000fea0003800000 */
[----:B0-----:R-:W-:-:S05]  /*2b520*/  PRMT R11, R19, 0x7632, R11 ;  /* 0x00007632130b7816 */ /* 0x001fca000000000b */
[----:B------:R-:W-:Y:S01]  /*2b530*/  STG.E.U16 desc[UR8][R22.64], R11 ;  /* 0x0000000b16007986 */ /* 0x000fe2000c101508 */
[----:B------:R-:W-:Y:S05]  /*2b540*/  EXIT ;  /* 0x000000000000794d */ /* 0x000fea0003800000 */
.L_x_3:
[----:B------:R-:W-:-:S00]  /*2b550*/  BRA `(.L_x_3) ;  /* 0xfffffffc00fc7947 */ /* 0x000fc0000383ffff */
[----:B------:R-:W-:-:S00]  /*2b560*/  NOP ;  /* 0x0000000000007918 */ /* 0x000fc00000000000 */
        /* <DEDUP_REMOVED lines=9> */
.L_x_4:


//--------------------- .nv.shared.matmul_kernel  --------------------------
	.section	.nv.shared.matmul_kernel,"aw",@nobits
	.sectionflags	@""
	.align	16
	.zero		1024


//--------------------- .nv.shared.reserved.0     --------------------------
	.section	.nv.shared.reserved.0,"aw",@nobits
	.weak		__nv_reservedSMEM_offset_0_alias
	.size		__nv_reservedSMEM_offset_0_alias, 0, 64
	.other		__nv_reservedSMEM_offset_0_alias,@"STO_CUDA_RESERVED_SHARED STV_DEFAULT"
__nv_reservedSMEM_offset_0_alias:
	.zero		0
	.zero		64


//--------------------- .nv.constant0.matmul_kernel --------------------------
	.section	.nv.constant0.matmul_kernel,"a",@progbits
	.sectionflags	@""
	.align	4
.nv.constant0.matmul_kernel:
	.zero		976


//--------------------- SYMBOLS --------------------------

	.type		.nv.reservedSmem.offset0,@object
	.size		.nv.reservedSmem.offset0,0x4
	.type		.nv.reservedSmem.cap,@object
	.size		.nv.reservedSmem.cap,0x4
